	.target	sm_90a

	.elftype	@"ET_EXEC"


//--------------------- .note.nv.tkinfo           --------------------------
	.section	.note.nv.tkinfo,"",@"SHT_NOTE"
	.sectionflags	@"SHF_NOTE_NV_TKINFO"
	.tkinfo
        /*0018*/ 	.word	0x00000002
        /*0030*/ 	.string	""
        /*0030*/ 	.string	"ptxas"
        /*0030*/ 	.string	"Cuda compilation tools, release 13.0, V13.0.88"
        /*0030*/ 	.string	"Build cuda_13.0.r13.0/compiler.36424714_0"
        /*0030*/ 	.string	"-arch sm_90a -m 64 "



//--------------------- .note.nv.cuinfo           --------------------------
	.section	.note.nv.cuinfo,"",@"SHT_NOTE"
	.sectionflags	@"SHF_NOTE_NV_CUINFO"
        /*0018*/ 	.short	0x0002
        /*001a*/ 	.short	0x005a
        /*001c*/ 	.short	0x0082
	.zero		2


//--------------------- .nv.info                  --------------------------
	.section	.nv.info,"",@"SHT_CUDA_INFO"
	.align	4


	//----- nvinfo : EIATTR_REGCOUNT
	.align		4
        /*0000*/ 	.byte	0x04, 0x2f
        /*0002*/ 	.short	(.L_47 - .L_46)
	.align		4
.L_46:
        /*0004*/ 	.word	index@(_ZN2at6native29vectorized_elementwise_kernelILi8EZZZNS0_16tanh_kernel_cudaERNS_18TensorIteratorBaseEENKUlvE_clEvENKUlvE_clEvEUlN3c107complexIdEEE_St5arrayIPcLm2EEEEviT0_T1_)
        /*0008*/ 	.word	0x00000048


	//----- nvinfo : EIATTR_FRAME_SIZE
	.align		4
.L_47:
        /*000c*/ 	.byte	0x04, 0x11
        /*000e*/ 	.short	(.L_49 - .L_48)
	.align		4
.L_48:
        /*0010*/ 	.word	index@($_ZN2at6native29vectorized_elementwise_kernelILi8EZZZNS0_16tanh_kernel_cudaERNS_18TensorIteratorBaseEENKUlvE_clEvENKUlvE_clEvEUlN3c107complexIdEEE_St5arrayIPcLm2EEEEviT0_T1_$__internal_trig_reduction_slowpathd)
        /*0014*/ 	.word	0x00000028


	//----- nvinfo : EIATTR_FRAME_SIZE
	.align		4
.L_49:
        /*0018*/ 	.byte	0x04, 0x11
        /*001a*/ 	.short	(.L_51 - .L_50)
	.align		4
.L_50:
        /*001c*/ 	.word	index@($__internal_13_$__cuda_sm20_dsqrt_rn_f64_mediumpath_v1)
        /*0020*/ 	.word	0x00000028


	//----- nvinfo : EIATTR_FRAME_SIZE
	.align		4
.L_51:
        /*0024*/ 	.byte	0x04, 0x11
        /*0026*/ 	.short	(.L_53 - .L_52)
	.align		4
.L_52:
        /*0028*/ 	.word	index@($__internal_12_$__cuda_sm20_div_rn_f64_full)
        /*002c*/ 	.word	0x00000028


	//----- nvinfo : EIATTR_FRAME_SIZE
	.align		4
.L_53:
        /*0030*/ 	.byte	0x04, 0x11
        /*0032*/ 	.short	(.L_55 - .L_54)
	.align		4
.L_54:
        /*0034*/ 	.word	index@(_ZN2at6native29vectorized_elementwise_kernelILi8EZZZNS0_16tanh_kernel_cudaERNS_18TensorIteratorBaseEENKUlvE_clEvENKUlvE_clEvEUlN3c107complexIdEEE_St5arrayIPcLm2EEEEviT0_T1_)
        /*0038*/ 	.word	0x00000028


	//----- nvinfo : EIATTR_REGCOUNT
	.align		4
.L_55:
        /*003c*/ 	.byte	0x04, 0x2f
        /*003e*/ 	.short	(.L_57 - .L_56)
	.align		4
.L_56:
        /*0040*/ 	.word	index@(_ZN2at6native29vectorized_elementwise_kernelILi4EZZZNS0_16tanh_kernel_cudaERNS_18TensorIteratorBaseEENKUlvE_clEvENKUlvE_clEvEUlN3c107complexIdEEE_St5arrayIPcLm2EEEEviT0_T1_)
        /*0044*/ 	.word	0x00000048


	//----- nvinfo : EIATTR_FRAME_SIZE
	.align		4
.L_57:
        /*0048*/ 	.byte	0x04, 0x11
        /*004a*/ 	.short	(.L_59 - .L_58)
	.align		4
.L_58:
        /*004c*/ 	.word	index@($_ZN2at6native29vectorized_elementwise_kernelILi4EZZZNS0_16tanh_kernel_cudaERNS_18TensorIteratorBaseEENKUlvE_clEvENKUlvE_clEvEUlN3c107complexIdEEE_St5arrayIPcLm2EEEEviT0_T1_$__internal_trig_reduction_slowpathd)
        /*0050*/ 	.word	0x00000028


	//----- nvinfo : EIATTR_FRAME_SIZE
	.align		4
.L_59:
        /*0054*/ 	.byte	0x04, 0x11
        /*0056*/ 	.short	(.L_61 - .L_60)
	.align		4
.L_60:
        /*0058*/ 	.word	index@($__internal_11_$__cuda_sm20_dsqrt_rn_f64_mediumpath_v1)
        /*005c*/ 	.word	0x00000028


	//----- nvinfo : EIATTR_FRAME_SIZE
	.align		4
.L_61:
        /*0060*/ 	.byte	0x04, 0x11
        /*0062*/ 	.short	(.L_63 - .L_62)
	.align		4
.L_62:
        /*0064*/ 	.word	index@($__internal_10_$__cuda_sm20_div_rn_f64_full)
        /*0068*/ 	.word	0x00000028


	//----- nvinfo : EIATTR_FRAME_SIZE
	.align		4
.L_63:
        /*006c*/ 	.byte	0x04, 0x11
        /*006e*/ 	.short	(.L_65 - .L_64)
	.align		4
.L_64:
        /*0070*/ 	.word	index@(_ZN2at6native29vectorized_elementwise_kernelILi4EZZZNS0_16tanh_kernel_cudaERNS_18TensorIteratorBaseEENKUlvE_clEvENKUlvE_clEvEUlN3c107complexIdEEE_St5arrayIPcLm2EEEEviT0_T1_)
        /*0074*/ 	.word	0x00000028


	//----- nvinfo : EIATTR_REGCOUNT
	.align		4
.L_65:
        /*0078*/ 	.byte	0x04, 0x2f
        /*007a*/ 	.short	(.L_67 - .L_66)
	.align		4
.L_66:
        /*007c*/ 	.word	index@(_ZN2at6native29vectorized_elementwise_kernelILi2EZZZNS0_16tanh_kernel_cudaERNS_18TensorIteratorBaseEENKUlvE_clEvENKUlvE_clEvEUlN3c107complexIdEEE_St5arrayIPcLm2EEEEviT0_T1_)
        /*0080*/ 	.word	0x00000048


	//----- nvinfo : EIATTR_FRAME_SIZE
	.align		4
.L_67:
        /*0084*/ 	.byte	0x04, 0x11
        /*0086*/ 	.short	(.L_69 - .L_68)
	.align		4
.L_68:
        /*0088*/ 	.word	index@($_ZN2at6native29vectorized_elementwise_kernelILi2EZZZNS0_16tanh_kernel_cudaERNS_18TensorIteratorBaseEENKUlvE_clEvENKUlvE_clEvEUlN3c107complexIdEEE_St5arrayIPcLm2EEEEviT0_T1_$__internal_trig_reduction_slowpathd)
        /*008c*/ 	.word	0x00000028


	//----- nvinfo : EIATTR_FRAME_SIZE
	.align		4
.L_69:
        /*0090*/ 	.byte	0x04, 0x11
        /*0092*/ 	.short	(.L_71 - .L_70)
	.align		4
.L_70:
        /*0094*/ 	.word	index@($__internal_9_$__cuda_sm20_dsqrt_rn_f64_mediumpath_v1)
        /*0098*/ 	.word	0x00000028


	//----- nvinfo : EIATTR_FRAME_SIZE
	.align		4
.L_71:
        /*009c*/ 	.byte	0x04, 0x11
        /*009e*/ 	.short	(.L_73 - .L_72)
	.align		4
.L_72:
        /*00a0*/ 	.word	index@($__internal_8_$__cuda_sm20_div_rn_f64_full)
        /*00a4*/ 	.word	0x00000028


	//----- nvinfo : EIATTR_FRAME_SIZE
	.align		4
.L_73:
        /*00a8*/ 	.byte	0x04, 0x11
        /*00aa*/ 	.short	(.L_75 - .L_74)
	.align		4
.L_74:
        /*00ac*/ 	.word	index@(_ZN2at6native29vectorized_elementwise_kernelILi2EZZZNS0_16tanh_kernel_cudaERNS_18TensorIteratorBaseEENKUlvE_clEvENKUlvE_clEvEUlN3c107complexIdEEE_St5arrayIPcLm2EEEEviT0_T1_)
        /*00b0*/ 	.word	0x00000028


	//----- nvinfo : EIATTR_REGCOUNT
	.align		4
.L_75:
        /*00b4*/ 	.byte	0x04, 0x2f
        /*00b6*/ 	.short	(.L_77 - .L_76)
	.align		4
.L_76:
        /*00b8*/ 	.word	index@(_ZN2at6native27unrolled_elementwise_kernelIZZZNS0_16tanh_kernel_cudaERNS_18TensorIteratorBaseEENKUlvE_clEvENKUlvE_clEvEUlN3c107complexIdEEE_St5arrayIPcLm2EELi4E23TrivialOffsetCalculatorILi1EjESE_NS0_6memory15LoadWithoutCastENSF_16StoreWithoutCastEEEviT_T0_T2_T3_T4_T5_)
        /*00bc*/ 	.word	0x00000032


	//----- nvinfo : EIATTR_FRAME_SIZE
	.align		4
.L_77:
        /*00c0*/ 	.byte	0x04, 0x11
        /*00c2*/ 	.short	(.L_79 - .L_78)
	.align		4
.L_78:
        /*00c4*/ 	.word	index@($_ZN2at6native27unrolled_elementwise_kernelIZZZNS0_16tanh_kernel_cudaERNS_18TensorIteratorBaseEENKUlvE_clEvENKUlvE_clEvEUlN3c107complexIdEEE_St5arrayIPcLm2EELi4E23TrivialOffsetCalculatorILi1EjESE_NS0_6memory15LoadWithoutCastENSF_16StoreWithoutCastEEEviT_T0_T2_T3_T4_T5_$__internal_trig_reduction_slowpathd)
        /*00c8*/ 	.word	0x00000028


	//----- nvinfo : EIATTR_FRAME_SIZE
	.align		4
.L_79:
        /*00cc*/ 	.byte	0x04, 0x11
        /*00ce*/ 	.short	(.L_81 - .L_80)
	.align		4
.L_80:
        /*00d0*/ 	.word	index@($__internal_7_$__cuda_sm20_dsqrt_rn_f64_mediumpath_v1)
        /*00d4*/ 	.word	0x00000028


	//----- nvinfo : EIATTR_FRAME_SIZE
	.align		4
.L_81:
        /*00d8*/ 	.byte	0x04, 0x11
        /*00da*/ 	.short	(.L_83 - .L_82)
	.align		4
.L_82:
        /*00dc*/ 	.word	index@($__internal_6_$__cuda_sm20_div_rn_f64_full)
        /*00e0*/ 	.word	0x00000028


	//----- nvinfo : EIATTR_FRAME_SIZE
	.align		4
.L_83:
        /*00e4*/ 	.byte	0x04, 0x11
        /*00e6*/ 	.short	(.L_85 - .L_84)
	.align		4
.L_84:
        /*00e8*/ 	.word	index@(_ZN2at6native27unrolled_elementwise_kernelIZZZNS0_16tanh_kernel_cudaERNS_18TensorIteratorBaseEENKUlvE_clEvENKUlvE_clEvEUlN3c107complexIdEEE_St5arrayIPcLm2EELi4E23TrivialOffsetCalculatorILi1EjESE_NS0_6memory15LoadWithoutCastENSF_16StoreWithoutCastEEEviT_T0_T2_T3_T4_T5_)
        /*00ec*/ 	.word	0x00000028


	//----- nvinfo : EIATTR_REGCOUNT
	.align		4
.L_85:
        /*00f0*/ 	.byte	0x04, 0x2f
        /*00f2*/ 	.short	(.L_87 - .L_86)
	.align		4
.L_86:
        /*00f4*/ 	.word	index@(_ZN2at6native18elementwise_kernelILi128ELi2EZNS0_22gpu_kernel_impl_nocastIZZZNS0_16tanh_kernel_cudaERNS_18TensorIteratorBaseEENKUlvE_clEvENKUlvE_clEvEUlN3c107complexIdEEE_EEvS4_RKT_EUliE_EEviT1_)
        /*00f8*/ 	.word	0x00000026


	//----- nvinfo : EIATTR_FRAME_SIZE
	.align		4
.L_87:
        /*00fc*/ 	.byte	0x04, 0x11
        /*00fe*/ 	.short	(.L_89 - .L_88)
	.align		4
.L_88:
        /*0100*/ 	.word	index@($_ZN2at6native18elementwise_kernelILi128ELi2EZNS0_22gpu_kernel_impl_nocastIZZZNS0_16tanh_kernel_cudaERNS_18TensorIteratorBaseEENKUlvE_clEvENKUlvE_clEvEUlN3c107complexIdEEE_EEvS4_RKT_EUliE_EEviT1_$__internal_trig_reduction_slowpathd)
        /*0104*/ 	.word	0x00000028


	//----- nvinfo : EIATTR_FRAME_SIZE
	.align		4
.L_89:
        /*0108*/ 	.byte	0x04, 0x11
        /*010a*/ 	.short	(.L_91 - .L_90)
	.align		4
.L_90:
        /*010c*/ 	.word	index@($__internal_5_$__cuda_sm20_dsqrt_rn_f64_mediumpath_v1)
        /*0110*/ 	.word	0x00000028


	//----- nvinfo : EIATTR_FRAME_SIZE
	.align		4
.L_91:
        /*0114*/ 	.byte	0x04, 0x11
        /*0116*/ 	.short	(.L_93 - .L_92)
	.align		4
.L_92:
        /*0118*/ 	.word	index@($__internal_4_$__cuda_sm20_div_rn_f64_full)
        /*011c*/ 	.word	0x00000028


	//----- nvinfo : EIATTR_FRAME_SIZE
	.align		4
.L_93:
        /*0120*/ 	.byte	0x04, 0x11
        /*0122*/ 	.short	(.L_95 - .L_94)
	.align		4
.L_94:
        /*0124*/ 	.word	index@(_ZN2at6native18elementwise_kernelILi128ELi2EZNS0_22gpu_kernel_impl_nocastIZZZNS0_16tanh_kernel_cudaERNS_18TensorIteratorBaseEENKUlvE_clEvENKUlvE_clEvEUlN3c107complexIdEEE_EEvS4_RKT_EUliE_EEviT1_)
        /*0128*/ 	.word	0x00000028


	//----- nvinfo : EIATTR_REGCOUNT
	.align		4
.L_95:
        /*012c*/ 	.byte	0x04, 0x2f
        /*012e*/ 	.short	(.L_97 - .L_96)
	.align		4
.L_96:
        /*0130*/ 	.word	index@(_ZN2at6native27unrolled_elementwise_kernelIZZZNS0_16tanh_kernel_cudaERNS_18TensorIteratorBaseEENKUlvE_clEvENKUlvE_clEvEUlN3c107complexIdEEE_St5arrayIPcLm2EELi4E23TrivialOffsetCalculatorILi1EjESE_NS0_6memory12LoadWithCastILi1EEENSF_13StoreWithCastILi1EEEEEviT_T0_T2_T3_T4_T5_)
        /*0134*/ 	.word	0x00000030


	//----- nvinfo : EIATTR_FRAME_SIZE
	.align		4
.L_97:
        /*0138*/ 	.byte	0x04, 0x11
        /*013a*/ 	.short	(.L_99 - .L_98)
	.align		4
.L_98:
        /*013c*/ 	.word	index@($_ZN2at6native27unrolled_elementwise_kernelIZZZNS0_16tanh_kernel_cudaERNS_18TensorIteratorBaseEENKUlvE_clEvENKUlvE_clEvEUlN3c107complexIdEEE_St5arrayIPcLm2EELi4E23TrivialOffsetCalculatorILi1EjESE_NS0_6memory12LoadWithCastILi1EEENSF_13StoreWithCastILi1EEEEEviT_T0_T2_T3_T4_T5_$__internal_trig_reduction_slowpathd)
        /*0140*/ 	.word	0x00000028


	//----- nvinfo : EIATTR_FRAME_SIZE
	.align		4
.L_99:
        /*0144*/ 	.byte	0x04, 0x11
        /*0146*/ 	.short	(.L_101 - .L_100)
	.align		4
.L_100:
        /*0148*/ 	.word	index@($__internal_3_$__cuda_sm20_dsqrt_rn_f64_mediumpath_v1)
        /*014c*/ 	.word	0x00000028


	//----- nvinfo : EIATTR_FRAME_SIZE
	.align		4
.L_101:
        /*0150*/ 	.byte	0x04, 0x11
        /*0152*/ 	.short	(.L_103 - .L_102)
	.align		4
.L_102:
        /*0154*/ 	.word	index@($__internal_2_$__cuda_sm20_div_rn_f64_full)
        /*0158*/ 	.word	0x00000028


	//----- nvinfo : EIATTR_FRAME_SIZE
	.align		4
.L_103:
        /*015c*/ 	.byte	0x04, 0x11
        /*015e*/ 	.short	(.L_105 - .L_104)
	.align		4
.L_104:
        /*0160*/ 	.word	index@(_ZN2at6native27unrolled_elementwise_kernelIZZZNS0_16tanh_kernel_cudaERNS_18TensorIteratorBaseEENKUlvE_clEvENKUlvE_clEvEUlN3c107complexIdEEE_St5arrayIPcLm2EELi4E23TrivialOffsetCalculatorILi1EjESE_NS0_6memory12LoadWithCastILi1EEENSF_13StoreWithCastILi1EEEEEviT_T0_T2_T3_T4_T5_)
        /*0164*/ 	.word	0x00000028


	//----- nvinfo : EIATTR_REGCOUNT
	.align		4
.L_105:
        /*0168*/ 	.byte	0x04, 0x2f
        /*016a*/ 	.short	(.L_107 - .L_106)
	.align		4
.L_106:
        /*016c*/ 	.word	index@(_ZN2at6native18elementwise_kernelILi128ELi4EZNS0_15gpu_kernel_implIZZZNS0_16tanh_kernel_cudaERNS_18TensorIteratorBaseEENKUlvE_clEvENKUlvE_clEvEUlN3c107complexIdEEE_EEvS4_RKT_EUliE_EEviT1_)
        /*0170*/ 	.word	0x00000028


	//----- nvinfo : EIATTR_FRAME_SIZE
	.align		4
.L_107:
        /*0174*/ 	.byte	0x04, 0x11
        /*0176*/ 	.short	(.L_109 - .L_108)
	.align		4
.L_108:
        /*0178*/ 	.word	index@($_ZN2at6native18elementwise_kernelILi128ELi4EZNS0_15gpu_kernel_implIZZZNS0_16tanh_kernel_cudaERNS_18TensorIteratorBaseEENKUlvE_clEvENKUlvE_clEvEUlN3c107complexIdEEE_EEvS4_RKT_EUliE_EEviT1_$__internal_trig_reduction_slowpathd)
        /*017c*/ 	.word	0x00000028


	//----- nvinfo : EIATTR_FRAME_SIZE
	.align		4
.L_109:
        /*0180*/ 	.byte	0x04, 0x11
        /*0182*/ 	.short	(.L_111 - .L_110)
	.align		4
.L_110:
        /*0184*/ 	.word	index@($__internal_1_$__cuda_sm20_dsqrt_rn_f64_mediumpath_v1)
        /*0188*/ 	.word	0x00000028


	//----- nvinfo : EIATTR_FRAME_SIZE
	.align		4
.L_111:
        /*018c*/ 	.byte	0x04, 0x11
        /*018e*/ 	.short	(.L_113 - .L_112)
	.align		4
.L_112:
        /*0190*/ 	.word	index@($__internal_0_$__cuda_sm20_div_rn_f64_full)
        /*0194*/ 	.word	0x00000028


	//----- nvinfo : EIATTR_FRAME_SIZE
	.align		4
.L_113:
        /*0198*/ 	.byte	0x04, 0x11
        /*019a*/ 	.short	(.L_115 - .L_114)
	.align		4
.L_114:
        /*019c*/ 	.word	index@(_ZN2at6native18elementwise_kernelILi128ELi4EZNS0_15gpu_kernel_implIZZZNS0_16tanh_kernel_cudaERNS_18TensorIteratorBaseEENKUlvE_clEvENKUlvE_clEvEUlN3c107complexIdEEE_EEvS4_RKT_EUliE_EEviT1_)
        /*01a0*/ 	.word	0x00000028


	//----- nvinfo : EIATTR_REGCOUNT
	.align		4
.L_115:
        /*01a4*/ 	.byte	0x04, 0x2f
        /*01a6*/ 	.short	(.L_117 - .L_116)
	.align		4
.L_116:
        /*01a8*/ 	.word	index@(_ZN2at6native29vectorized_elementwise_kernelILi8EZZZNS0_16tanh_kernel_cudaERNS_18TensorIteratorBaseEENKUlvE_clEvENKUlvE0_clEvEUlN3c107complexIfEEE_St5arrayIPcLm2EEEEviT0_T1_)
        /*01ac*/ 	.word	0x00000020


	//----- nvinfo : EIATTR_FRAME_SIZE
	.align		4
.L_117:
        /*01b0*/ 	.byte	0x04, 0x11
        /*01b2*/ 	.short	(.L_119 - .L_118)
	.align		4
.L_118:
        /*01b4*/ 	.word	index@(_ZN2at6native29vectorized_elementwise_kernelILi8EZZZNS0_16tanh_kernel_cudaERNS_18TensorIteratorBaseEENKUlvE_clEvENKUlvE0_clEvEUlN3c107complexIfEEE_St5arrayIPcLm2EEEEviT0_T1_)
        /*01b8*/ 	.word	0x00000000


	//----- nvinfo : EIATTR_REGCOUNT
	.align		4
.L_119:
        /*01bc*/ 	.byte	0x04, 0x2f
        /*01be*/ 	.short	(.L_121 - .L_120)
	.align		4
.L_120:
        /*01c0*/ 	.word	index@(_ZN2at6native29vectorized_elementwise_kernelILi4EZZZNS0_16tanh_kernel_cudaERNS_18TensorIteratorBaseEENKUlvE_clEvENKUlvE0_clEvEUlN3c107complexIfEEE_St5arrayIPcLm2EEEEviT0_T1_)
        /*01c4*/ 	.word	0x00000020


	//----- nvinfo : EIATTR_FRAME_SIZE
	.align		4
.L_121:
        /*01c8*/ 	.byte	0x04, 0x11
        /*01ca*/ 	.short	(.L_123 - .L_122)
	.align		4
.L_122:
        /*01cc*/ 	.word	index@(_ZN2at6native29vectorized_elementwise_kernelILi4EZZZNS0_16tanh_kernel_cudaERNS_18TensorIteratorBaseEENKUlvE_clEvENKUlvE0_clEvEUlN3c107complexIfEEE_St5arrayIPcLm2EEEEviT0_T1_)
        /*01d0*/ 	.word	0x00000000


	//----- nvinfo : EIATTR_REGCOUNT
	.align		4
.L_123:
        /*01d4*/ 	.byte	0x04, 0x2f
        /*01d6*/ 	.short	(.L_125 - .L_124)
	.align		4
.L_124:
        /*01d8*/ 	.word	index@(_ZN2at6native29vectorized_elementwise_kernelILi2EZZZNS0_16tanh_kernel_cudaERNS_18TensorIteratorBaseEENKUlvE_clEvENKUlvE0_clEvEUlN3c107complexIfEEE_St5arrayIPcLm2EEEEviT0_T1_)
        /*01dc*/ 	.word	0x00000020


	//----- nvinfo : EIATTR_FRAME_SIZE
	.align		4
.L_125:
        /*01e0*/ 	.byte	0x04, 0x11
        /*01e2*/ 	.short	(.L_127 - .L_126)
	.align		4
.L_126:
        /*01e4*/ 	.word	index@(_ZN2at6native29vectorized_elementwise_kernelILi2EZZZNS0_16tanh_kernel_cudaERNS_18TensorIteratorBaseEENKUlvE_clEvENKUlvE0_clEvEUlN3c107complexIfEEE_St5arrayIPcLm2EEEEviT0_T1_)
        /*01e8*/ 	.word	0x00000000


	//----- nvinfo : EIATTR_REGCOUNT
	.align		4
.L_127:
        /*01ec*/ 	.byte	0x04, 0x2f
        /*01ee*/ 	.short	(.L_129 - .L_128)
	.align		4
.L_128:
        /*01f0*/ 	.word	index@(_ZN2at6native27unrolled_elementwise_kernelIZZZNS0_16tanh_kernel_cudaERNS_18TensorIteratorBaseEENKUlvE_clEvENKUlvE0_clEvEUlN3c107complexIfEEE_St5arrayIPcLm2EELi4E23TrivialOffsetCalculatorILi1EjESE_NS0_6memory15LoadWithoutCastENSF_16StoreWithoutCastEEEviT_T0_T2_T3_T4_T5_)
        /*01f4*/ 	.word	0x0000001a


	//----- nvinfo : EIATTR_FRAME_SIZE
	.align		4
.L_129:
        /*01f8*/ 	.byte	0x04, 0x11
        /*01fa*/ 	.short	(.L_131 - .L_130)
	.align		4
.L_130:
        /*01fc*/ 	.word	index@(_ZN2at6native27unrolled_elementwise_kernelIZZZNS0_16tanh_kernel_cudaERNS_18TensorIteratorBaseEENKUlvE_clEvENKUlvE0_clEvEUlN3c107complexIfEEE_St5arrayIPcLm2EELi4E23TrivialOffsetCalculatorILi1EjESE_NS0_6memory15LoadWithoutCastENSF_16StoreWithoutCastEEEviT_T0_T2_T3_T4_T5_)
        /*0200*/ 	.word	0x00000000


	//----- nvinfo : EIATTR_REGCOUNT
	.align		4
.L_131:
        /*0204*/ 	.byte	0x04, 0x2f
        /*0206*/ 	.short	(.L_133 - .L_132)
	.align		4
.L_132:
        /*0208*/ 	.word	index@(_ZN2at6native18elementwise_kernelILi128ELi2EZNS0_22gpu_kernel_impl_nocastIZZZNS0_16tanh_kernel_cudaERNS_18TensorIteratorBaseEENKUlvE_clEvENKUlvE0_clEvEUlN3c107complexIfEEE_EEvS4_RKT_EUliE_EEviT1_)
        /*020c*/ 	.word	0x00000012


	//----- nvinfo : EIATTR_FRAME_SIZE
	.align		4
.L_133:
        /*0210*/ 	.byte	0x04, 0x11
        /*0212*/ 	.short	(.L_135 - .L_134)
	.align		4
.L_134:
        /*0214*/ 	.word	index@(_ZN2at6native18elementwise_kernelILi128ELi2EZNS0_22gpu_kernel_impl_nocastIZZZNS0_16tanh_kernel_cudaERNS_18TensorIteratorBaseEENKUlvE_clEvENKUlvE0_clEvEUlN3c107complexIfEEE_EEvS4_RKT_EUliE_EEviT1_)
        /*0218*/ 	.word	0x00000000


	//----- nvinfo : EIATTR_REGCOUNT
	.align		4
.L_135:
        /*021c*/ 	.byte	0x04, 0x2f
        /*021e*/ 	.short	(.L_137 - .L_136)
	.align		4
.L_136:
        /*0220*/ 	.word	index@(_ZN2at6native27unrolled_elementwise_kernelIZZZNS0_16tanh_kernel_cudaERNS_18TensorIteratorBaseEENKUlvE_clEvENKUlvE0_clEvEUlN3c107complexIfEEE_St5arrayIPcLm2EELi4E23TrivialOffsetCalculatorILi1EjESE_NS0_6memory12LoadWithCastILi1EEENSF_13StoreWithCastILi1EEEEEviT_T0_T2_T3_T4_T5_)
        /*0224*/ 	.word	0x00000020


	//----- nvinfo : EIATTR_FRAME_SIZE
	.align		4
.L_137:
        /*0228*/ 	.byte	0x04, 0x11
        /*022a*/ 	.short	(.L_139 - .L_138)
	.align		4
.L_138:
        /*022c*/ 	.word	index@(_ZN2at6native27unrolled_elementwise_kernelIZZZNS0_16tanh_kernel_cudaERNS_18TensorIteratorBaseEENKUlvE_clEvENKUlvE0_clEvEUlN3c107complexIfEEE_St5arrayIPcLm2EELi4E23TrivialOffsetCalculatorILi1EjESE_NS0_6memory12LoadWithCastILi1EEENSF_13StoreWithCastILi1EEEEEviT_T0_T2_T3_T4_T5_)
        /*0230*/ 	.word	0x00000000


	//----- nvinfo : EIATTR_REGCOUNT
	.align		4
.L_139:
        /*0234*/ 	.byte	0x04, 0x2f
        /*0236*/ 	.short	(.L_141 - .L_140)
	.align		4
.L_140:
        /*0238*/ 	.word	index@(_ZN2at6native18elementwise_kernelILi128ELi4EZNS0_15gpu_kernel_implIZZZNS0_16tanh_kernel_cudaERNS_18TensorIteratorBaseEENKUlvE_clEvENKUlvE0_clEvEUlN3c107complexIfEEE_EEvS4_RKT_EUliE_EEviT1_)
        /*023c*/ 	.word	0x0000001a


	//----- nvinfo : EIATTR_FRAME_SIZE
	.align		4
.L_141:
        /*0240*/ 	.byte	0x04, 0x11
        /*0242*/ 	.short	(.L_143 - .L_142)
	.align		4
.L_142:
        /*0244*/ 	.word	index@(_ZN2at6native18elementwise_kernelILi128ELi4EZNS0_15gpu_kernel_implIZZZNS0_16tanh_kernel_cudaERNS_18TensorIteratorBaseEENKUlvE_clEvENKUlvE0_clEvEUlN3c107complexIfEEE_EEvS4_RKT_EUliE_EEviT1_)
        /*0248*/ 	.word	0x00000000


	//----- nvinfo : EIATTR_REGCOUNT
	.align		4
.L_143:
        /*024c*/ 	.byte	0x04, 0x2f
        /*024e*/ 	.short	(.L_145 - .L_144)
	.align		4
.L_144:
        /*0250*/ 	.word	index@(_ZN2at6native29vectorized_elementwise_kernelILi8EZZZNS0_16tanh_kernel_cudaERNS_18TensorIteratorBaseEENKUlvE_clEvENKUlvE1_clEvEUlN3c107complexINS6_4HalfEEEE_St5arrayIPcLm2EEEEviT0_T1_)
        /*0254*/ 	.word	0x00000020


	//----- nvinfo : EIATTR_FRAME_SIZE
	.align		4
.L_145:
        /*0258*/ 	.byte	0x04, 0x11
        /*025a*/ 	.short	(.L_147 - .L_146)
	.align		4
.L_146:
        /*025c*/ 	.word	index@(_ZN2at6native29vectorized_elementwise_kernelILi8EZZZNS0_16tanh_kernel_cudaERNS_18TensorIteratorBaseEENKUlvE_clEvENKUlvE1_clEvEUlN3c107complexINS6_4HalfEEEE_St5arrayIPcLm2EEEEviT0_T1_)
        /*0260*/ 	.word	0x00000000


	//----- nvinfo : EIATTR_REGCOUNT
	.align		4
.L_147:
        /*0264*/ 	.byte	0x04, 0x2f
        /*0266*/ 	.short	(.L_149 - .L_148)
	.align		4
.L_148:
        /*0268*/ 	.word	index@(_ZN2at6native29vectorized_elementwise_kernelILi4EZZZNS0_16tanh_kernel_cudaERNS_18TensorIteratorBaseEENKUlvE_clEvENKUlvE1_clEvEUlN3c107complexINS6_4HalfEEEE_St5arrayIPcLm2EEEEviT0_T1_)
        /*026c*/ 	.word	0x00000020


	//----- nvinfo : EIATTR_FRAME_SIZE
	.align		4
.L_149:
        /*0270*/ 	.byte	0x04, 0x11
        /*0272*/ 	.short	(.L_151 - .L_150)
	.align		4
.L_150:
        /*0274*/ 	.word	index@(_ZN2at6native29vectorized_elementwise_kernelILi4EZZZNS0_16tanh_kernel_cudaERNS_18TensorIteratorBaseEENKUlvE_clEvENKUlvE1_clEvEUlN3c107complexINS6_4HalfEEEE_St5arrayIPcLm2EEEEviT0_T1_)
        /*0278*/ 	.word	0x00000000


	//----- nvinfo : EIATTR_REGCOUNT
	.align		4
.L_151:
        /*027c*/ 	.byte	0x04, 0x2f
        /*027e*/ 	.short	(.L_153 - .L_152)
	.align		4
.L_152:
        /*0280*/ 	.word	index@(_ZN2at6native29vectorized_elementwise_kernelILi2EZZZNS0_16tanh_kernel_cudaERNS_18TensorIteratorBaseEENKUlvE_clEvENKUlvE1_clEvEUlN3c107complexINS6_4HalfEEEE_St5arrayIPcLm2EEEEviT0_T1_)
        /*0284*/ 	.word	0x00000020


	//----- nvinfo : EIATTR_FRAME_SIZE
	.align		4
.L_153:
        /*0288*/ 	.byte	0x04, 0x11
        /*028a*/ 	.short	(.L_155 - .L_154)
	.align		4
.L_154:
        /*028c*/ 	.word	index@(_ZN2at6native29vectorized_elementwise_kernelILi2EZZZNS0_16tanh_kernel_cudaERNS_18TensorIteratorBaseEENKUlvE_clEvENKUlvE1_clEvEUlN3c107complexINS6_4HalfEEEE_St5arrayIPcLm2EEEEviT0_T1_)
        /*0290*/ 	.word	0x00000000


	//----- nvinfo : EIATTR_REGCOUNT
	.align		4
.L_155:
        /*0294*/ 	.byte	0x04, 0x2f
        /*0296*/ 	.short	(.L_157 - .L_156)
	.align		4
.L_156:
        /*0298*/ 	.word	index@(_ZN2at6native27unrolled_elementwise_kernelIZZZNS0_16tanh_kernel_cudaERNS_18TensorIteratorBaseEENKUlvE_clEvENKUlvE1_clEvEUlN3c107complexINS6_4HalfEEEE_St5arrayIPcLm2EELi4E23TrivialOffsetCalculatorILi1EjESF_NS0_6memory15LoadWithoutCastENSG_16StoreWithoutCastEEEviT_T0_T2_T3_T4_T5_)
        /*029c*/ 	.word	0x00000017


	//----- nvinfo : EIATTR_FRAME_SIZE
	.align		4
.L_157:
        /*02a0*/ 	.byte	0x04, 0x11
        /*02a2*/ 	.short	(.L_159 - .L_158)
	.align		4
.L_158:
        /*02a4*/ 	.word	index@(_ZN2at6native27unrolled_elementwise_kernelIZZZNS0_16tanh_kernel_cudaERNS_18TensorIteratorBaseEENKUlvE_clEvENKUlvE1_clEvEUlN3c107complexINS6_4HalfEEEE_St5arrayIPcLm2EELi4E23TrivialOffsetCalculatorILi1EjESF_NS0_6memory15LoadWithoutCastENSG_16StoreWithoutCastEEEviT_T0_T2_T3_T4_T5_)
        /*02a8*/ 	.word	0x00000000


	//----- nvinfo : EIATTR_REGCOUNT
	.align		4
.L_159:
        /*02ac*/ 	.byte	0x04, 0x2f
        /*02ae*/ 	.short	(.L_161 - .L_160)
	.align		4
.L_160:
        /*02b0*/ 	.word	index@(_ZN2at6native18elementwise_kernelILi128ELi2EZNS0_22gpu_kernel_impl_nocastIZZZNS0_16tanh_kernel_cudaERNS_18TensorIteratorBaseEENKUlvE_clEvENKUlvE1_clEvEUlN3c107complexINS7_4HalfEEEE_EEvS4_RKT_EUliE_EEviT1_)
        /*02b4*/ 	.word	0x00000012


	//----- nvinfo : EIATTR_FRAME_SIZE
	.align		4
.L_161:
        /*02b8*/ 	.byte	0x04, 0x11
        /*02ba*/ 	.short	(.L_163 - .L_162)
	.align		4
.L_162:
        /*02bc*/ 	.word	index@(_ZN2at6native18elementwise_kernelILi128ELi2EZNS0_22gpu_kernel_impl_nocastIZZZNS0_16tanh_kernel_cudaERNS_18TensorIteratorBaseEENKUlvE_clEvENKUlvE1_clEvEUlN3c107complexINS7_4HalfEEEE_EEvS4_RKT_EUliE_EEviT1_)
        /*02c0*/ 	.word	0x00000000


	//----- nvinfo : EIATTR_REGCOUNT
	.align		4
.L_163:
        /*02c4*/ 	.byte	0x04, 0x2f
        /*02c6*/ 	.short	(.L_165 - .L_164)
	.align		4
.L_164:
        /*02c8*/ 	.word	index@(_ZN2at6native27unrolled_elementwise_kernelIZZZNS0_16tanh_kernel_cudaERNS_18TensorIteratorBaseEENKUlvE_clEvENKUlvE1_clEvEUlN3c107complexINS6_4HalfEEEE_St5arrayIPcLm2EELi4E23TrivialOffsetCalculatorILi1EjESF_NS0_6memory12LoadWithCastILi1EEENSG_13StoreWithCastILi1EEEEEviT_T0_T2_T3_T4_T5_)
        /*02cc*/ 	.word	0x00000020


	//----- nvinfo : EIATTR_FRAME_SIZE
	.align		4
.L_165:
        /*02d0*/ 	.byte	0x04, 0x11
        /*02d2*/ 	.short	(.L_167 - .L_166)
	.align		4
.L_166:
        /*02d4*/ 	.word	index@(_ZN2at6native27unrolled_elementwise_kernelIZZZNS0_16tanh_kernel_cudaERNS_18TensorIteratorBaseEENKUlvE_clEvENKUlvE1_clEvEUlN3c107complexINS6_4HalfEEEE_St5arrayIPcLm2EELi4E23TrivialOffsetCalculatorILi1EjESF_NS0_6memory12LoadWithCastILi1EEENSG_13StoreWithCastILi1EEEEEviT_T0_T2_T3_T4_T5_)
        /*02d8*/ 	.word	0x00000000


	//----- nvinfo : EIATTR_REGCOUNT
	.align		4
.L_167:
        /*02dc*/ 	.byte	0x04, 0x2f
        /*02de*/ 	.short	(.L_169 - .L_168)
	.align		4
.L_168:
        /*02e0*/ 	.word	index@(_ZN2at6native18elementwise_kernelILi128ELi4EZNS0_15gpu_kernel_implIZZZNS0_16tanh_kernel_cudaERNS_18TensorIteratorBaseEENKUlvE_clEvENKUlvE1_clEvEUlN3c107complexINS7_4HalfEEEE_EEvS4_RKT_EUliE_EEviT1_)
        /*02e4*/ 	.word	0x0000001a


	//----- nvinfo : EIATTR_FRAME_SIZE
	.align		4
.L_169:
        /*02e8*/ 	.byte	0x04, 0x11
        /*02ea*/ 	.short	(.L_171 - .L_170)
	.align		4
.L_170:
        /*02ec*/ 	.word	index@(_ZN2at6native18elementwise_kernelILi128ELi4EZNS0_15gpu_kernel_implIZZZNS0_16tanh_kernel_cudaERNS_18TensorIteratorBaseEENKUlvE_clEvENKUlvE1_clEvEUlN3c107complexINS7_4HalfEEEE_EEvS4_RKT_EUliE_EEviT1_)
        /*02f0*/ 	.word	0x00000000


	//----- nvinfo : EIATTR_REGCOUNT
	.align		4
.L_171:
        /*02f4*/ 	.byte	0x04, 0x2f
        /*02f6*/ 	.short	(.L_173 - .L_172)
	.align		4
.L_172:
        /*02f8*/ 	.word	index@(_ZN2at6native29vectorized_elementwise_kernelILi8EZZZNS0_16tanh_kernel_cudaERNS_18TensorIteratorBaseEENKUlvE0_clEvENKUlvE_clEvEUldE_St5arrayIPcLm2EEEEviT0_T1_)
        /*02fc*/ 	.word	0x00000020


	//----- nvinfo : EIATTR_FRAME_SIZE
	.align		4
.L_173:
        /*0300*/ 	.byte	0x04, 0x11
        /*0302*/ 	.short	(.L_175 - .L_174)
	.align		4
.L_174:
        /*0304*/ 	.word	index@(_ZN2at6native29vectorized_elementwise_kernelILi8EZZZNS0_16tanh_kernel_cudaERNS_18TensorIteratorBaseEENKUlvE0_clEvENKUlvE_clEvEUldE_St5arrayIPcLm2EEEEviT0_T1_)
        /*0308*/ 	.word	0x00000000


	//----- nvinfo : EIATTR_REGCOUNT
	.align		4
.L_175:
        /*030c*/ 	.byte	0x04, 0x2f
        /*030e*/ 	.short	(.L_177 - .L_176)
	.align		4
.L_176:
        /*0310*/ 	.word	index@(_ZN2at6native29vectorized_elementwise_kernelILi4EZZZNS0_16tanh_kernel_cudaERNS_18TensorIteratorBaseEENKUlvE0_clEvENKUlvE_clEvEUldE_St5arrayIPcLm2EEEEviT0_T1_)
        /*0314*/ 	.word	0x00000020


	//----- nvinfo : EIATTR_FRAME_SIZE
	.align		4
.L_177:
        /*0318*/ 	.byte	0x04, 0x11
        /*031a*/ 	.short	(.L_179 - .L_178)
	.align		4
.L_178:
        /*031c*/ 	.word	index@(_ZN2at6native29vectorized_elementwise_kernelILi4EZZZNS0_16tanh_kernel_cudaERNS_18TensorIteratorBaseEENKUlvE0_clEvENKUlvE_clEvEUldE_St5arrayIPcLm2EEEEviT0_T1_)
        /*0320*/ 	.word	0x00000000


	//----- nvinfo : EIATTR_REGCOUNT
	.align		4
.L_179:
        /*0324*/ 	.byte	0x04, 0x2f
        /*0326*/ 	.short	(.L_181 - .L_180)
	.align		4
.L_180:
        /*0328*/ 	.word	index@(_ZN2at6native29vectorized_elementwise_kernelILi2EZZZNS0_16tanh_kernel_cudaERNS_18TensorIteratorBaseEENKUlvE0_clEvENKUlvE_clEvEUldE_St5arrayIPcLm2EEEEviT0_T1_)
        /*032c*/ 	.word	0x00000020


	//----- nvinfo : EIATTR_FRAME_SIZE
	.align		4
.L_181:
        /*0330*/ 	.byte	0x04, 0x11
        /*0332*/ 	.short	(.L_183 - .L_182)
	.align		4
.L_182:
        /*0334*/ 	.word	index@(_ZN2at6native29vectorized_elementwise_kernelILi2EZZZNS0_16tanh_kernel_cudaERNS_18TensorIteratorBaseEENKUlvE0_clEvENKUlvE_clEvEUldE_St5arrayIPcLm2EEEEviT0_T1_)
        /*0338*/ 	.word	0x00000000


	//----- nvinfo : EIATTR_REGCOUNT
	.align		4
.L_183:
        /*033c*/ 	.byte	0x04, 0x2f
        /*033e*/ 	.short	(.L_185 - .L_184)
	.align		4
.L_184:
        /*0340*/ 	.word	index@(_ZN2at6native27unrolled_elementwise_kernelIZZZNS0_16tanh_kernel_cudaERNS_18TensorIteratorBaseEENKUlvE0_clEvENKUlvE_clEvEUldE_St5arrayIPcLm2EELi4E23TrivialOffsetCalculatorILi1EjESB_NS0_6memory15LoadWithoutCastENSC_16StoreWithoutCastEEEviT_T0_T2_T3_T4_T5_)
        /*0344*/ 	.word	0x0000001a


	//----- nvinfo : EIATTR_FRAME_SIZE
	.align		4
.L_185:
        /*0348*/ 	.byte	0x04, 0x11
        /*034a*/ 	.short	(.L_187 - .L_186)
	.align		4
.L_186:
        /*034c*/ 	.word	index@(_ZN2at6native27unrolled_elementwise_kernelIZZZNS0_16tanh_kernel_cudaERNS_18TensorIteratorBaseEENKUlvE0_clEvENKUlvE_clEvEUldE_St5arrayIPcLm2EELi4E23TrivialOffsetCalculatorILi1EjESB_NS0_6memory15LoadWithoutCastENSC_16StoreWithoutCastEEEviT_T0_T2_T3_T4_T5_)
        /*0350*/ 	.word	0x00000000


	//----- nvinfo : EIATTR_REGCOUNT
	.align		4
.L_187:
        /*0354*/ 	.byte	0x04, 0x2f
        /*0356*/ 	.short	(.L_189 - .L_188)
	.align		4
.L_188:
        /*0358*/ 	.word	index@(_ZN2at6native18elementwise_kernelILi128ELi2EZNS0_22gpu_kernel_impl_nocastIZZZNS0_16tanh_kernel_cudaERNS_18TensorIteratorBaseEENKUlvE0_clEvENKUlvE_clEvEUldE_EEvS4_RKT_EUliE_EEviT1_)
        /*035c*/ 	.word	0x00000014


	//----- nvinfo : EIATTR_FRAME_SIZE
	.align		4
.L_189:
        /*0360*/ 	.byte	0x04, 0x11
        /*0362*/ 	.short	(.L_191 - .L_190)
	.align		4
.L_190:
        /*0364*/ 	.word	index@(_ZN2at6native18elementwise_kernelILi128ELi2EZNS0_22gpu_kernel_impl_nocastIZZZNS0_16tanh_kernel_cudaERNS_18TensorIteratorBaseEENKUlvE0_clEvENKUlvE_clEvEUldE_EEvS4_RKT_EUliE_EEviT1_)
        /*0368*/ 	.word	0x00000000


	//----- nvinfo : EIATTR_REGCOUNT
	.align		4
.L_191:
        /*036c*/ 	.byte	0x04, 0x2f
        /*036e*/ 	.short	(.L_193 - .L_192)
	.align		4
.L_192:
        /*0370*/ 	.word	index@(_ZN2at6native27unrolled_elementwise_kernelIZZZNS0_16tanh_kernel_cudaERNS_18TensorIteratorBaseEENKUlvE0_clEvENKUlvE_clEvEUldE_St5arrayIPcLm2EELi4E23TrivialOffsetCalculatorILi1EjESB_NS0_6memory12LoadWithCastILi1EEENSC_13StoreWithCastILi1EEEEEviT_T0_T2_T3_T4_T5_)
        /*0374*/ 	.word	0x00000022


	//----- nvinfo : EIATTR_FRAME_SIZE
	.align		4
.L_193:
        /*0378*/ 	.byte	0x04, 0x11
        /*037a*/ 	.short	(.L_195 - .L_194)
	.align		4
.L_194:
        /*037c*/ 	.word	index@(_ZN2at6native27unrolled_elementwise_kernelIZZZNS0_16tanh_kernel_cudaERNS_18TensorIteratorBaseEENKUlvE0_clEvENKUlvE_clEvEUldE_St5arrayIPcLm2EELi4E23TrivialOffsetCalculatorILi1EjESB_NS0_6memory12LoadWithCastILi1EEENSC_13StoreWithCastILi1EEEEEviT_T0_T2_T3_T4_T5_)
        /*0380*/ 	.word	0x00000000


	//----- nvinfo : EIATTR_REGCOUNT
	.align		4
.L_195:
        /*0384*/ 	.byte	0x04, 0x2f
        /*0386*/ 	.short	(.L_197 - .L_196)
	.align		4
.L_196:
        /*0388*/ 	.word	index@(_ZN2at6native18elementwise_kernelILi128ELi4EZNS0_15gpu_kernel_implIZZZNS0_16tanh_kernel_cudaERNS_18TensorIteratorBaseEENKUlvE0_clEvENKUlvE_clEvEUldE_EEvS4_RKT_EUliE_EEviT1_)
        /*038c*/ 	.word	0x0000001a


	//----- nvinfo : EIATTR_FRAME_SIZE
	.align		4
.L_197:
        /*0390*/ 	.byte	0x04, 0x11
        /*0392*/ 	.short	(.L_199 - .L_198)
	.align		4
.L_198:
        /*0394*/ 	.word	index@(_ZN2at6native18elementwise_kernelILi128ELi4EZNS0_15gpu_kernel_implIZZZNS0_16tanh_kernel_cudaERNS_18TensorIteratorBaseEENKUlvE0_clEvENKUlvE_clEvEUldE_EEvS4_RKT_EUliE_EEviT1_)
        /*0398*/ 	.word	0x00000000


	//----- nvinfo : EIATTR_REGCOUNT
	.align		4
.L_199:
        /*039c*/ 	.byte	0x04, 0x2f
        /*039e*/ 	.short	(.L_201 - .L_200)
	.align		4
.L_200:
        /*03a0*/ 	.word	index@(_ZN2at6native29vectorized_elementwise_kernelILi8EZZZNS0_16tanh_kernel_cudaERNS_18TensorIteratorBaseEENKUlvE0_clEvENKUlvE0_clEvEUlfE_St5arrayIPcLm2EEEEviT0_T1_)
        /*03a4*/ 	.word	0x00000020


	//----- nvinfo : EIATTR_FRAME_SIZE
	.align		4
.L_201:
        /*03a8*/ 	.byte	0x04, 0x11
        /*03aa*/ 	.short	(.L_203 - .L_202)
	.align		4
.L_202:
        /*03ac*/ 	.word	index@(_ZN2at6native29vectorized_elementwise_kernelILi8EZZZNS0_16tanh_kernel_cudaERNS_18TensorIteratorBaseEENKUlvE0_clEvENKUlvE0_clEvEUlfE_St5arrayIPcLm2EEEEviT0_T1_)
        /*03b0*/ 	.word	0x00000000


	//----- nvinfo : EIATTR_REGCOUNT
	.align		4
.L_203:
        /*03b4*/ 	.byte	0x04, 0x2f
        /*03b6*/ 	.short	(.L_205 - .L_204)
	.align		4
.L_204:
        /*03b8*/ 	.word	index@(_ZN2at6native29vectorized_elementwise_kernelILi4EZZZNS0_16tanh_kernel_cudaERNS_18TensorIteratorBaseEENKUlvE0_clEvENKUlvE0_clEvEUlfE_St5arrayIPcLm2EEEEviT0_T1_)
        /*03bc*/ 	.word	0x00000020


	//----- nvinfo : EIATTR_FRAME_SIZE
	.align		4
.L_205:
        /*03c0*/ 	.byte	0x04, 0x11
        /*03c2*/ 	.short	(.L_207 - .L_206)
	.align		4
.L_206:
        /*03c4*/ 	.word	index@(_ZN2at6native29vectorized_elementwise_kernelILi4EZZZNS0_16tanh_kernel_cudaERNS_18TensorIteratorBaseEENKUlvE0_clEvENKUlvE0_clEvEUlfE_St5arrayIPcLm2EEEEviT0_T1_)
        /*03c8*/ 	.word	0x00000000


	//----- nvinfo : EIATTR_REGCOUNT
	.align		4
.L_207:
        /*03cc*/ 	.byte	0x04, 0x2f
        /*03ce*/ 	.short	(.L_209 - .L_208)
	.align		4
.L_208:
        /*03d0*/ 	.word	index@(_ZN2at6native29vectorized_elementwise_kernelILi2EZZZNS0_16tanh_kernel_cudaERNS_18TensorIteratorBaseEENKUlvE0_clEvENKUlvE0_clEvEUlfE_St5arrayIPcLm2EEEEviT0_T1_)
        /*03d4*/ 	.word	0x00000020


	//----- nvinfo : EIATTR_FRAME_SIZE
	.align		4
.L_209:
        /*03d8*/ 	.byte	0x04, 0x11
        /*03da*/ 	.short	(.L_211 - .L_210)
	.align		4
.L_210:
        /*03dc*/ 	.word	index@(_ZN2at6native29vectorized_elementwise_kernelILi2EZZZNS0_16tanh_kernel_cudaERNS_18TensorIteratorBaseEENKUlvE0_clEvENKUlvE0_clEvEUlfE_St5arrayIPcLm2EEEEviT0_T1_)
        /*03e0*/ 	.word	0x00000000


	//----- nvinfo : EIATTR_REGCOUNT
	.align		4
.L_211:
        /*03e4*/ 	.byte	0x04, 0x2f
        /*03e6*/ 	.short	(.L_213 - .L_212)
	.align		4
.L_212:
        /*03e8*/ 	.word	index@(_ZN2at6native27unrolled_elementwise_kernelIZZZNS0_16tanh_kernel_cudaERNS_18TensorIteratorBaseEENKUlvE0_clEvENKUlvE0_clEvEUlfE_St5arrayIPcLm2EELi4E23TrivialOffsetCalculatorILi1EjESB_NS0_6memory15LoadWithoutCastENSC_16StoreWithoutCastEEEviT_T0_T2_T3_T4_T5_)
        /*03ec*/ 	.word	0x00000014


	//----- nvinfo : EIATTR_FRAME_SIZE
	.align		4
.L_213:
        /*03f0*/ 	.byte	0x04, 0x11
        /*03f2*/ 	.short	(.L_215 - .L_214)
	.align		4
.L_214:
        /*03f4*/ 	.word	index@(_ZN2at6native27unrolled_elementwise_kernelIZZZNS0_16tanh_kernel_cudaERNS_18TensorIteratorBaseEENKUlvE0_clEvENKUlvE0_clEvEUlfE_St5arrayIPcLm2EELi4E23TrivialOffsetCalculatorILi1EjESB_NS0_6memory15LoadWithoutCastENSC_16StoreWithoutCastEEEviT_T0_T2_T3_T4_T5_)
        /*03f8*/ 	.word	0x00000000


	//----- nvinfo : EIATTR_REGCOUNT
	.align		4
.L_215:
        /*03fc*/ 	.byte	0x04, 0x2f
        /*03fe*/ 	.short	(.L_217 - .L_216)
	.align		4
.L_216:
        /*0400*/ 	.word	index@(_ZN2at6native18elementwise_kernelILi128ELi2EZNS0_22gpu_kernel_impl_nocastIZZZNS0_16tanh_kernel_cudaERNS_18TensorIteratorBaseEENKUlvE0_clEvENKUlvE0_clEvEUlfE_EEvS4_RKT_EUliE_EEviT1_)
        /*0404*/ 	.word	0x00000012


	//----- nvinfo : EIATTR_FRAME_SIZE
	.align		4
.L_217:
        /*0408*/ 	.byte	0x04, 0x11
        /*040a*/ 	.short	(.L_219 - .L_218)
	.align		4
.L_218:
        /*040c*/ 	.word	index@(_ZN2at6native18elementwise_kernelILi128ELi2EZNS0_22gpu_kernel_impl_nocastIZZZNS0_16tanh_kernel_cudaERNS_18TensorIteratorBaseEENKUlvE0_clEvENKUlvE0_clEvEUlfE_EEvS4_RKT_EUliE_EEviT1_)
        /*0410*/ 	.word	0x00000000


	//----- nvinfo : EIATTR_REGCOUNT
	.align		4
.L_219:
        /*0414*/ 	.byte	0x04, 0x2f
        /*0416*/ 	.short	(.L_221 - .L_220)
	.align		4
.L_220:
        /*0418*/ 	.word	index@(_ZN2at6native27unrolled_elementwise_kernelIZZZNS0_16tanh_kernel_cudaERNS_18TensorIteratorBaseEENKUlvE0_clEvENKUlvE0_clEvEUlfE_St5arrayIPcLm2EELi4E23TrivialOffsetCalculatorILi1EjESB_NS0_6memory12LoadWithCastILi1EEENSC_13StoreWithCastILi1EEEEEviT_T0_T2_T3_T4_T5_)
        /*041c*/ 	.word	0x0000001c


	//----- nvinfo : EIATTR_FRAME_SIZE
	.align		4
.L_221:
        /*0420*/ 	.byte	0x04, 0x11
        /*0422*/ 	.short	(.L_223 - .L_222)
	.align		4
.L_222:
        /*0424*/ 	.word	index@(_ZN2at6native27unrolled_elementwise_kernelIZZZNS0_16tanh_kernel_cudaERNS_18TensorIteratorBaseEENKUlvE0_clEvENKUlvE0_clEvEUlfE_St5arrayIPcLm2EELi4E23TrivialOffsetCalculatorILi1EjESB_NS0_6memory12LoadWithCastILi1EEENSC_13StoreWithCastILi1EEEEEviT_T0_T2_T3_T4_T5_)
        /*0428*/ 	.word	0x00000000


	//----- nvinfo : EIATTR_REGCOUNT
	.align		4
.L_223:
        /*042c*/ 	.byte	0x04, 0x2f
        /*042e*/ 	.short	(.L_225 - .L_224)
	.align		4
.L_224:
        /*0430*/ 	.word	index@(_ZN2at6native18elementwise_kernelILi128ELi4EZNS0_15gpu_kernel_implIZZZNS0_16tanh_kernel_cudaERNS_18TensorIteratorBaseEENKUlvE0_clEvENKUlvE0_clEvEUlfE_EEvS4_RKT_EUliE_EEviT1_)
        /*0434*/ 	.word	0x0000001a


	//----- nvinfo : EIATTR_FRAME_SIZE
	.align		4
.L_225:
        /*0438*/ 	.byte	0x04, 0x11
        /*043a*/ 	.short	(.L_227 - .L_226)
	.align		4
.L_226:
        /*043c*/ 	.word	index@(_ZN2at6native18elementwise_kernelILi128ELi4EZNS0_15gpu_kernel_implIZZZNS0_16tanh_kernel_cudaERNS_18TensorIteratorBaseEENKUlvE0_clEvENKUlvE0_clEvEUlfE_EEvS4_RKT_EUliE_EEviT1_)
        /*0440*/ 	.word	0x00000000


	//----- nvinfo : EIATTR_REGCOUNT
	.align		4
.L_227:
        /*0444*/ 	.byte	0x04, 0x2f
        /*0446*/ 	.short	(.L_229 - .L_228)
	.align		4
.L_228:
        /*0448*/ 	.word	index@(_ZN2at6native29vectorized_elementwise_kernelILi8EZZZNS0_16tanh_kernel_cudaERNS_18TensorIteratorBaseEENKUlvE0_clEvENKUlvE1_clEvEUlN3c104HalfEE_St5arrayIPcLm2EEEEviT0_T1_)
        /*044c*/ 	.word	0x00000020


	//----- nvinfo : EIATTR_FRAME_SIZE
	.align		4
.L_229:
        /*0450*/ 	.byte	0x04, 0x11
        /*0452*/ 	.short	(.L_231 - .L_230)
	.align		4
.L_230:
        /*0454*/ 	.word	index@(_ZN2at6native29vectorized_elementwise_kernelILi8EZZZNS0_16tanh_kernel_cudaERNS_18TensorIteratorBaseEENKUlvE0_clEvENKUlvE1_clEvEUlN3c104HalfEE_St5arrayIPcLm2EEEEviT0_T1_)
        /*0458*/ 	.word	0x00000000


	//----- nvinfo : EIATTR_REGCOUNT
	.align		4
.L_231:
        /*045c*/ 	.byte	0x04, 0x2f
        /*045e*/ 	.short	(.L_233 - .L_232)
	.align		4
.L_232:
        /*0460*/ 	.word	index@(_ZN2at6native29vectorized_elementwise_kernelILi4EZZZNS0_16tanh_kernel_cudaERNS_18TensorIteratorBaseEENKUlvE0_clEvENKUlvE1_clEvEUlN3c104HalfEE_St5arrayIPcLm2EEEEviT0_T1_)
        /*0464*/ 	.word	0x00000020


	//----- nvinfo : EIATTR_FRAME_SIZE
	.align		4
.L_233:
        /*0468*/ 	.byte	0x04, 0x11
        /*046a*/ 	.short	(.L_235 - .L_234)
	.align		4
.L_234:
        /*046c*/ 	.word	index@(_ZN2at6native29vectorized_elementwise_kernelILi4EZZZNS0_16tanh_kernel_cudaERNS_18TensorIteratorBaseEENKUlvE0_clEvENKUlvE1_clEvEUlN3c104HalfEE_St5arrayIPcLm2EEEEviT0_T1_)
        /*0470*/ 	.word	0x00000000


	//----- nvinfo : EIATTR_REGCOUNT
	.align		4
.L_235:
        /*0474*/ 	.byte	0x04, 0x2f
        /*0476*/ 	.short	(.L_237 - .L_236)
	.align		4
.L_236:
        /*0478*/ 	.word	index@(_ZN2at6native29vectorized_elementwise_kernelILi2EZZZNS0_16tanh_kernel_cudaERNS_18TensorIteratorBaseEENKUlvE0_clEvENKUlvE1_clEvEUlN3c104HalfEE_St5arrayIPcLm2EEEEviT0_T1_)
        /*047c*/ 	.word	0x00000020


	//----- nvinfo : EIATTR_FRAME_SIZE
	.align		4
.L_237:
        /*0480*/ 	.byte	0x04, 0x11
        /*0482*/ 	.short	(.L_239 - .L_238)
	.align		4
.L_238:
        /*0484*/ 	.word	index@(_ZN2at6native29vectorized_elementwise_kernelILi2EZZZNS0_16tanh_kernel_cudaERNS_18TensorIteratorBaseEENKUlvE0_clEvENKUlvE1_clEvEUlN3c104HalfEE_St5arrayIPcLm2EEEEviT0_T1_)
        /*0488*/ 	.word	0x00000000


	//----- nvinfo : EIATTR_REGCOUNT
	.align		4
.L_239:
        /*048c*/ 	.byte	0x04, 0x2f
        /*048e*/ 	.short	(.L_241 - .L_240)
	.align		4
.L_240:
        /*0490*/ 	.word	index@(_ZN2at6native27unrolled_elementwise_kernelIZZZNS0_16tanh_kernel_cudaERNS_18TensorIteratorBaseEENKUlvE0_clEvENKUlvE1_clEvEUlN3c104HalfEE_St5arrayIPcLm2EELi4E23TrivialOffsetCalculatorILi1EjESD_NS0_6memory15LoadWithoutCastENSE_16StoreWithoutCastEEEviT_T0_T2_T3_T4_T5_)
        /*0494*/ 	.word	0x00000016


	//----- nvinfo : EIATTR_FRAME_SIZE
	.align		4
.L_241:
        /*0498*/ 	.byte	0x04, 0x11
        /*049a*/ 	.short	(.L_243 - .L_242)
	.align		4
.L_242:
        /*049c*/ 	.word	index@(_ZN2at6native27unrolled_elementwise_kernelIZZZNS0_16tanh_kernel_cudaERNS_18TensorIteratorBaseEENKUlvE0_clEvENKUlvE1_clEvEUlN3c104HalfEE_St5arrayIPcLm2EELi4E23TrivialOffsetCalculatorILi1EjESD_NS0_6memory15LoadWithoutCastENSE_16StoreWithoutCastEEEviT_T0_T2_T3_T4_T5_)
        /*04a0*/ 	.word	0x00000000


	//----- nvinfo : EIATTR_REGCOUNT
	.align		4
.L_243:
        /*04a4*/ 	.byte	0x04, 0x2f
        /*04a6*/ 	.short	(.L_245 - .L_244)
	.align		4
.L_244:
        /*04a8*/ 	.word	index@(_ZN2at6native18elementwise_kernelILi128ELi4EZNS0_22gpu_kernel_impl_nocastIZZZNS0_16tanh_kernel_cudaERNS_18TensorIteratorBaseEENKUlvE0_clEvENKUlvE1_clEvEUlN3c104HalfEE_EEvS4_RKT_EUliE_EEviT1_)
        /*04ac*/ 	.word	0x00000012


	//----- nvinfo : EIATTR_FRAME_SIZE
	.align		4
.L_245:
        /*04b0*/ 	.byte	0x04, 0x11
        /*04b2*/ 	.short	(.L_247 - .L_246)
	.align		4
.L_246:
        /*04b4*/ 	.word	index@(_ZN2at6native18elementwise_kernelILi128ELi4EZNS0_22gpu_kernel_impl_nocastIZZZNS0_16tanh_kernel_cudaERNS_18TensorIteratorBaseEENKUlvE0_clEvENKUlvE1_clEvEUlN3c104HalfEE_EEvS4_RKT_EUliE_EEviT1_)
        /*04b8*/ 	.word	0x00000000


	//----- nvinfo : EIATTR_REGCOUNT
	.align		4
.L_247:
        /*04bc*/ 	.byte	0x04, 0x2f
        /*04be*/ 	.short	(.L_249 - .L_248)
	.align		4
.L_248:
        /*04c0*/ 	.word	index@(_ZN2at6native27unrolled_elementwise_kernelIZZZNS0_16tanh_kernel_cudaERNS_18TensorIteratorBaseEENKUlvE0_clEvENKUlvE1_clEvEUlN3c104HalfEE_St5arrayIPcLm2EELi4E23TrivialOffsetCalculatorILi1EjESD_NS0_6memory12LoadWithCastILi1EEENSE_13StoreWithCastILi1EEEEEviT_T0_T2_T3_T4_T5_)
        /*04c4*/ 	.word	0x0000001e


	//----- nvinfo : EIATTR_FRAME_SIZE
	.align		4
.L_249:
        /*04c8*/ 	.byte	0x04, 0x11
        /*04ca*/ 	.short	(.L_251 - .L_250)
	.align		4
.L_250:
        /*04cc*/ 	.word	index@(_ZN2at6native27unrolled_elementwise_kernelIZZZNS0_16tanh_kernel_cudaERNS_18TensorIteratorBaseEENKUlvE0_clEvENKUlvE1_clEvEUlN3c104HalfEE_St5arrayIPcLm2EELi4E23TrivialOffsetCalculatorILi1EjESD_NS0_6memory12LoadWithCastILi1EEENSE_13StoreWithCastILi1EEEEEviT_T0_T2_T3_T4_T5_)
        /*04d0*/ 	.word	0x00000000


	//----- nvinfo : EIATTR_REGCOUNT
	.align		4
.L_251:
        /*04d4*/ 	.byte	0x04, 0x2f
        /*04d6*/ 	.short	(.L_253 - .L_252)
	.align		4
.L_252:
        /*04d8*/ 	.word	index@(_ZN2at6native18elementwise_kernelILi128ELi4EZNS0_15gpu_kernel_implIZZZNS0_16tanh_kernel_cudaERNS_18TensorIteratorBaseEENKUlvE0_clEvENKUlvE1_clEvEUlN3c104HalfEE_EEvS4_RKT_EUliE_EEviT1_)
        /*04dc*/ 	.word	0x0000001a


	//----- nvinfo : EIATTR_FRAME_SIZE
	.align		4
.L_253:
        /*04e0*/ 	.byte	0x04, 0x11
        /*04e2*/ 	.short	(.L_255 - .L_254)
	.align		4
.L_254:
        /*04e4*/ 	.word	index@(_ZN2at6native18elementwise_kernelILi128ELi4EZNS0_15gpu_kernel_implIZZZNS0_16tanh_kernel_cudaERNS_18TensorIteratorBaseEENKUlvE0_clEvENKUlvE1_clEvEUlN3c104HalfEE_EEvS4_RKT_EUliE_EEviT1_)
        /*04e8*/ 	.word	0x00000000


	//----- nvinfo : EIATTR_REGCOUNT
	.align		4
.L_255:
        /*04ec*/ 	.byte	0x04, 0x2f
        /*04ee*/ 	.short	(.L_257 - .L_256)
	.align		4
.L_256:
        /*04f0*/ 	.word	index@(_ZN2at6native29vectorized_elementwise_kernelILi8EZZZNS0_16tanh_kernel_cudaERNS_18TensorIteratorBaseEENKUlvE0_clEvENKUlvE2_clEvEUlN3c108BFloat16EE_St5arrayIPcLm2EEEEviT0_T1_)
        /*04f4*/ 	.word	0x00000020


	//----- nvinfo : EIATTR_FRAME_SIZE
	.align		4
.L_257:
        /*04f8*/ 	.byte	0x04, 0x11
        /*04fa*/ 	.short	(.L_259 - .L_258)
	.align		4
.L_258:
        /*04fc*/ 	.word	index@(_ZN2at6native29vectorized_elementwise_kernelILi8EZZZNS0_16tanh_kernel_cudaERNS_18TensorIteratorBaseEENKUlvE0_clEvENKUlvE2_clEvEUlN3c108BFloat16EE_St5arrayIPcLm2EEEEviT0_T1_)
        /*0500*/ 	.word	0x00000000


	//----- nvinfo : EIATTR_REGCOUNT
	.align		4
.L_259:
        /*0504*/ 	.byte	0x04, 0x2f
        /*0506*/ 	.short	(.L_261 - .L_260)
	.align		4
.L_260:
        /*0508*/ 	.word	index@(_ZN2at6native29vectorized_elementwise_kernelILi4EZZZNS0_16tanh_kernel_cudaERNS_18TensorIteratorBaseEENKUlvE0_clEvENKUlvE2_clEvEUlN3c108BFloat16EE_St5arrayIPcLm2EEEEviT0_T1_)
        /*050c*/ 	.word	0x00000020


	//----- nvinfo : EIATTR_FRAME_SIZE
	.align		4
.L_261:
        /*0510*/ 	.byte	0x04, 0x11
        /*0512*/ 	.short	(.L_263 - .L_262)
	.align		4
.L_262:
        /*0514*/ 	.word	index@(_ZN2at6native29vectorized_elementwise_kernelILi4EZZZNS0_16tanh_kernel_cudaERNS_18TensorIteratorBaseEENKUlvE0_clEvENKUlvE2_clEvEUlN3c108BFloat16EE_St5arrayIPcLm2EEEEviT0_T1_)
        /*0518*/ 	.word	0x00000000


	//----- nvinfo : EIATTR_REGCOUNT
	.align		4
.L_263:
        /*051c*/ 	.byte	0x04, 0x2f
        /*051e*/ 	.short	(.L_265 - .L_264)
	.align		4
.L_264:
        /*0520*/ 	.word	index@(_ZN2at6native29vectorized_elementwise_kernelILi2EZZZNS0_16tanh_kernel_cudaERNS_18TensorIteratorBaseEENKUlvE0_clEvENKUlvE2_clEvEUlN3c108BFloat16EE_St5arrayIPcLm2EEEEviT0_T1_)
        /*0524*/ 	.word	0x00000020


	//----- nvinfo : EIATTR_FRAME_SIZE
	.align		4
.L_265:
        /*0528*/ 	.byte	0x04, 0x11
        /*052a*/ 	.short	(.L_267 - .L_266)
	.align		4
.L_266:
        /*052c*/ 	.word	index@(_ZN2at6native29vectorized_elementwise_kernelILi2EZZZNS0_16tanh_kernel_cudaERNS_18TensorIteratorBaseEENKUlvE0_clEvENKUlvE2_clEvEUlN3c108BFloat16EE_St5arrayIPcLm2EEEEviT0_T1_)
        /*0530*/ 	.word	0x00000000


	//----- nvinfo : EIATTR_REGCOUNT
	.align		4
.L_267:
        /*0534*/ 	.byte	0x04, 0x2f
        /*0536*/ 	.short	(.L_269 - .L_268)
	.align		4
.L_268:
        /*0538*/ 	.word	index@(_ZN2at6native27unrolled_elementwise_kernelIZZZNS0_16tanh_kernel_cudaERNS_18TensorIteratorBaseEENKUlvE0_clEvENKUlvE2_clEvEUlN3c108BFloat16EE_St5arrayIPcLm2EELi4E23TrivialOffsetCalculatorILi1EjESD_NS0_6memory15LoadWithoutCastENSE_16StoreWithoutCastEEEviT_T0_T2_T3_T4_T5_)
        /*053c*/ 	.word	0x00000016


	//----- nvinfo : EIATTR_FRAME_SIZE
	.align		4
.L_269:
        /*0540*/ 	.byte	0x04, 0x11
        /*0542*/ 	.short	(.L_271 - .L_270)
	.align		4
.L_270:
        /*0544*/ 	.word	index@(_ZN2at6native27unrolled_elementwise_kernelIZZZNS0_16tanh_kernel_cudaERNS_18TensorIteratorBaseEENKUlvE0_clEvENKUlvE2_clEvEUlN3c108BFloat16EE_St5arrayIPcLm2EELi4E23TrivialOffsetCalculatorILi1EjESD_NS0_6memory15LoadWithoutCastENSE_16StoreWithoutCastEEEviT_T0_T2_T3_T4_T5_)
        /*0548*/ 	.word	0x00000000


	//----- nvinfo : EIATTR_REGCOUNT
	.align		4
.L_271:
        /*054c*/ 	.byte	0x04, 0x2f
        /*054e*/ 	.short	(.L_273 - .L_272)
	.align		4
.L_272:
        /*0550*/ 	.word	index@(_ZN2at6native18elementwise_kernelILi128ELi4EZNS0_22gpu_kernel_impl_nocastIZZZNS0_16tanh_kernel_cudaERNS_18TensorIteratorBaseEENKUlvE0_clEvENKUlvE2_clEvEUlN3c108BFloat16EE_EEvS4_RKT_EUliE_EEviT1_)
        /*0554*/ 	.word	0x00000012


	//----- nvinfo : EIATTR_FRAME_SIZE
	.align		4
.L_273:
        /*0558*/ 	.byte	0x04, 0x11
        /*055a*/ 	.short	(.L_275 - .L_274)
	.align		4
.L_274:
        /*055c*/ 	.word	index@(_ZN2at6native18elementwise_kernelILi128ELi4EZNS0_22gpu_kernel_impl_nocastIZZZNS0_16tanh_kernel_cudaERNS_18TensorIteratorBaseEENKUlvE0_clEvENKUlvE2_clEvEUlN3c108BFloat16EE_EEvS4_RKT_EUliE_EEviT1_)
        /*0560*/ 	.word	0x00000000


	//----- nvinfo : EIATTR_REGCOUNT
	.align		4
.L_275:
        /*0564*/ 	.byte	0x04, 0x2f
        /*0566*/ 	.short	(.L_277 - .L_276)
	.align		4
.L_276:
        /*0568*/ 	.word	index@(_ZN2at6native27unrolled_elementwise_kernelIZZZNS0_16tanh_kernel_cudaERNS_18TensorIteratorBaseEENKUlvE0_clEvENKUlvE2_clEvEUlN3c108BFloat16EE_St5arrayIPcLm2EELi4E23TrivialOffsetCalculatorILi1EjESD_NS0_6memory12LoadWithCastILi1EEENSE_13StoreWithCastILi1EEEEEviT_T0_T2_T3_T4_T5_)
        /*056c*/ 	.word	0x0000001c


	//----- nvinfo : EIATTR_FRAME_SIZE
	.align		4
.L_277:
        /*0570*/ 	.byte	0x04, 0x11
        /*0572*/ 	.short	(.L_279 - .L_278)
	.align		4
.L_278:
        /*0574*/ 	.word	index@(_ZN2at6native27unrolled_elementwise_kernelIZZZNS0_16tanh_kernel_cudaERNS_18TensorIteratorBaseEENKUlvE0_clEvENKUlvE2_clEvEUlN3c108BFloat16EE_St5arrayIPcLm2EELi4E23TrivialOffsetCalculatorILi1EjESD_NS0_6memory12LoadWithCastILi1EEENSE_13StoreWithCastILi1EEEEEviT_T0_T2_T3_T4_T5_)
        /*0578*/ 	.word	0x00000000


	//----- nvinfo : EIATTR_REGCOUNT
	.align		4
.L_279:
        /*057c*/ 	.byte	0x04, 0x2f
        /*057e*/ 	.short	(.L_281 - .L_280)
	.align		4
.L_280:
        /*0580*/ 	.word	index@(_ZN2at6native18elementwise_kernelILi128ELi4EZNS0_15gpu_kernel_implIZZZNS0_16tanh_kernel_cudaERNS_18TensorIteratorBaseEENKUlvE0_clEvENKUlvE2_clEvEUlN3c108BFloat16EE_EEvS4_RKT_EUliE_EEviT1_)
        /*0584*/ 	.word	0x0000001a


	//----- nvinfo : EIATTR_FRAME_SIZE
	.align		4
.L_281:
        /*0588*/ 	.byte	0x04, 0x11
        /*058a*/ 	.short	(.L_283 - .L_282)
	.align		4
.L_282:
        /*058c*/ 	.word	index@(_ZN2at6native18elementwise_kernelILi128ELi4EZNS0_15gpu_kernel_implIZZZNS0_16tanh_kernel_cudaERNS_18TensorIteratorBaseEENKUlvE0_clEvENKUlvE2_clEvEUlN3c108BFloat16EE_EEvS4_RKT_EUliE_EEviT1_)
        /*0590*/ 	.word	0x00000000


	//----- nvinfo : EIATTR_MIN_STACK_SIZE
	.align		4
.L_283:
        /*0594*/ 	.byte	0x04, 0x12
        /*0596*/ 	.short	(.L_285 - .L_284)
	.align		4
.L_284:
        /*0598*/ 	.word	index@(_ZN2at6native18elementwise_kernelILi128ELi4EZNS0_15gpu_kernel_implIZZZNS0_16tanh_kernel_cudaERNS_18TensorIteratorBaseEENKUlvE0_clEvENKUlvE2_clEvEUlN3c108BFloat16EE_EEvS4_RKT_EUliE_EEviT1_)
        /*059c*/ 	.word	0x00000000


	//----- nvinfo : EIATTR_MIN_STACK_SIZE
	.align		4
.L_285:
        /*05a0*/ 	.byte	0x04, 0x12
        /*05a2*/ 	.short	(.L_287 - .L_286)
	.align		4
.L_286:
        /*05a4*/ 	.word	index@(_ZN2at6native27unrolled_elementwise_kernelIZZZNS0_16tanh_kernel_cudaERNS_18TensorIteratorBaseEENKUlvE0_clEvENKUlvE2_clEvEUlN3c108BFloat16EE_St5arrayIPcLm2EELi4E23TrivialOffsetCalculatorILi1EjESD_NS0_6memory12LoadWithCastILi1EEENSE_13StoreWithCastILi1EEEEEviT_T0_T2_T3_T4_T5_)
        /*05a8*/ 	.word	0x00000000


	//----- nvinfo : EIATTR_MIN_STACK_SIZE
	.align		4
.L_287:
        /*05ac*/ 	.byte	0x04, 0x12
        /*05ae*/ 	.short	(.L_289 - .L_288)
	.align		4
.L_288:
        /*05b0*/ 	.word	index@(_ZN2at6native18elementwise_kernelILi128ELi4EZNS0_22gpu_kernel_impl_nocastIZZZNS0_16tanh_kernel_cudaERNS_18TensorIteratorBaseEENKUlvE0_clEvENKUlvE2_clEvEUlN3c108BFloat16EE_EEvS4_RKT_EUliE_EEviT1_)
        /*05b4*/ 	.word	0x00000000


	//----- nvinfo : EIATTR_MIN_STACK_SIZE
	.align		4
.L_289:
        /*05b8*/ 	.byte	0x04, 0x12
        /*05ba*/ 	.short	(.L_291 - .L_290)
	.align		4
.L_290:
        /*05bc*/ 	.word	index@(_ZN2at6native27unrolled_elementwise_kernelIZZZNS0_16tanh_kernel_cudaERNS_18TensorIteratorBaseEENKUlvE0_clEvENKUlvE2_clEvEUlN3c108BFloat16EE_St5arrayIPcLm2EELi4E23TrivialOffsetCalculatorILi1EjESD_NS0_6memory15LoadWithoutCastENSE_16StoreWithoutCastEEEviT_T0_T2_T3_T4_T5_)
        /*05c0*/ 	.word	0x00000000


	//----- nvinfo : EIATTR_MIN_STACK_SIZE
	.align		4
.L_291:
        /*05c4*/ 	.byte	0x04, 0x12
        /*05c6*/ 	.short	(.L_293 - .L_292)
	.align		4
.L_292:
        /*05c8*/ 	.word	index@(_ZN2at6native29vectorized_elementwise_kernelILi2EZZZNS0_16tanh_kernel_cudaERNS_18TensorIteratorBaseEENKUlvE0_clEvENKUlvE2_clEvEUlN3c108BFloat16EE_St5arrayIPcLm2EEEEviT0_T1_)
        /*05cc*/ 	.word	0x00000000


	//----- nvinfo : EIATTR_MIN_STACK_SIZE
	.align		4
.L_293:
        /*05d0*/ 	.byte	0x04, 0x12
        /*05d2*/ 	.short	(.L_295 - .L_294)
	.align		4
.L_294:
        /*05d4*/ 	.word	index@(_ZN2at6native29vectorized_elementwise_kernelILi4EZZZNS0_16tanh_kernel_cudaERNS_18TensorIteratorBaseEENKUlvE0_clEvENKUlvE2_clEvEUlN3c108BFloat16EE_St5arrayIPcLm2EEEEviT0_T1_)
        /*05d8*/ 	.word	0x00000000


	//----- nvinfo : EIATTR_MIN_STACK_SIZE
	.align		4
.L_295:
        /*05dc*/ 	.byte	0x04, 0x12
        /*05de*/ 	.short	(.L_297 - .L_296)
	.align		4
.L_296:
        /*05e0*/ 	.word	index@(_ZN2at6native29vectorized_elementwise_kernelILi8EZZZNS0_16tanh_kernel_cudaERNS_18TensorIteratorBaseEENKUlvE0_clEvENKUlvE2_clEvEUlN3c108BFloat16EE_St5arrayIPcLm2EEEEviT0_T1_)
        /*05e4*/ 	.word	0x00000000


	//----- nvinfo : EIATTR_MIN_STACK_SIZE
	.align		4
.L_297:
        /*05e8*/ 	.byte	0x04, 0x12
        /*05ea*/ 	.short	(.L_299 - .L_298)
	.align		4
.L_298:
        /*05ec*/ 	.word	index@(_ZN2at6native18elementwise_kernelILi128ELi4EZNS0_15gpu_kernel_implIZZZNS0_16tanh_kernel_cudaERNS_18TensorIteratorBaseEENKUlvE0_clEvENKUlvE1_clEvEUlN3c104HalfEE_EEvS4_RKT_EUliE_EEviT1_)
        /*05f0*/ 	.word	0x00000000


	//----- nvinfo : EIATTR_MIN_STACK_SIZE
	.align		4
.L_299:
        /*05f4*/ 	.byte	0x04, 0x12
        /*05f6*/ 	.short	(.L_301 - .L_300)
	.align		4
.L_300:
        /*05f8*/ 	.word	index@(_ZN2at6native27unrolled_elementwise_kernelIZZZNS0_16tanh_kernel_cudaERNS_18TensorIteratorBaseEENKUlvE0_clEvENKUlvE1_clEvEUlN3c104HalfEE_St5arrayIPcLm2EELi4E23TrivialOffsetCalculatorILi1EjESD_NS0_6memory12LoadWithCastILi1EEENSE_13StoreWithCastILi1EEEEEviT_T0_T2_T3_T4_T5_)
        /*05fc*/ 	.word	0x00000000


	//----- nvinfo : EIATTR_MIN_STACK_SIZE
	.align		4
.L_301:
        /*0600*/ 	.byte	0x04, 0x12
        /*0602*/ 	.short	(.L_303 - .L_302)
	.align		4
.L_302:
        /*0604*/ 	.word	index@(_ZN2at6native18elementwise_kernelILi128ELi4EZNS0_22gpu_kernel_impl_nocastIZZZNS0_16tanh_kernel_cudaERNS_18TensorIteratorBaseEENKUlvE0_clEvENKUlvE1_clEvEUlN3c104HalfEE_EEvS4_RKT_EUliE_EEviT1_)
        /*0608*/ 	.word	0x00000000


	//----- nvinfo : EIATTR_MIN_STACK_SIZE
	.align		4
.L_303:
        /*060c*/ 	.byte	0x04, 0x12
        /*060e*/ 	.short	(.L_305 - .L_304)
	.align		4
.L_304:
        /*0610*/ 	.word	index@(_ZN2at6native27unrolled_elementwise_kernelIZZZNS0_16tanh_kernel_cudaERNS_18TensorIteratorBaseEENKUlvE0_clEvENKUlvE1_clEvEUlN3c104HalfEE_St5arrayIPcLm2EELi4E23TrivialOffsetCalculatorILi1EjESD_NS0_6memory15LoadWithoutCastENSE_16StoreWithoutCastEEEviT_T0_T2_T3_T4_T5_)
        /*0614*/ 	.word	0x00000000


	//----- nvinfo : EIATTR_MIN_STACK_SIZE
	.align		4
.L_305:
        /*0618*/ 	.byte	0x04, 0x12
        /*061a*/ 	.short	(.L_307 - .L_306)
	.align		4
.L_306:
        /*061c*/ 	.word	index@(_ZN2at6native29vectorized_elementwise_kernelILi2EZZZNS0_16tanh_kernel_cudaERNS_18TensorIteratorBaseEENKUlvE0_clEvENKUlvE1_clEvEUlN3c104HalfEE_St5arrayIPcLm2EEEEviT0_T1_)
        /*0620*/ 	.word	0x00000000


	//----- nvinfo : EIATTR_MIN_STACK_SIZE
	.align		4
.L_307:
        /*0624*/ 	.byte	0x04, 0x12
        /*0626*/ 	.short	(.L_309 - .L_308)
	.align		4
.L_308:
        /*0628*/ 	.word	index@(_ZN2at6native29vectorized_elementwise_kernelILi4EZZZNS0_16tanh_kernel_cudaERNS_18TensorIteratorBaseEENKUlvE0_clEvENKUlvE1_clEvEUlN3c104HalfEE_St5arrayIPcLm2EEEEviT0_T1_)
        /*062c*/ 	.word	0x00000000


	//----- nvinfo : EIATTR_MIN_STACK_SIZE
	.align		4
.L_309:
        /*0630*/ 	.byte	0x04, 0x12
        /*0632*/ 	.short	(.L_311 - .L_310)
	.align		4
.L_310:
        /*0634*/ 	.word	index@(_ZN2at6native29vectorized_elementwise_kernelILi8EZZZNS0_16tanh_kernel_cudaERNS_18TensorIteratorBaseEENKUlvE0_clEvENKUlvE1_clEvEUlN3c104HalfEE_St5arrayIPcLm2EEEEviT0_T1_)
        /*0638*/ 	.word	0x00000000


	//----- nvinfo : EIATTR_MIN_STACK_SIZE
	.align		4
.L_311:
        /*063c*/ 	.byte	0x04, 0x12
        /*063e*/ 	.short	(.L_313 - .L_312)
	.align		4
.L_312:
        /*0640*/ 	.word	index@(_ZN2at6native18elementwise_kernelILi128ELi4EZNS0_15gpu_kernel_implIZZZNS0_16tanh_kernel_cudaERNS_18TensorIteratorBaseEENKUlvE0_clEvENKUlvE0_clEvEUlfE_EEvS4_RKT_EUliE_EEviT1_)
        /*0644*/ 	.word	0x00000000


	//----- nvinfo : EIATTR_MIN_STACK_SIZE
	.align		4
.L_313:
        /*0648*/ 	.byte	0x04, 0x12
        /*064a*/ 	.short	(.L_315 - .L_314)
	.align		4
.L_314:
        /*064c*/ 	.word	index@(_ZN2at6native27unrolled_elementwise_kernelIZZZNS0_16tanh_kernel_cudaERNS_18TensorIteratorBaseEENKUlvE0_clEvENKUlvE0_clEvEUlfE_St5arrayIPcLm2EELi4E23TrivialOffsetCalculatorILi1EjESB_NS0_6memory12LoadWithCastILi1EEENSC_13StoreWithCastILi1EEEEEviT_T0_T2_T3_T4_T5_)
        /*0650*/ 	.word	0x00000000


	//----- nvinfo : EIATTR_MIN_STACK_SIZE
	.align		4
.L_315:
        /*0654*/ 	.byte	0x04, 0x12
        /*0656*/ 	.short	(.L_317 - .L_316)
	.align		4
.L_316:
        /*0658*/ 	.word	index@(_ZN2at6native18elementwise_kernelILi128ELi2EZNS0_22gpu_kernel_impl_nocastIZZZNS0_16tanh_kernel_cudaERNS_18TensorIteratorBaseEENKUlvE0_clEvENKUlvE0_clEvEUlfE_EEvS4_RKT_EUliE_EEviT1_)
        /*065c*/ 	.word	0x00000000


	//----- nvinfo : EIATTR_MIN_STACK_SIZE
	.align		4
.L_317:
        /*0660*/ 	.byte	0x04, 0x12
        /*0662*/ 	.short	(.L_319 - .L_318)
	.align		4
.L_318:
        /*0664*/ 	.word	index@(_ZN2at6native27unrolled_elementwise_kernelIZZZNS0_16tanh_kernel_cudaERNS_18TensorIteratorBaseEENKUlvE0_clEvENKUlvE0_clEvEUlfE_St5arrayIPcLm2EELi4E23TrivialOffsetCalculatorILi1EjESB_NS0_6memory15LoadWithoutCastENSC_16StoreWithoutCastEEEviT_T0_T2_T3_T4_T5_)
        /*0668*/ 	.word	0x00000000


	//----- nvinfo : EIATTR_MIN_STACK_SIZE
	.align		4
.L_319:
        /*066c*/ 	.byte	0x04, 0x12
        /*066e*/ 	.short	(.L_321 - .L_320)
	.align		4
.L_320:
        /*0670*/ 	.word	index@(_ZN2at6native29vectorized_elementwise_kernelILi2EZZZNS0_16tanh_kernel_cudaERNS_18TensorIteratorBaseEENKUlvE0_clEvENKUlvE0_clEvEUlfE_St5arrayIPcLm2EEEEviT0_T1_)
        /*0674*/ 	.word	0x00000000


	//----- nvinfo : EIATTR_MIN_STACK_SIZE
	.align		4
.L_321:
        /*0678*/ 	.byte	0x04, 0x12
        /*067a*/ 	.short	(.L_323 - .L_322)
	.align		4
.L_322:
        /*067c*/ 	.word	index@(_ZN2at6native29vectorized_elementwise_kernelILi4EZZZNS0_16tanh_kernel_cudaERNS_18TensorIteratorBaseEENKUlvE0_clEvENKUlvE0_clEvEUlfE_St5arrayIPcLm2EEEEviT0_T1_)
        /*0680*/ 	.word	0x00000000


	//----- nvinfo : EIATTR_MIN_STACK_SIZE
	.align		4
.L_323:
        /*0684*/ 	.byte	0x04, 0x12
        /*0686*/ 	.short	(.L_325 - .L_324)
	.align		4
.L_324:
        /*0688*/ 	.word	index@(_ZN2at6native29vectorized_elementwise_kernelILi8EZZZNS0_16tanh_kernel_cudaERNS_18TensorIteratorBaseEENKUlvE0_clEvENKUlvE0_clEvEUlfE_St5arrayIPcLm2EEEEviT0_T1_)
        /*068c*/ 	.word	0x00000000


	//----- nvinfo : EIATTR_MIN_STACK_SIZE
	.align		4
.L_325:
        /*0690*/ 	.byte	0x04, 0x12
        /*0692*/ 	.short	(.L_327 - .L_326)
	.align		4
.L_326:
        /*0694*/ 	.word	index@(_ZN2at6native18elementwise_kernelILi128ELi4EZNS0_15gpu_kernel_implIZZZNS0_16tanh_kernel_cudaERNS_18TensorIteratorBaseEENKUlvE0_clEvENKUlvE_clEvEUldE_EEvS4_RKT_EUliE_EEviT1_)
        /*0698*/ 	.word	0x00000000


	//----- nvinfo : EIATTR_MIN_STACK_SIZE
	.align		4
.L_327:
        /*069c*/ 	.byte	0x04, 0x12
        /*069e*/ 	.short	(.L_329 - .L_328)
	.align		4
.L_328:
        /*06a0*/ 	.word	index@(_ZN2at6native27unrolled_elementwise_kernelIZZZNS0_16tanh_kernel_cudaERNS_18TensorIteratorBaseEENKUlvE0_clEvENKUlvE_clEvEUldE_St5arrayIPcLm2EELi4E23TrivialOffsetCalculatorILi1EjESB_NS0_6memory12LoadWithCastILi1EEENSC_13StoreWithCastILi1EEEEEviT_T0_T2_T3_T4_T5_)
        /*06a4*/ 	.word	0x00000000


	//----- nvinfo : EIATTR_MIN_STACK_SIZE
	.align		4
.L_329:
        /*06a8*/ 	.byte	0x04, 0x12
        /*06aa*/ 	.short	(.L_331 - .L_330)
	.align		4
.L_330:
        /*06ac*/ 	.word	index@(_ZN2at6native18elementwise_kernelILi128ELi2EZNS0_22gpu_kernel_impl_nocastIZZZNS0_16tanh_kernel_cudaERNS_18TensorIteratorBaseEENKUlvE0_clEvENKUlvE_clEvEUldE_EEvS4_RKT_EUliE_EEviT1_)
        /*06b0*/ 	.word	0x00000000


	//----- nvinfo : EIATTR_MIN_STACK_SIZE
	.align		4
.L_331:
        /*06b4*/ 	.byte	0x04, 0x12
        /*06b6*/ 	.short	(.L_333 - .L_332)
	.align		4
.L_332:
        /*06b8*/ 	.word	index@(_ZN2at6native27unrolled_elementwise_kernelIZZZNS0_16tanh_kernel_cudaERNS_18TensorIteratorBaseEENKUlvE0_clEvENKUlvE_clEvEUldE_St5arrayIPcLm2EELi4E23TrivialOffsetCalculatorILi1EjESB_NS0_6memory15LoadWithoutCastENSC_16StoreWithoutCastEEEviT_T0_T2_T3_T4_T5_)
        /*06bc*/ 	.word	0x00000000


	//----- nvinfo : EIATTR_MIN_STACK_SIZE
	.align		4
.L_333:
        /*06c0*/ 	.byte	0x04, 0x12
        /*06c2*/ 	.short	(.L_335 - .L_334)
	.align		4
.L_334:
        /*06c4*/ 	.word	index@(_ZN2at6native29vectorized_elementwise_kernelILi2EZZZNS0_16tanh_kernel_cudaERNS_18TensorIteratorBaseEENKUlvE0_clEvENKUlvE_clEvEUldE_St5arrayIPcLm2EEEEviT0_T1_)
        /*06c8*/ 	.word	0x00000000


	//----- nvinfo : EIATTR_MIN_STACK_SIZE
	.align		4
.L_335:
        /*06cc*/ 	.byte	0x04, 0x12
        /*06ce*/ 	.short	(.L_337 - .L_336)
	.align		4
.L_336:
        /*06d0*/ 	.word	index@(_ZN2at6native29vectorized_elementwise_kernelILi4EZZZNS0_16tanh_kernel_cudaERNS_18TensorIteratorBaseEENKUlvE0_clEvENKUlvE_clEvEUldE_St5arrayIPcLm2EEEEviT0_T1_)
        /*06d4*/ 	.word	0x00000000


	//----- nvinfo : EIATTR_MIN_STACK_SIZE
	.align		4
.L_337:
        /*06d8*/ 	.byte	0x04, 0x12
        /*06da*/ 	.short	(.L_339 - .L_338)
	.align		4
.L_338:
        /*06dc*/ 	.word	index@(_ZN2at6native29vectorized_elementwise_kernelILi8EZZZNS0_16tanh_kernel_cudaERNS_18TensorIteratorBaseEENKUlvE0_clEvENKUlvE_clEvEUldE_St5arrayIPcLm2EEEEviT0_T1_)
        /*06e0*/ 	.word	0x00000000


	//----- nvinfo : EIATTR_MIN_STACK_SIZE
	.align		4
.L_339:
        /*06e4*/ 	.byte	0x04, 0x12
        /*06e6*/ 	.short	(.L_341 - .L_340)
	.align		4
.L_340:
        /*06e8*/ 	.word	index@(_ZN2at6native18elementwise_kernelILi128ELi4EZNS0_15gpu_kernel_implIZZZNS0_16tanh_kernel_cudaERNS_18TensorIteratorBaseEENKUlvE_clEvENKUlvE1_clEvEUlN3c107complexINS7_4HalfEEEE_EEvS4_RKT_EUliE_EEviT1_)
        /*06ec*/ 	.word	0x00000000


	//----- nvinfo : EIATTR_MIN_STACK_SIZE
	.align		4
.L_341:
        /*06f0*/ 	.byte	0x04, 0x12
        /*06f2*/ 	.short	(.L_343 - .L_342)
	.align		4
.L_342:
        /*06f4*/ 	.word	index@(_ZN2at6native27unrolled_elementwise_kernelIZZZNS0_16tanh_kernel_cudaERNS_18TensorIteratorBaseEENKUlvE_clEvENKUlvE1_clEvEUlN3c107complexINS6_4HalfEEEE_St5arrayIPcLm2EELi4E23TrivialOffsetCalculatorILi1EjESF_NS0_6memory12LoadWithCastILi1EEENSG_13StoreWithCastILi1EEEEEviT_T0_T2_T3_T4_T5_)
        /*06f8*/ 	.word	0x00000000


	//----- nvinfo : EIATTR_MIN_STACK_SIZE
	.align		4
.L_343:
        /*06fc*/ 	.byte	0x04, 0x12
        /*06fe*/ 	.short	(.L_345 - .L_344)
	.align		4
.L_344:
        /*0700*/ 	.word	index@(_ZN2at6native18elementwise_kernelILi128ELi2EZNS0_22gpu_kernel_impl_nocastIZZZNS0_16tanh_kernel_cudaERNS_18TensorIteratorBaseEENKUlvE_clEvENKUlvE1_clEvEUlN3c107complexINS7_4HalfEEEE_EEvS4_RKT_EUliE_EEviT1_)
        /*0704*/ 	.word	0x00000000


	//----- nvinfo : EIATTR_MIN_STACK_SIZE
	.align		4
.L_345:
        /*0708*/ 	.byte	0x04, 0x12
        /*070a*/ 	.short	(.L_347 - .L_346)
	.align		4
.L_346:
        /*070c*/ 	.word	index@(_ZN2at6native27unrolled_elementwise_kernelIZZZNS0_16tanh_kernel_cudaERNS_18TensorIteratorBaseEENKUlvE_clEvENKUlvE1_clEvEUlN3c107complexINS6_4HalfEEEE_St5arrayIPcLm2EELi4E23TrivialOffsetCalculatorILi1EjESF_NS0_6memory15LoadWithoutCastENSG_16StoreWithoutCastEEEviT_T0_T2_T3_T4_T5_)
        /*0710*/ 	.word	0x00000000


	//----- nvinfo : EIATTR_MIN_STACK_SIZE
	.align		4
.L_347:
        /*0714*/ 	.byte	0x04, 0x12
        /*0716*/ 	.short	(.L_349 - .L_348)
	.align		4
.L_348:
        /*0718*/ 	.word	index@(_ZN2at6native29vectorized_elementwise_kernelILi2EZZZNS0_16tanh_kernel_cudaERNS_18TensorIteratorBaseEENKUlvE_clEvENKUlvE1_clEvEUlN3c107complexINS6_4HalfEEEE_St5arrayIPcLm2EEEEviT0_T1_)
        /*071c*/ 	.word	0x00000000


	//----- nvinfo : EIATTR_MIN_STACK_SIZE
	.align		4
.L_349:
        /*0720*/ 	.byte	0x04, 0x12
        /*0722*/ 	.short	(.L_351 - .L_350)
	.align		4
.L_350:
        /*0724*/ 	.word	index@(_ZN2at6native29vectorized_elementwise_kernelILi4EZZZNS0_16tanh_kernel_cudaERNS_18TensorIteratorBaseEENKUlvE_clEvENKUlvE1_clEvEUlN3c107complexINS6_4HalfEEEE_St5arrayIPcLm2EEEEviT0_T1_)
        /*0728*/ 	.word	0x00000000


	//----- nvinfo : EIATTR_MIN_STACK_SIZE
	.align		4
.L_351:
        /*072c*/ 	.byte	0x04, 0x12
        /*072e*/ 	.short	(.L_353 - .L_352)
	.align		4
.L_352:
        /*0730*/ 	.word	index@(_ZN2at6native29vectorized_elementwise_kernelILi8EZZZNS0_16tanh_kernel_cudaERNS_18TensorIteratorBaseEENKUlvE_clEvENKUlvE1_clEvEUlN3c107complexINS6_4HalfEEEE_St5arrayIPcLm2EEEEviT0_T1_)
        /*0734*/ 	.word	0x00000000


	//----- nvinfo : EIATTR_MIN_STACK_SIZE
	.align		4
.L_353:
        /*0738*/ 	.byte	0x04, 0x12
        /*073a*/ 	.short	(.L_355 - .L_354)
	.align		4
.L_354:
        /*073c*/ 	.word	index@(_ZN2at6native18elementwise_kernelILi128ELi4EZNS0_15gpu_kernel_implIZZZNS0_16tanh_kernel_cudaERNS_18TensorIteratorBaseEENKUlvE_clEvENKUlvE0_clEvEUlN3c107complexIfEEE_EEvS4_RKT_EUliE_EEviT1_)
        /*0740*/ 	.word	0x00000000


	//----- nvinfo : EIATTR_MIN_STACK_SIZE
	.align		4
.L_355:
        /*0744*/ 	.byte	0x04, 0x12
        /*0746*/ 	.short	(.L_357 - .L_356)
	.align		4
.L_356:
        /*0748*/ 	.word	index@(_ZN2at6native27unrolled_elementwise_kernelIZZZNS0_16tanh_kernel_cudaERNS_18TensorIteratorBaseEENKUlvE_clEvENKUlvE0_clEvEUlN3c107complexIfEEE_St5arrayIPcLm2EELi4E23TrivialOffsetCalculatorILi1EjESE_NS0_6memory12LoadWithCastILi1EEENSF_13StoreWithCastILi1EEEEEviT_T0_T2_T3_T4_T5_)
        /*074c*/ 	.word	0x00000000


	//----- nvinfo : EIATTR_MIN_STACK_SIZE
	.align		4
.L_357:
        /*0750*/ 	.byte	0x04, 0x12
        /*0752*/ 	.short	(.L_359 - .L_358)
	.align		4
.L_358:
        /*0754*/ 	.word	index@(_ZN2at6native18elementwise_kernelILi128ELi2EZNS0_22gpu_kernel_impl_nocastIZZZNS0_16tanh_kernel_cudaERNS_18TensorIteratorBaseEENKUlvE_clEvENKUlvE0_clEvEUlN3c107complexIfEEE_EEvS4_RKT_EUliE_EEviT1_)
        /*0758*/ 	.word	0x00000000


	//----- nvinfo : EIATTR_MIN_STACK_SIZE
	.align		4
.L_359:
        /*075c*/ 	.byte	0x04, 0x12
        /*075e*/ 	.short	(.L_361 - .L_360)
	.align		4
.L_360:
        /*0760*/ 	.word	index@(_ZN2at6native27unrolled_elementwise_kernelIZZZNS0_16tanh_kernel_cudaERNS_18TensorIteratorBaseEENKUlvE_clEvENKUlvE0_clEvEUlN3c107complexIfEEE_St5arrayIPcLm2EELi4E23TrivialOffsetCalculatorILi1EjESE_NS0_6memory15LoadWithoutCastENSF_16StoreWithoutCastEEEviT_T0_T2_T3_T4_T5_)
        /*0764*/ 	.word	0x00000000


	//----- nvinfo : EIATTR_MIN_STACK_SIZE
	.align		4
.L_361:
        /*0768*/ 	.byte	0x04, 0x12
        /*076a*/ 	.short	(.L_363 - .L_362)
	.align		4
.L_362:
        /*076c*/ 	.word	index@(_ZN2at6native29vectorized_elementwise_kernelILi2EZZZNS0_16tanh_kernel_cudaERNS_18TensorIteratorBaseEENKUlvE_clEvENKUlvE0_clEvEUlN3c107complexIfEEE_St5arrayIPcLm2EEEEviT0_T1_)
        /*0770*/ 	.word	0x00000000


	//----- nvinfo : EIATTR_MIN_STACK_SIZE
	.align		4
.L_363:
        /*0774*/ 	.byte	0x04, 0x12
        /*0776*/ 	.short	(.L_365 - .L_364)
	.align		4
.L_364:
        /*0778*/ 	.word	index@(_ZN2at6native29vectorized_elementwise_kernelILi4EZZZNS0_16tanh_kernel_cudaERNS_18TensorIteratorBaseEENKUlvE_clEvENKUlvE0_clEvEUlN3c107complexIfEEE_St5arrayIPcLm2EEEEviT0_T1_)
        /*077c*/ 	.word	0x00000000


	//----- nvinfo : EIATTR_MIN_STACK_SIZE
	.align		4
.L_365:
        /*0780*/ 	.byte	0x04, 0x12
        /*0782*/ 	.short	(.L_367 - .L_366)
	.align		4
.L_366:
        /*0784*/ 	.word	index@(_ZN2at6native29vectorized_elementwise_kernelILi8EZZZNS0_16tanh_kernel_cudaERNS_18TensorIteratorBaseEENKUlvE_clEvENKUlvE0_clEvEUlN3c107complexIfEEE_St5arrayIPcLm2EEEEviT0_T1_)
        /*0788*/ 	.word	0x00000000


	//----- nvinfo : EIATTR_MIN_STACK_SIZE
	.align		4
.L_367:
        /*078c*/ 	.byte	0x04, 0x12
        /*078e*/ 	.short	(.L_369 - .L_368)
	.align		4
.L_368:
        /*0790*/ 	.word	index@(_ZN2at6native18elementwise_kernelILi128ELi4EZNS0_15gpu_kernel_implIZZZNS0_16tanh_kernel_cudaERNS_18TensorIteratorBaseEENKUlvE_clEvENKUlvE_clEvEUlN3c107complexIdEEE_EEvS4_RKT_EUliE_EEviT1_)
        /*0794*/ 	.word	0x00000028


	//----- nvinfo : EIATTR_MIN_STACK_SIZE
	.align		4
.L_369:
        /*0798*/ 	.byte	0x04, 0x12
        /*079a*/ 	.short	(.L_371 - .L_370)
	.align		4
.L_370:
        /*079c*/ 	.word	index@(_ZN2at6native27unrolled_elementwise_kernelIZZZNS0_16tanh_kernel_cudaERNS_18TensorIteratorBaseEENKUlvE_clEvENKUlvE_clEvEUlN3c107complexIdEEE_St5arrayIPcLm2EELi4E23TrivialOffsetCalculatorILi1EjESE_NS0_6memory12LoadWithCastILi1EEENSF_13StoreWithCastILi1EEEEEviT_T0_T2_T3_T4_T5_)
        /*07a0*/ 	.word	0x00000028


	//----- nvinfo : EIATTR_MIN_STACK_SIZE
	.align		4
.L_371:
        /*07a4*/ 	.byte	0x04, 0x12
        /*07a6*/ 	.short	(.L_373 - .L_372)
	.align		4
.L_372:
        /*07a8*/ 	.word	index@(_ZN2at6native18elementwise_kernelILi128ELi2EZNS0_22gpu_kernel_impl_nocastIZZZNS0_16tanh_kernel_cudaERNS_18TensorIteratorBaseEENKUlvE_clEvENKUlvE_clEvEUlN3c107complexIdEEE_EEvS4_RKT_EUliE_EEviT1_)
        /*07ac*/ 	.word	0x00000028


	//----- nvinfo : EIATTR_MIN_STACK_SIZE
	.align		4
.L_373:
        /*07b0*/ 	.byte	0x04, 0x12
        /*07b2*/ 	.short	(.L_375 - .L_374)
	.align		4
.L_374:
        /*07b4*/ 	.word	index@(_ZN2at6native27unrolled_elementwise_kernelIZZZNS0_16tanh_kernel_cudaERNS_18TensorIteratorBaseEENKUlvE_clEvENKUlvE_clEvEUlN3c107complexIdEEE_St5arrayIPcLm2EELi4E23TrivialOffsetCalculatorILi1EjESE_NS0_6memory15LoadWithoutCastENSF_16StoreWithoutCastEEEviT_T0_T2_T3_T4_T5_)
        /*07b8*/ 	.word	0x00000028


	//----- nvinfo : EIATTR_MIN_STACK_SIZE
	.align		4
.L_375:
        /*07bc*/ 	.byte	0x04, 0x12
        /*07be*/ 	.short	(.L_377 - .L_376)
	.align		4
.L_376:
        /*07c0*/ 	.word	index@(_ZN2at6native29vectorized_elementwise_kernelILi2EZZZNS0_16tanh_kernel_cudaERNS_18TensorIteratorBaseEENKUlvE_clEvENKUlvE_clEvEUlN3c107complexIdEEE_St5arrayIPcLm2EEEEviT0_T1_)
        /*07c4*/ 	.word	0x00000028


	//----- nvinfo : EIATTR_MIN_STACK_SIZE
	.align		4
.L_377:
        /*07c8*/ 	.byte	0x04, 0x12
        /*07ca*/ 	.short	(.L_379 - .L_378)
	.align		4
.L_378:
        /*07cc*/ 	.word	index@(_ZN2at6native29vectorized_elementwise_kernelILi4EZZZNS0_16tanh_kernel_cudaERNS_18TensorIteratorBaseEENKUlvE_clEvENKUlvE_clEvEUlN3c107complexIdEEE_St5arrayIPcLm2EEEEviT0_T1_)
        /*07d0*/ 	.word	0x00000028


	//----- nvinfo : EIATTR_MIN_STACK_SIZE
	.align		4
.L_379:
        /*07d4*/ 	.byte	0x04, 0x12
        /*07d6*/ 	.short	(.L_381 - .L_380)
	.align		4
.L_380:
        /*07d8*/ 	.word	index@(_ZN2at6native29vectorized_elementwise_kernelILi8EZZZNS0_16tanh_kernel_cudaERNS_18TensorIteratorBaseEENKUlvE_clEvENKUlvE_clEvEUlN3c107complexIdEEE_St5arrayIPcLm2EEEEviT0_T1_)
        /*07dc*/ 	.word	0x00000028
.L_381:


//--------------------- .nv.compat                --------------------------
	.section	.nv.compat,"",@"SHT_CUDA_COMPAT_INFO"
	.align	4
        /*0000*/ 	.byte	0x02, 0x09, 0x01, 0x00, 0x02, 0x02, 0x01, 0x00, 0x02, 0x05, 0x05, 0x00, 0x03, 0x07, 0x01, 0x01
        /*0010*/ 	.byte	0x02, 0x03, 0x00, 0x00, 0x02, 0x06, 0x01, 0x00, 0x04, 0x0b, 0x08, 0x00, 0x00, 0x00, 0x00, 0x00
        /*0020*/ 	.byte	0x00, 0x00, 0x00, 0x00


//--------------------- .nv.info._ZN2at6native18elementwise_kernelILi128ELi4EZNS0_15gpu_kernel_implIZZZNS0_16tanh_kernel_cudaERNS_18TensorIteratorBaseEENKUlvE0_clEvENKUlvE2_clEvEUlN3c108BFloat16EE_EEvS4_RKT_EUliE_EEviT1_ --------------------------
	.section	.nv.info._ZN2at6native18elementwise_kernelILi128ELi4EZNS0_15gpu_kernel_implIZZZNS0_16tanh_kernel_cudaERNS_18TensorIteratorBaseEENKUlvE0_clEvENKUlvE2_clEvEUlN3c108BFloat16EE_EEvS4_RKT_EUliE_EEviT1_,"",@"SHT_CUDA_INFO"
	.sectionflags	@""
	.align	4


	//----- nvinfo : EIATTR_CUDA_API_VERSION
	.align		4
        /*0000*/ 	.byte	0x04, 0x37
        /*0002*/ 	.short	(.L_383 - .L_382)
.L_382:
        /*0004*/ 	.word	0x00000082


	//----- nvinfo : EIATTR_KPARAM_INFO
	.align		4
.L_383:
        /*0008*/ 	.byte	0x04, 0x17
        /*000a*/ 	.short	(.L_385 - .L_384)
.L_384:
        /*000c*/ 	.word	0x00000000
        /*0010*/ 	.short	0x0001
        /*0012*/ 	.short	0x0008
        /*0014*/ 	.byte	0x00, 0xf0, 0x61, 0x08


	//----- nvinfo : EIATTR_KPARAM_INFO
	.align		4
.L_385:
        /*0018*/ 	.byte	0x04, 0x17
        /*001a*/ 	.short	(.L_387 - .L_386)
.L_386:
        /*001c*/ 	.word	0x00000000
        /*0020*/ 	.short	0x0000
        /*0022*/ 	.short	0x0000
        /*0024*/ 	.byte	0x00, 0xf0, 0x11, 0x00


	//----- nvinfo : EIATTR_SPARSE_MMA_MASK
	.align		4
.L_387:
        /*0028*/ 	.byte	0x03, 0x50
        /*002a*/ 	.short	0x0000


	//----- nvinfo : EIATTR_MAXREG_COUNT
	.align		4
        /*002c*/ 	.byte	0x03, 0x1b
        /*002e*/ 	.short	0x0080


	//----- nvinfo : EIATTR_EXTERNS
	.align		4
        /*0030*/ 	.byte	0x04, 0x0f
        /*0032*/ 	.short	(.L_389 - .L_388)


	//   ....[0]....
	.align		4
.L_388:
        /*0034*/ 	.word	index@(__assertfail)


	//----- nvinfo : EIATTR_MERCURY_ISA_VERSION
	.align		4
.L_389:
        /*0038*/ 	.byte	0x03, 0x5f
        /*003a*/ 	.short	0x0101


	//----- nvinfo : EIATTR_SYSCALL_OFFSETS
	.align		4
        /*003c*/ 	.byte	0x04, 0x46
        /*003e*/ 	.short	(.L_391 - .L_390)


	//   ....[0]....
.L_390:
        /*0040*/ 	.word	0x000022d0


	//   ....[1]....
        /*0044*/ 	.word	0x00003260


	//   ....[2]....
        /*0048*/ 	.word	0x00005590


	//   ....[3]....
        /*004c*/ 	.word	0x00006520


	//   ....[4]....
        /*0050*/ 	.word	0x00008840


	//   ....[5]....
        /*0054*/ 	.word	0x000097d0


	//   ....[6]....
        /*0058*/ 	.word	0x0000bae0


	//   ....[7]....
        /*005c*/ 	.word	0x0000ca70


	//----- nvinfo : EIATTR_EXIT_INSTR_OFFSETS
	.align		4
.L_391:
        /*0060*/ 	.byte	0x04, 0x1c
        /*0062*/ 	.short	(.L_393 - .L_392)


	//   ....[0]....
.L_392:
        /*0064*/ 	.word	0x000098a0


	//   ....[1]....
        /*0068*/ 	.word	0x0000bca0


	//   ....[2]....
        /*006c*/ 	.word	0x0000bce0


	//   ....[3]....
        /*0070*/ 	.word	0x0000bd80


	//   ....[4]....
        /*0074*/ 	.word	0x0000bdc0


	//   ....[5]....
        /*0078*/ 	.word	0x0000be00


	//   ....[6]....
        /*007c*/ 	.word	0x0000be90


	//   ....[7]....
        /*0080*/ 	.word	0x0000bed0


	//   ....[8]....
        /*0084*/ 	.word	0x0000bf70


	//   ....[9]....
        /*0088*/ 	.word	0x0000bfc0


	//   ....[10]....
        /*008c*/ 	.word	0x0000c010


	//   ....[11]....
        /*0090*/ 	.word	0x0000c0e0


	//   ....[12]....
        /*0094*/ 	.word	0x0000c140


	//   ....[13]....
        /*0098*/ 	.word	0x0000c2d0


	//   ....[14]....
        /*009c*/ 	.word	0x0000c430


	//   ....[15]....
        /*00a0*/ 	.word	0x0000c450


	//   ....[16]....
        /*00a4*/ 	.word	0x0000c510


	//   ....[17]....
        /*00a8*/ 	.word	0x0000c690


	//   ....[18]....
        /*00ac*/ 	.word	0x0000c810


	//   ....[19]....
        /*00b0*/ 	.word	0x0000c970


	//   ....[20]....
        /*00b4*/ 	.word	0x0000ca80


	//   ....[21]....
        /*00b8*/ 	.word	0x0000cac0


	//   ....[22]....
        /*00bc*/ 	.word	0x0000cb00


	//----- nvinfo : EIATTR_MAX_THREADS
	.align		4
.L_393:
        /*00c0*/ 	.byte	0x04, 0x05
        /*00c2*/ 	.short	(.L_395 - .L_394)
.L_394:
        /*00c4*/ 	.word	0x00000080
        /*00c8*/ 	.word	0x00000001
        /*00cc*/ 	.word	0x00000001


	//----- nvinfo : EIATTR_CRS_STACK_SIZE
	.align		4
.L_395:
        /*00d0*/ 	.byte	0x04, 0x1e
        /*00d2*/ 	.short	(.L_397 - .L_396)
.L_396:
        /*00d4*/ 	.word	0x00000000


	//----- nvinfo : EIATTR_CBANK_PARAM_SIZE
	.align		4
.L_397:
        /*00d8*/ 	.byte	0x03, 0x19
        /*00da*/ 	.short	0x0220


	//----- nvinfo : EIATTR_PARAM_CBANK
	.align		4
        /*00dc*/ 	.byte	0x04, 0x0a
        /*00de*/ 	.short	(.L_399 - .L_398)
	.align		4
.L_398:
        /*00e0*/ 	.word	index@(.nv.constant0._ZN2at6native18elementwise_kernelILi128ELi4EZNS0_15gpu_kernel_implIZZZNS0_16tanh_kernel_cudaERNS_18TensorIteratorBaseEENKUlvE0_clEvENKUlvE2_clEvEUlN3c108BFloat16EE_EEvS4_RKT_EUliE_EEviT1_)
        /*00e4*/ 	.short	0x0210
        /*00e6*/ 	.short	0x0220


	//----- nvinfo : EIATTR_SW_WAR
	.align		4
.L_399:
        /*00e8*/ 	.byte	0x04, 0x36
        /*00ea*/ 	.short	(.L_401 - .L_400)
.L_400:
        /*00ec*/ 	.word	0x00000008
.L_401:


//--------------------- .nv.info._ZN2at6native27unrolled_elementwise_kernelIZZZNS0_16tanh_kernel_cudaERNS_18TensorIteratorBaseEENKUlvE0_clEvENKUlvE2_clEvEUlN3c108BFloat16EE_St5arrayIPcLm2EELi4E23TrivialOffsetCalculatorILi1EjESD_NS0_6memory12LoadWithCastILi1EEENSE_13StoreWithCastILi1EEEEEviT_T0_T2_T3_T4_T5_ --------------------------
	.section	.nv.info._ZN2at6native27unrolled_elementwise_kernelIZZZNS0_16tanh_kernel_cudaERNS_18TensorIteratorBaseEENKUlvE0_clEvENKUlvE2_clEvEUlN3c108BFloat16EE_St5arrayIPcLm2EELi4E23TrivialOffsetCalculatorILi1EjESD_NS0_6memory12LoadWithCastILi1EEENSE_13StoreWithCastILi1EEEEEviT_T0_T2_T3_T4_T5_,"",@"SHT_CUDA_INFO"
	.sectionflags	@""
	.align	4


	//----- nvinfo : EIATTR_CUDA_API_VERSION
	.align		4
        /*0000*/ 	.byte	0x04, 0x37
        /*0002*/ 	.short	(.L_403 - .L_402)
.L_402:
        /*0004*/ 	.word	0x00000082


	//----- nvinfo : EIATTR_KPARAM_INFO
	.align		4
.L_403:
        /*0008*/ 	.byte	0x04, 0x17
        /*000a*/ 	.short	(.L_405 - .L_404)
.L_404:
        /*000c*/ 	.word	0x00000000
        /*0010*/ 	.short	0x0006
        /*0012*/ 	.short	0x0024
        /*0014*/ 	.byte	0x00, 0xf0, 0x21, 0x00


	//----- nvinfo : EIATTR_KPARAM_INFO
	.align		4
.L_405:
        /*0018*/ 	.byte	0x04, 0x17
        /*001a*/ 	.short	(.L_407 - .L_406)
.L_406:
        /*001c*/ 	.word	0x00000000
        /*0020*/ 	.short	0x0005
        /*0022*/ 	.short	0x001c
        /*0024*/ 	.byte	0x00, 0xf0, 0x21, 0x00


	//----- nvinfo : EIATTR_KPARAM_INFO
	.align		4
.L_407:
        /*0028*/ 	.byte	0x04, 0x17
        /*002a*/ 	.short	(.L_409 - .L_408)
.L_408:
        /*002c*/ 	.word	0x00000000
        /*0030*/ 	.short	0x0004
        /*0032*/ 	.short	0x0019
        /*0034*/ 	.byte	0x00, 0xf0, 0x05, 0x00


	//----- nvinfo : EIATTR_KPARAM_INFO
	.align		4
.L_409:
        /*0038*/ 	.byte	0x04, 0x17
        /*003a*/ 	.short	(.L_411 - .L_410)
.L_410:
        /*003c*/ 	.word	0x00000000
        /*0040*/ 	.short	0x0003
        /*0042*/ 	.short	0x0018
        /*0044*/ 	.byte	0x00, 0xf0, 0x05, 0x00


	//----- nvinfo : EIATTR_KPARAM_INFO
	.align		4
.L_411:
        /*0048*/ 	.byte	0x04, 0x17
        /*004a*/ 	.short	(.L_413 - .L_412)
.L_412:
        /*004c*/ 	.word	0x00000000
        /*0050*/ 	.short	0x0002
        /*0052*/ 	.short	0x0008
        /*0054*/ 	.byte	0x00, 0xf0, 0x41, 0x00


	//----- nvinfo : EIATTR_KPARAM_INFO
	.align		4
.L_413:
        /*0058*/ 	.byte	0x04, 0x17
        /*005a*/ 	.short	(.L_415 - .L_414)
.L_414:
        /*005c*/ 	.word	0x00000000
        /*0060*/ 	.short	0x0001
        /*0062*/ 	.short	0x0004
        /*0064*/ 	.byte	0x00, 0xf0, 0x05, 0x00


	//----- nvinfo : EIATTR_KPARAM_INFO
	.align		4
.L_415:
        /*0068*/ 	.byte	0x04, 0x17
        /*006a*/ 	.short	(.L_417 - .L_416)
.L_416:
        /*006c*/ 	.word	0x00000000
        /*0070*/ 	.short	0x0000
        /*0072*/ 	.short	0x0000
        /*0074*/ 	.byte	0x00, 0xf0, 0x11, 0x00


	//----- nvinfo : EIATTR_SPARSE_MMA_MASK
	.align		4
.L_417:
        /*0078*/ 	.byte	0x03, 0x50
        /*007a*/ 	.short	0x0000


	//----- nvinfo : EIATTR_MAXREG_COUNT
	.align		4
        /*007c*/ 	.byte	0x03, 0x1b
        /*007e*/ 	.short	0x00ff


	//----- nvinfo : EIATTR_EXTERNS
	.align		4
        /*0080*/ 	.byte	0x04, 0x0f
        /*0082*/ 	.short	(.L_419 - .L_418)


	//   ....[0]....
	.align		4
.L_418:
        /*0084*/ 	.word	index@(__assertfail)


	//----- nvinfo : EIATTR_MERCURY_ISA_VERSION
	.align		4
.L_419:
        /*0088*/ 	.byte	0x03, 0x5f
        /*008a*/ 	.short	0x0101


	//----- nvinfo : EIATTR_SYSCALL_OFFSETS
	.align		4
        /*008c*/ 	.byte	0x04, 0x46
        /*008e*/ 	.short	(.L_421 - .L_420)


	//   ....[0]....
.L_420:
        /*0090*/ 	.word	0x000010e0


	//   ....[1]....
        /*0094*/ 	.word	0x00002220


	//   ....[2]....
        /*0098*/ 	.word	0x00003370


	//   ....[3]....
        /*009c*/ 	.word	0x00004490


	//   ....[4]....
        /*00a0*/ 	.word	0x00005720


	//   ....[5]....
        /*00a4*/ 	.word	0x00006740


	//   ....[6]....
        /*00a8*/ 	.word	0x00007720


	//   ....[7]....
        /*00ac*/ 	.word	0x00008700


	//----- nvinfo : EIATTR_EXIT_INSTR_OFFSETS
	.align		4
.L_421:
        /*00b0*/ 	.byte	0x04, 0x1c
        /*00b2*/ 	.short	(.L_423 - .L_422)


	//   ....[0]....
.L_422:
        /*00b4*/ 	.word	0x000077e0


	//   ....[1]....
        /*00b8*/ 	.word	0x00007930


	//   ....[2]....
        /*00bc*/ 	.word	0x00007970


	//   ....[3]....
        /*00c0*/ 	.word	0x00007a10


	//   ....[4]....
        /*00c4*/ 	.word	0x00007a50


	//   ....[5]....
        /*00c8*/ 	.word	0x00007a90


	//   ....[6]....
        /*00cc*/ 	.word	0x00007b20


	//   ....[7]....
        /*00d0*/ 	.word	0x00007b60


	//   ....[8]....
        /*00d4*/ 	.word	0x00007c00


	//   ....[9]....
        /*00d8*/ 	.word	0x00007c50


	//   ....[10]....
        /*00dc*/ 	.word	0x00007ca0


	//   ....[11]....
        /*00e0*/ 	.word	0x00007d70


	//   ....[12]....
        /*00e4*/ 	.word	0x00007dd0


	//   ....[13]....
        /*00e8*/ 	.word	0x00007f60


	//   ....[14]....
        /*00ec*/ 	.word	0x000080c0


	//   ....[15]....
        /*00f0*/ 	.word	0x000080e0


	//   ....[16]....
        /*00f4*/ 	.word	0x000081a0


	//   ....[17]....
        /*00f8*/ 	.word	0x00008320


	//   ....[18]....
        /*00fc*/ 	.word	0x000084a0


	//   ....[19]....
        /*0100*/ 	.word	0x00008600


	//   ....[20]....
        /*0104*/ 	.word	0x00008710


	//   ....[21]....
        /*0108*/ 	.word	0x00008750


	//   ....[22]....
        /*010c*/ 	.word	0x00008790


	//----- nvinfo : EIATTR_MAX_THREADS
	.align		4
.L_423:
        /*0110*/ 	.byte	0x04, 0x05
        /*0112*/ 	.short	(.L_425 - .L_424)
.L_424:
        /*0114*/ 	.word	0x00000080
        /*0118*/ 	.word	0x00000001
        /*011c*/ 	.word	0x00000001


	//----- nvinfo : EIATTR_CRS_STACK_SIZE
	.align		4
.L_425:
        /*0120*/ 	.byte	0x04, 0x1e
        /*0122*/ 	.short	(.L_427 - .L_426)
.L_426:
        /*0124*/ 	.word	0x00000000


	//----- nvinfo : EIATTR_CBANK_PARAM_SIZE
	.align		4
.L_427:
        /*0128*/ 	.byte	0x03, 0x19
        /*012a*/ 	.short	0x002c


	//----- nvinfo : EIATTR_PARAM_CBANK
	.align		4
        /*012c*/ 	.byte	0x04, 0x0a
        /*012e*/ 	.short	(.L_429 - .L_428)
	.align		4
.L_428:
        /*0130*/ 	.word	index@(.nv.constant0._ZN2at6native27unrolled_elementwise_kernelIZZZNS0_16tanh_kernel_cudaERNS_18TensorIteratorBaseEENKUlvE0_clEvENKUlvE2_clEvEUlN3c108BFloat16EE_St5arrayIPcLm2EELi4E23TrivialOffsetCalculatorILi1EjESD_NS0_6memory12LoadWithCastILi1EEENSE_13StoreWithCastILi1EEEEEviT_T0_T2_T3_T4_T5_)
        /*0134*/ 	.short	0x0210
        /*0136*/ 	.short	0x002c


	//----- nvinfo : EIATTR_SW_WAR
	.align		4
.L_429:
        /*0138*/ 	.byte	0x04, 0x36
        /*013a*/ 	.short	(.L_431 - .L_430)
.L_430:
        /*013c*/ 	.word	0x00000008
.L_431:


//--------------------- .nv.info._ZN2at6native18elementwise_kernelILi128ELi4EZNS0_22gpu_kernel_impl_nocastIZZZNS0_16tanh_kernel_cudaERNS_18TensorIteratorBaseEENKUlvE0_clEvENKUlvE2_clEvEUlN3c108BFloat16EE_EEvS4_RKT_EUliE_EEviT1_ --------------------------
	.section	.nv.info._ZN2at6native18elementwise_kernelILi128ELi4EZNS0_22gpu_kernel_impl_nocastIZZZNS0_16tanh_kernel_cudaERNS_18TensorIteratorBaseEENKUlvE0_clEvENKUlvE2_clEvEUlN3c108BFloat16EE_EEvS4_RKT_EUliE_EEviT1_,"",@"SHT_CUDA_INFO"
	.sectionflags	@""
	.align	4


	//----- nvinfo : EIATTR_CUDA_API_VERSION
	.align		4
        /*0000*/ 	.byte	0x04, 0x37
        /*0002*/ 	.short	(.L_433 - .L_432)
.L_432:
        /*0004*/ 	.word	0x00000082


	//----- nvinfo : EIATTR_KPARAM_INFO
	.align		4
.L_433:
        /*0008*/ 	.byte	0x04, 0x17
        /*000a*/ 	.short	(.L_435 - .L_434)
.L_434:
        /*000c*/ 	.word	0x00000000
        /*0010*/ 	.short	0x0001
        /*0012*/ 	.short	0x0008
        /*0014*/ 	.byte	0x00, 0xf0, 0x61, 0x08


	//----- nvinfo : EIATTR_KPARAM_INFO
	.align		4
.L_435:
        /*0018*/ 	.byte	0x04, 0x17
        /*001a*/ 	.short	(.L_437 - .L_436)
.L_436:
        /*001c*/ 	.word	0x00000000
        /*0020*/ 	.short	0x0000
        /*0022*/ 	.short	0x0000
        /*0024*/ 	.byte	0x00, 0xf0, 0x11, 0x00


	//----- nvinfo : EIATTR_SPARSE_MMA_MASK
	.align		4
.L_437:
        /*0028*/ 	.byte	0x03, 0x50
        /*002a*/ 	.short	0x0000


	//----- nvinfo : EIATTR_MAXREG_COUNT
	.align		4
        /*002c*/ 	.byte	0x03, 0x1b
        /*002e*/ 	.short	0x0080


	//----- nvinfo : EIATTR_MERCURY_ISA_VERSION
	.align		4
        /*0030*/ 	.byte	0x03, 0x5f
        /*0032*/ 	.short	0x0101


	//----- nvinfo : EIATTR_EXIT_INSTR_OFFSETS
	.align		4
        /*0034*/ 	.byte	0x04, 0x1c
        /*0036*/ 	.short	(.L_439 - .L_438)


	//   ....[0]....
.L_438:
        /*0038*/ 	.word	0x00003bf0


	//   ....[1]....
        /*003c*/ 	.word	0x00004f90


	//----- nvinfo : EIATTR_MAX_THREADS
	.align		4
.L_439:
        /*0040*/ 	.byte	0x04, 0x05
        /*0042*/ 	.short	(.L_441 - .L_440)
.L_440:
        /*0044*/ 	.word	0x00000080
        /*0048*/ 	.word	0x00000001
        /*004c*/ 	.word	0x00000001


	//----- nvinfo : EIATTR_CRS_STACK_SIZE
	.align		4
.L_441:
        /*0050*/ 	.byte	0x04, 0x1e
        /*0052*/ 	.short	(.L_443 - .L_442)
.L_442:
        /*0054*/ 	.word	0x00000000


	//----- nvinfo : EIATTR_CBANK_PARAM_SIZE
	.align		4
.L_443:
        /*0058*/ 	.byte	0x03, 0x19
        /*005a*/ 	.short	0x0220


	//----- nvinfo : EIATTR_PARAM_CBANK
	.align		4
        /*005c*/ 	.byte	0x04, 0x0a
        /*005e*/ 	.short	(.L_445 - .L_444)
	.align		4
.L_444:
        /*0060*/ 	.word	index@(.nv.constant0._ZN2at6native18elementwise_kernelILi128ELi4EZNS0_22gpu_kernel_impl_nocastIZZZNS0_16tanh_kernel_cudaERNS_18TensorIteratorBaseEENKUlvE0_clEvENKUlvE2_clEvEUlN3c108BFloat16EE_EEvS4_RKT_EUliE_EEviT1_)
        /*0064*/ 	.short	0x0210
        /*0066*/ 	.short	0x0220


	//----- nvinfo : EIATTR_SW_WAR
	.align		4
.L_445:
        /*0068*/ 	.byte	0x04, 0x36
        /*006a*/ 	.short	(.L_447 - .L_446)
.L_446:
        /*006c*/ 	.word	0x00000008
.L_447:


//--------------------- .nv.info._ZN2at6native27unrolled_elementwise_kernelIZZZNS0_16tanh_kernel_cudaERNS_18TensorIteratorBaseEENKUlvE0_clEvENKUlvE2_clEvEUlN3c108BFloat16EE_St5arrayIPcLm2EELi4E23TrivialOffsetCalculatorILi1EjESD_NS0_6memory15LoadWithoutCastENSE_16StoreWithoutCastEEEviT_T0_T2_T3_T4_T5_ --------------------------
	.section	.nv.info._ZN2at6native27unrolled_elementwise_kernelIZZZNS0_16tanh_kernel_cudaERNS_18TensorIteratorBaseEENKUlvE0_clEvENKUlvE2_clEvEUlN3c108BFloat16EE_St5arrayIPcLm2EELi4E23TrivialOffsetCalculatorILi1EjESD_NS0_6memory15LoadWithoutCastENSE_16StoreWithoutCastEEEviT_T0_T2_T3_T4_T5_,"",@"SHT_CUDA_INFO"
	.sectionflags	@""
	.align	4


	//----- nvinfo : EIATTR_CUDA_API_VERSION
	.align		4
        /*0000*/ 	.byte	0x04, 0x37
        /*0002*/ 	.short	(.L_449 - .L_448)
.L_448:
        /*0004*/ 	.word	0x00000082


	//----- nvinfo : EIATTR_KPARAM_INFO
	.align		4
.L_449:
        /*0008*/ 	.byte	0x04, 0x17
        /*000a*/ 	.short	(.L_451 - .L_450)
.L_450:
        /*000c*/ 	.word	0x00000000
        /*0010*/ 	.short	0x0006
        /*0012*/ 	.short	0x001b
        /*0014*/ 	.byte	0x00, 0xf0, 0x05, 0x00


	//----- nvinfo : EIATTR_KPARAM_INFO
	.align		4
.L_451:
        /*0018*/ 	.byte	0x04, 0x17
        /*001a*/ 	.short	(.L_453 - .L_452)
.L_452:
        /*001c*/ 	.word	0x00000000
        /*0020*/ 	.short	0x0005
        /*0022*/ 	.short	0x001a
        /*0024*/ 	.byte	0x00, 0xf0, 0x05, 0x00


	//----- nvinfo : EIATTR_KPARAM_INFO
	.align		4
.L_453:
        /*0028*/ 	.byte	0x04, 0x17
        /*002a*/ 	.short	(.L_455 - .L_454)
.L_454:
        /*002c*/ 	.word	0x00000000
        /*0030*/ 	.short	0x0004
        /*0032*/ 	.short	0x0019
        /*0034*/ 	.byte	0x00, 0xf0, 0x05, 0x00


	//----- nvinfo : EIATTR_KPARAM_INFO
	.align		4
.L_455:
        /*0038*/ 	.byte	0x04, 0x17
        /*003a*/ 	.short	(.L_457 - .L_456)
.L_456:
        /*003c*/ 	.word	0x00000000
        /*0040*/ 	.short	0x0003
        /*0042*/ 	.short	0x0018
        /*0044*/ 	.byte	0x00, 0xf0, 0x05, 0x00


	//----- nvinfo : EIATTR_KPARAM_INFO
	.align		4
.L_457:
        /*0048*/ 	.byte	0x04, 0x17
        /*004a*/ 	.short	(.L_459 - .L_458)
.L_458:
        /*004c*/ 	.word	0x00000000
        /*0050*/ 	.short	0x0002
        /*0052*/ 	.short	0x0008
        /*0054*/ 	.byte	0x00, 0xf0, 0x41, 0x00


	//----- nvinfo : EIATTR_KPARAM_INFO
	.align		4
.L_459:
        /*0058*/ 	.byte	0x04, 0x17
        /*005a*/ 	.short	(.L_461 - .L_460)
.L_460:
        /*005c*/ 	.word	0x00000000
        /*0060*/ 	.short	0x0001
        /*0062*/ 	.short	0x0004
        /*0064*/ 	.byte	0x00, 0xf0, 0x05, 0x00


	//----- nvinfo : EIATTR_KPARAM_INFO
	.align		4
.L_461:
        /*0068*/ 	.byte	0x04, 0x17
        /*006a*/ 	.short	(.L_463 - .L_462)
.L_462:
        /*006c*/ 	.word	0x00000000
        /*0070*/ 	.short	0x0000
        /*0072*/ 	.short	0x0000
        /*0074*/ 	.byte	0x00, 0xf0, 0x11, 0x00


	//----- nvinfo : EIATTR_SPARSE_MMA_MASK
	.align		4
.L_463:
        /*0078*/ 	.byte	0x03, 0x50
        /*007a*/ 	.short	0x0000


	//----- nvinfo : EIATTR_MAXREG_COUNT
	.align		4
        /*007c*/ 	.byte	0x03, 0x1b
        /*007e*/ 	.short	0x00ff


	//----- nvinfo : EIATTR_MERCURY_ISA_VERSION
	.align		4
        /*0080*/ 	.byte	0x03, 0x5f
        /*0082*/ 	.short	0x0101


	//----- nvinfo : EIATTR_EXIT_INSTR_OFFSETS
	.align		4
        /*0084*/ 	.byte	0x04, 0x1c
        /*0086*/ 	.short	(.L_465 - .L_464)


	//   ....[0]....
.L_464:
        /*0088*/ 	.word	0x00000470


	//   ....[1]....
        /*008c*/ 	.word	0x000004e0


	//----- nvinfo : EIATTR_MAX_THREADS
	.align		4
.L_465:
        /*0090*/ 	.byte	0x04, 0x05
        /*0092*/ 	.short	(.L_467 - .L_466)
.L_466:
        /*0094*/ 	.word	0x00000080
        /*0098*/ 	.word	0x00000001
        /*009c*/ 	.word	0x00000001


	//----- nvinfo : EIATTR_CRS_STACK_SIZE
	.align		4
.L_467:
        /*00a0*/ 	.byte	0x04, 0x1e
        /*00a2*/ 	.short	(.L_469 - .L_468)
.L_468:
        /*00a4*/ 	.word	0x00000000


	//----- nvinfo : EIATTR_CBANK_PARAM_SIZE
	.align		4
.L_469:
        /*00a8*/ 	.byte	0x03, 0x19
        /*00aa*/ 	.short	0x001c


	//----- nvinfo : EIATTR_PARAM_CBANK
	.align		4
        /*00ac*/ 	.byte	0x04, 0x0a
        /*00ae*/ 	.short	(.L_471 - .L_470)
	.align		4
.L_470:
        /*00b0*/ 	.word	index@(.nv.constant0._ZN2at6native27unrolled_elementwise_kernelIZZZNS0_16tanh_kernel_cudaERNS_18TensorIteratorBaseEENKUlvE0_clEvENKUlvE2_clEvEUlN3c108BFloat16EE_St5arrayIPcLm2EELi4E23TrivialOffsetCalculatorILi1EjESD_NS0_6memory15LoadWithoutCastENSE_16StoreWithoutCastEEEviT_T0_T2_T3_T4_T5_)
        /*00b4*/ 	.short	0x0210
        /*00b6*/ 	.short	0x001c


	//----- nvinfo : EIATTR_SW_WAR
	.align		4
.L_471:
        /*00b8*/ 	.byte	0x04, 0x36
        /*00ba*/ 	.short	(.L_473 - .L_472)
.L_472:
        /*00bc*/ 	.word	0x00000008
.L_473:


//--------------------- .nv.info._ZN2at6native29vectorized_elementwise_kernelILi2EZZZNS0_16tanh_kernel_cudaERNS_18TensorIteratorBaseEENKUlvE0_clEvENKUlvE2_clEvEUlN3c108BFloat16EE_St5arrayIPcLm2EEEEviT0_T1_ --------------------------
	.section	.nv.info._ZN2at6native29vectorized_elementwise_kernelILi2EZZZNS0_16tanh_kernel_cudaERNS_18TensorIteratorBaseEENKUlvE0_clEvENKUlvE2_clEvEUlN3c108BFloat16EE_St5arrayIPcLm2EEEEviT0_T1_,"",@"SHT_CUDA_INFO"
	.sectionflags	@""
	.align	4


	//----- nvinfo : EIATTR_CUDA_API_VERSION
	.align		4
        /*0000*/ 	.byte	0x04, 0x37
        /*0002*/ 	.short	(.L_475 - .L_474)
.L_474:
        /*0004*/ 	.word	0x00000082


	//----- nvinfo : EIATTR_KPARAM_INFO
	.align		4
.L_475:
        /*0008*/ 	.byte	0x04, 0x17
        /*000a*/ 	.short	(.L_477 - .L_476)
.L_476:
        /*000c*/ 	.word	0x00000000
        /*0010*/ 	.short	0x0002
        /*0012*/ 	.short	0x0008
        /*0014*/ 	.byte	0x00, 0xf0, 0x41, 0x00


	//----- nvinfo : EIATTR_KPARAM_INFO
	.align		4
.L_477:
        /*0018*/ 	.byte	0x04, 0x17
        /*001a*/ 	.short	(.L_479 - .L_478)
.L_478:
        /*001c*/ 	.word	0x00000000
        /*0020*/ 	.short	0x0001
        /*0022*/ 	.short	0x0004
        /*0024*/ 	.byte	0x00, 0xf0, 0x05, 0x00


	//----- nvinfo : EIATTR_KPARAM_INFO
	.align		4
.L_479:
        /*0028*/ 	.byte	0x04, 0x17
        /*002a*/ 	.short	(.L_481 - .L_480)
.L_480:
        /*002c*/ 	.word	0x00000000
        /*0030*/ 	.short	0x0000
        /*0032*/ 	.short	0x0000
        /*0034*/ 	.byte	0x00, 0xf0, 0x11, 0x00


	//----- nvinfo : EIATTR_SPARSE_MMA_MASK
	.align		4
.L_481:
        /*0038*/ 	.byte	0x03, 0x50
        /*003a*/ 	.short	0x0000


	//----- nvinfo : EIATTR_MAXREG_COUNT
	.align		4
        /*003c*/ 	.byte	0x03, 0x1b
        /*003e*/ 	.short	0x00ff


	//----- nvinfo : EIATTR_MERCURY_ISA_VERSION
	.align		4
        /*0040*/ 	.byte	0x03, 0x5f
        /*0042*/ 	.short	0x0101


	//----- nvinfo : EIATTR_EXIT_INSTR_OFFSETS
	.align		4
        /*0044*/ 	.byte	0x04, 0x1c
        /*0046*/ 	.short	(.L_483 - .L_482)


	//   ....[0]....
.L_482:
        /*0048*/ 	.word	0x000002f0


	//   ....[1]....
        /*004c*/ 	.word	0x00000c40


	//   ....[2]....
        /*0050*/ 	.word	0x00000c90


	//----- nvinfo : EIATTR_MAX_THREADS
	.align		4
.L_483:
        /*0054*/ 	.byte	0x04, 0x05
        /*0056*/ 	.short	(.L_485 - .L_484)
.L_484:
        /*0058*/ 	.word	0x00000080
        /*005c*/ 	.word	0x00000001
        /*0060*/ 	.word	0x00000001


	//----- nvinfo : EIATTR_CRS_STACK_SIZE
	.align		4
.L_485:
        /*0064*/ 	.byte	0x04, 0x1e
        /*0066*/ 	.short	(.L_487 - .L_486)
.L_486:
        /*0068*/ 	.word	0x00000000


	//----- nvinfo : EIATTR_CBANK_PARAM_SIZE
	.align		4
.L_487:
        /*006c*/ 	.byte	0x03, 0x19
        /*006e*/ 	.short	0x0018


	//----- nvinfo : EIATTR_PARAM_CBANK
	.align		4
        /*0070*/ 	.byte	0x04, 0x0a
        /*0072*/ 	.short	(.L_489 - .L_488)
	.align		4
.L_488:
        /*0074*/ 	.word	index@(.nv.constant0._ZN2at6native29vectorized_elementwise_kernelILi2EZZZNS0_16tanh_kernel_cudaERNS_18TensorIteratorBaseEENKUlvE0_clEvENKUlvE2_clEvEUlN3c108BFloat16EE_St5arrayIPcLm2EEEEviT0_T1_)
        /*0078*/ 	.short	0x0210
        /*007a*/ 	.short	0x0018


	//----- nvinfo : EIATTR_SW_WAR
	.align		4
.L_489:
        /*007c*/ 	.byte	0x04, 0x36
        /*007e*/ 	.short	(.L_491 - .L_490)
.L_490:
        /*0080*/ 	.word	0x00000008
.L_491:


//--------------------- .nv.info._ZN2at6native29vectorized_elementwise_kernelILi4EZZZNS0_16tanh_kernel_cudaERNS_18TensorIteratorBaseEENKUlvE0_clEvENKUlvE2_clEvEUlN3c108BFloat16EE_St5arrayIPcLm2EEEEviT0_T1_ --------------------------
	.section	.nv.info._ZN2at6native29vectorized_elementwise_kernelILi4EZZZNS0_16tanh_kernel_cudaERNS_18TensorIteratorBaseEENKUlvE0_clEvENKUlvE2_clEvEUlN3c108BFloat16EE_St5arrayIPcLm2EEEEviT0_T1_,"",@"SHT_CUDA_INFO"
	.sectionflags	@""
	.align	4


	//----- nvinfo : EIATTR_CUDA_API_VERSION
	.align		4
        /*0000*/ 	.byte	0x04, 0x37
        /*0002*/ 	.short	(.L_493 - .L_492)
.L_492:
        /*0004*/ 	.word	0x00000082


	//----- nvinfo : EIATTR_KPARAM_INFO
	.align		4
.L_493:
        /*0008*/ 	.byte	0x04, 0x17
        /*000a*/ 	.short	(.L_495 - .L_494)
.L_494:
        /*000c*/ 	.word	0x00000000
        /*0010*/ 	.short	0x0002
        /*0012*/ 	.short	0x0008
        /*0014*/ 	.byte	0x00, 0xf0, 0x41, 0x00


	//----- nvinfo : EIATTR_KPARAM_INFO
	.align		4
.L_495:
        /*0018*/ 	.byte	0x04, 0x17
        /*001a*/ 	.short	(.L_497 - .L_496)
.L_496:
        /*001c*/ 	.word	0x00000000
        /*0020*/ 	.short	0x0001
        /*0022*/ 	.short	0x0004
        /*0024*/ 	.byte	0x00, 0xf0, 0x05, 0x00


	//----- nvinfo : EIATTR_KPARAM_INFO
	.align		4
.L_497:
        /*0028*/ 	.byte	0x04, 0x17
        /*002a*/ 	.short	(.L_499 - .L_498)
.L_498:
        /*002c*/ 	.word	0x00000000
        /*0030*/ 	.short	0x0000
        /*0032*/ 	.short	0x0000
        /*0034*/ 	.byte	0x00, 0xf0, 0x11, 0x00


	//----- nvinfo : EIATTR_SPARSE_MMA_MASK
	.align		4
.L_499:
        /*0038*/ 	.byte	0x03, 0x50
        /*003a*/ 	.short	0x0000


	//----- nvinfo : EIATTR_MAXREG_COUNT
	.align		4
        /*003c*/ 	.byte	0x03, 0x1b
        /*003e*/ 	.short	0x00ff


	//----- nvinfo : EIATTR_MERCURY_ISA_VERSION
	.align		4
        /*0040*/ 	.byte	0x03, 0x5f
        /*0042*/ 	.short	0x0101


	//----- nvinfo : EIATTR_EXIT_INSTR_OFFSETS
	.align		4
        /*0044*/ 	.byte	0x04, 0x1c
        /*0046*/ 	.short	(.L_501 - .L_500)


	//   ....[0]....
.L_500:
        /*0048*/ 	.word	0x000002b0


	//   ....[1]....
        /*004c*/ 	.word	0x00000c00


	//   ....[2]....
        /*0050*/ 	.word	0x00000c50


	//----- nvinfo : EIATTR_MAX_THREADS
	.align		4
.L_501:
        /*0054*/ 	.byte	0x04, 0x05
        /*0056*/ 	.short	(.L_503 - .L_502)
.L_502:
        /*0058*/ 	.word	0x00000080
        /*005c*/ 	.word	0x00000001
        /*0060*/ 	.word	0x00000001


	//----- nvinfo : EIATTR_CRS_STACK_SIZE
	.align		4
.L_503:
        /*0064*/ 	.byte	0x04, 0x1e
        /*0066*/ 	.short	(.L_505 - .L_504)
.L_504:
        /*0068*/ 	.word	0x00000000


	//----- nvinfo : EIATTR_CBANK_PARAM_SIZE
	.align		4
.L_505:
        /*006c*/ 	.byte	0x03, 0x19
        /*006e*/ 	.short	0x0018


	//----- nvinfo : EIATTR_PARAM_CBANK
	.align		4
        /*0070*/ 	.byte	0x04, 0x0a
        /*0072*/ 	.short	(.L_507 - .L_506)
	.align		4
.L_506:
        /*0074*/ 	.word	index@(.nv.constant0._ZN2at6native29vectorized_elementwise_kernelILi4EZZZNS0_16tanh_kernel_cudaERNS_18TensorIteratorBaseEENKUlvE0_clEvENKUlvE2_clEvEUlN3c108BFloat16EE_St5arrayIPcLm2EEEEviT0_T1_)
        /*0078*/ 	.short	0x0210
        /*007a*/ 	.short	0x0018


	//----- nvinfo : EIATTR_SW_WAR
	.align		4
.L_507:
        /*007c*/ 	.byte	0x04, 0x36
        /*007e*/ 	.short	(.L_509 - .L_508)
.L_508:
        /*0080*/ 	.word	0x00000008
.L_509:


//--------------------- .nv.info._ZN2at6native29vectorized_elementwise_kernelILi8EZZZNS0_16tanh_kernel_cudaERNS_18TensorIteratorBaseEENKUlvE0_clEvENKUlvE2_clEvEUlN3c108BFloat16EE_St5arrayIPcLm2EEEEviT0_T1_ --------------------------
	.section	.nv.info._ZN2at6native29vectorized_elementwise_kernelILi8EZZZNS0_16tanh_kernel_cudaERNS_18TensorIteratorBaseEENKUlvE0_clEvENKUlvE2_clEvEUlN3c108BFloat16EE_St5arrayIPcLm2EEEEviT0_T1_,"",@"SHT_CUDA_INFO"
	.sectionflags	@""
	.align	4


	//----- nvinfo : EIATTR_CUDA_API_VERSION
	.align		4
        /*0000*/ 	.byte	0x04, 0x37
        /*0002*/ 	.short	(.L_511 - .L_510)
.L_510:
        /*0004*/ 	.word	0x00000082


	//----- nvinfo : EIATTR_KPARAM_INFO
	.align		4
.L_511:
        /*0008*/ 	.byte	0x04, 0x17
        /*000a*/ 	.short	(.L_513 - .L_512)
.L_512:
        /*000c*/ 	.word	0x00000000
        /*0010*/ 	.short	0x0002
        /*0012*/ 	.short	0x0008
        /*0014*/ 	.byte	0x00, 0xf0, 0x41, 0x00


	//----- nvinfo : EIATTR_KPARAM_INFO
	.align		4
.L_513:
        /*0018*/ 	.byte	0x04, 0x17
        /*001a*/ 	.short	(.L_515 - .L_514)
.L_514:
        /*001c*/ 	.word	0x00000000
        /*0020*/ 	.short	0x0001
        /*0022*/ 	.short	0x0004
        /*0024*/ 	.byte	0x00, 0xf0, 0x05, 0x00


	//----- nvinfo : EIATTR_KPARAM_INFO
	.align		4
.L_515:
        /*0028*/ 	.byte	0x04, 0x17
        /*002a*/ 	.short	(.L_517 - .L_516)
.L_516:
        /*002c*/ 	.word	0x00000000
        /*0030*/ 	.short	0x0000
        /*0032*/ 	.short	0x0000
        /*0034*/ 	.byte	0x00, 0xf0, 0x11, 0x00


	//----- nvinfo : EIATTR_SPARSE_MMA_MASK
	.align		4
.L_517:
        /*0038*/ 	.byte	0x03, 0x50
        /*003a*/ 	.short	0x0000


	//----- nvinfo : EIATTR_MAXREG_COUNT
	.align		4
        /*003c*/ 	.byte	0x03, 0x1b
        /*003e*/ 	.short	0x00ff


	//----- nvinfo : EIATTR_MERCURY_ISA_VERSION
	.align		4
        /*0040*/ 	.byte	0x03, 0x5f
        /*0042*/ 	.short	0x0101


	//----- nvinfo : EIATTR_EXIT_INSTR_OFFSETS
	.align		4
        /*0044*/ 	.byte	0x04, 0x1c
        /*0046*/ 	.short	(.L_519 - .L_518)


	//   ....[0]....
.L_518:
        /*0048*/ 	.word	0x00000290


	//   ....[1]....
        /*004c*/ 	.word	0x00000be0


	//   ....[2]....
        /*0050*/ 	.word	0x00000c30


	//----- nvinfo : EIATTR_MAX_THREADS
	.align		4
.L_519:
        /*0054*/ 	.byte	0x04, 0x05
        /*0056*/ 	.short	(.L_521 - .L_520)
.L_520:
        /*0058*/ 	.word	0x00000080
        /*005c*/ 	.word	0x00000001
        /*0060*/ 	.word	0x00000001


	//----- nvinfo : EIATTR_CRS_STACK_SIZE
	.align		4
.L_521:
        /*0064*/ 	.byte	0x04, 0x1e
        /*0066*/ 	.short	(.L_523 - .L_522)
.L_522:
        /*0068*/ 	.word	0x00000000


	//----- nvinfo : EIATTR_CBANK_PARAM_SIZE
	.align		4
.L_523:
        /*006c*/ 	.byte	0x03, 0x19
        /*006e*/ 	.short	0x0018


	//----- nvinfo : EIATTR_PARAM_CBANK
	.align		4
        /*0070*/ 	.byte	0x04, 0x0a
        /*0072*/ 	.short	(.L_525 - .L_524)
	.align		4
.L_524:
        /*0074*/ 	.word	index@(.nv.constant0._ZN2at6native29vectorized_elementwise_kernelILi8EZZZNS0_16tanh_kernel_cudaERNS_18TensorIteratorBaseEENKUlvE0_clEvENKUlvE2_clEvEUlN3c108BFloat16EE_St5arrayIPcLm2EEEEviT0_T1_)
        /*0078*/ 	.short	0x0210
        /*007a*/ 	.short	0x0018


	//----- nvinfo : EIATTR_SW_WAR
	.align		4
.L_525:
        /*007c*/ 	.byte	0x04, 0x36
        /*007e*/ 	.short	(.L_527 - .L_526)
.L_526:
        /*0080*/ 	.word	0x00000008
.L_527:


//--------------------- .nv.info._ZN2at6native18elementwise_kernelILi128ELi4EZNS0_15gpu_kernel_implIZZZNS0_16tanh_kernel_cudaERNS_18TensorIteratorBaseEENKUlvE0_clEvENKUlvE1_clEvEUlN3c104HalfEE_EEvS4_RKT_EUliE_EEviT1_ --------------------------
	.section	.nv.info._ZN2at6native18elementwise_kernelILi128ELi4EZNS0_15gpu_kernel_implIZZZNS0_16tanh_kernel_cudaERNS_18TensorIteratorBaseEENKUlvE0_clEvENKUlvE1_clEvEUlN3c104HalfEE_EEvS4_RKT_EUliE_EEviT1_,"",@"SHT_CUDA_INFO"
	.sectionflags	@""
	.align	4


	//----- nvinfo : EIATTR_CUDA_API_VERSION
	.align		4
        /*0000*/ 	.byte	0x04, 0x37
        /*0002*/ 	.short	(.L_529 - .L_528)
.L_528:
        /*0004*/ 	.word	0x00000082


	//----- nvinfo : EIATTR_KPARAM_INFO
	.align		4
.L_529:
        /*0008*/ 	.byte	0x04, 0x17
        /*000a*/ 	.short	(.L_531 - .L_530)
.L_530:
        /*000c*/ 	.word	0x00000000
        /*0010*/ 	.short	0x0001
        /*0012*/ 	.short	0x0008
        /*0014*/ 	.byte	0x00, 0xf0, 0x61, 0x08


	//----- nvinfo : EIATTR_KPARAM_INFO
	.align		4
.L_531:
        /*0018*/ 	.byte	0x04, 0x17
        /*001a*/ 	.short	(.L_533 - .L_532)
.L_532:
        /*001c*/ 	.word	0x00000000
        /*0020*/ 	.short	0x0000
        /*0022*/ 	.short	0x0000
        /*0024*/ 	.byte	0x00, 0xf0, 0x11, 0x00


	//----- nvinfo : EIATTR_SPARSE_MMA_MASK
	.align		4
.L_533:
        /*0028*/ 	.byte	0x03, 0x50
        /*002a*/ 	.short	0x0000


	//----- nvinfo : EIATTR_MAXREG_COUNT
	.align		4
        /*002c*/ 	.byte	0x03, 0x1b
        /*002e*/ 	.short	0x0080


	//----- nvinfo : EIATTR_EXTERNS
	.align		4
        /*0030*/ 	.byte	0x04, 0x0f
        /*0032*/ 	.short	(.L_535 - .L_534)


	//   ....[0]....
	.align		4
.L_534:
        /*0034*/ 	.word	index@(__assertfail)


	//----- nvinfo : EIATTR_MERCURY_ISA_VERSION
	.align		4
.L_535:
        /*0038*/ 	.byte	0x03, 0x5f
        /*003a*/ 	.short	0x0101


	//----- nvinfo : EIATTR_SYSCALL_OFFSETS
	.align		4
        /*003c*/ 	.byte	0x04, 0x46
        /*003e*/ 	.short	(.L_537 - .L_536)


	//   ....[0]....
.L_536:
        /*0040*/ 	.word	0x000022b0


	//   ....[1]....
        /*0044*/ 	.word	0x00003240


	//   ....[2]....
        /*0048*/ 	.word	0x00005550


	//   ....[3]....
        /*004c*/ 	.word	0x000064e0


	//   ....[4]....
        /*0050*/ 	.word	0x000087e0


	//   ....[5]....
        /*0054*/ 	.word	0x00009770


	//   ....[6]....
        /*0058*/ 	.word	0x0000ba60


	//   ....[7]....
        /*005c*/ 	.word	0x0000c9f0


	//----- nvinfo : EIATTR_EXIT_INSTR_OFFSETS
	.align		4
.L_537:
        /*0060*/ 	.byte	0x04, 0x1c
        /*0062*/ 	.short	(.L_539 - .L_538)


	//   ....[0]....
.L_538:
        /*0064*/ 	.word	0x00009840


	//   ....[1]....
        /*0068*/ 	.word	0x0000bc20


	//   ....[2]....
        /*006c*/ 	.word	0x0000bc60


	//   ....[3]....
        /*0070*/ 	.word	0x0000bd00


	//   ....[4]....
        /*0074*/ 	.word	0x0000bd40


	//   ....[5]....
        /*0078*/ 	.word	0x0000bd80


	//   ....[6]....
        /*007c*/ 	.word	0x0000be10


	//   ....[7]....
        /*0080*/ 	.word	0x0000be30


	//   ....[8]....
        /*0084*/ 	.word	0x0000bed0


	//   ....[9]....
        /*0088*/ 	.word	0x0000bf20


	//   ....[10]....
        /*008c*/ 	.word	0x0000bf70


	//   ....[11]....
        /*0090*/ 	.word	0x0000c040


	//   ....[12]....
        /*0094*/ 	.word	0x0000c0a0


	//   ....[13]....
        /*0098*/ 	.word	0x0000c230


	//   ....[14]....
        /*009c*/ 	.word	0x0000c390


	//   ....[15]....
        /*00a0*/ 	.word	0x0000c3d0


	//   ....[16]....
        /*00a4*/ 	.word	0x0000c490


	//   ....[17]....
        /*00a8*/ 	.word	0x0000c610


	//   ....[18]....
        /*00ac*/ 	.word	0x0000c790


	//   ....[19]....
        /*00b0*/ 	.word	0x0000c8f0


	//   ....[20]....
        /*00b4*/ 	.word	0x0000ca00


	//   ....[21]....
        /*00b8*/ 	.word	0x0000ca40


	//   ....[22]....
        /*00bc*/ 	.word	0x0000ca80


	//----- nvinfo : EIATTR_MAX_THREADS
	.align		4
.L_539:
        /*00c0*/ 	.byte	0x04, 0x05
        /*00c2*/ 	.short	(.L_541 - .L_540)
.L_540:
        /*00c4*/ 	.word	0x00000080
        /*00c8*/ 	.word	0x00000001
        /*00cc*/ 	.word	0x00000001


	//----- nvinfo : EIATTR_CRS_STACK_SIZE
	.align		4
.L_541:
        /*00d0*/ 	.byte	0x04, 0x1e
        /*00d2*/ 	.short	(.L_543 - .L_542)
.L_542:
        /*00d4*/ 	.word	0x00000000


	//----- nvinfo : EIATTR_CBANK_PARAM_SIZE
	.align		4
.L_543:
        /*00d8*/ 	.byte	0x03, 0x19
        /*00da*/ 	.short	0x0220


	//----- nvinfo : EIATTR_PARAM_CBANK
	.align		4
        /*00dc*/ 	.byte	0x04, 0x0a
        /*00de*/ 	.short	(.L_545 - .L_544)
	.align		4
.L_544:
        /*00e0*/ 	.word	index@(.nv.constant0._ZN2at6native18elementwise_kernelILi128ELi4EZNS0_15gpu_kernel_implIZZZNS0_16tanh_kernel_cudaERNS_18TensorIteratorBaseEENKUlvE0_clEvENKUlvE1_clEvEUlN3c104HalfEE_EEvS4_RKT_EUliE_EEviT1_)
        /*00e4*/ 	.short	0x0210
        /*00e6*/ 	.short	0x0220


	//----- nvinfo : EIATTR_SW_WAR
	.align		4
.L_545:
        /*00e8*/ 	.byte	0x04, 0x36
        /*00ea*/ 	.short	(.L_547 - .L_546)
.L_546:
        /*00ec*/ 	.word	0x00000008
.L_547:


//--------------------- .nv.info._ZN2at6native27unrolled_elementwise_kernelIZZZNS0_16tanh_kernel_cudaERNS_18TensorIteratorBaseEENKUlvE0_clEvENKUlvE1_clEvEUlN3c104HalfEE_St5arrayIPcLm2EELi4E23TrivialOffsetCalculatorILi1EjESD_NS0_6memory12LoadWithCastILi1EEENSE_13StoreWithCastILi1EEEEEviT_T0_T2_T3_T4_T5_ --------------------------
	.section	.nv.info._ZN2at6native27unrolled_elementwise_kernelIZZZNS0_16tanh_kernel_cudaERNS_18TensorIteratorBaseEENKUlvE0_clEvENKUlvE1_clEvEUlN3c104HalfEE_St5arrayIPcLm2EELi4E23TrivialOffsetCalculatorILi1EjESD_NS0_6memory12LoadWithCastILi1EEENSE_13StoreWithCastILi1EEEEEviT_T0_T2_T3_T4_T5_,"",@"SHT_CUDA_INFO"
	.sectionflags	@""
	.align	4


	//----- nvinfo : EIATTR_CUDA_API_VERSION
	.align		4
        /*0000*/ 	.byte	0x04, 0x37
        /*0002*/ 	.short	(.L_549 - .L_548)
.L_548:
        /*0004*/ 	.word	0x00000082


	//----- nvinfo : EIATTR_KPARAM_INFO
	.align		4
.L_549:
        /*0008*/ 	.byte	0x04, 0x17
        /*000a*/ 	.short	(.L_551 - .L_550)
.L_550:
        /*000c*/ 	.word	0x00000000
        /*0010*/ 	.short	0x0006
        /*0012*/ 	.short	0x0024
        /*0014*/ 	.byte	0x00, 0xf0, 0x21, 0x00


	//----- nvinfo : EIATTR_KPARAM_INFO
	.align		4
.L_551:
        /*0018*/ 	.byte	0x04, 0x17
        /*001a*/ 	.short	(.L_553 - .L_552)
.L_552:
        /*001c*/ 	.word	0x00000000
        /*0020*/ 	.short	0x0005
        /*0022*/ 	.short	0x001c
        /*0024*/ 	.byte	0x00, 0xf0, 0x21, 0x00


	//----- nvinfo : EIATTR_KPARAM_INFO
	.align		4
.L_553:
        /*0028*/ 	.byte	0x04, 0x17
        /*002a*/ 	.short	(.L_555 - .L_554)
.L_554:
        /*002c*/ 	.word	0x00000000
        /*0030*/ 	.short	0x0004
        /*0032*/ 	.short	0x0019
        /*0034*/ 	.byte	0x00, 0xf0, 0x05, 0x00


	//----- nvinfo : EIATTR_KPARAM_INFO
	.align		4
.L_555:
        /*0038*/ 	.byte	0x04, 0x17
        /*003a*/ 	.short	(.L_557 - .L_556)
.L_556:
        /*003c*/ 	.word	0x00000000
        /*0040*/ 	.short	0x0003
        /*0042*/ 	.short	0x0018
        /*0044*/ 	.byte	0x00, 0xf0, 0x05, 0x00


	//----- nvinfo : EIATTR_KPARAM_INFO
	.align		4
.L_557:
        /*0048*/ 	.byte	0x04, 0x17
        /*004a*/ 	.short	(.L_559 - .L_558)
.L_558:
        /*004c*/ 	.word	0x00000000
        /*0050*/ 	.short	0x0002
        /*0052*/ 	.short	0x0008
        /*0054*/ 	.byte	0x00, 0xf0, 0x41, 0x00


	//----- nvinfo : EIATTR_KPARAM_INFO
	.align		4
.L_559:
        /*0058*/ 	.byte	0x04, 0x17
        /*005a*/ 	.short	(.L_561 - .L_560)
.L_560:
        /*005c*/ 	.word	0x00000000
        /*0060*/ 	.short	0x0001
        /*0062*/ 	.short	0x0004
        /*0064*/ 	.byte	0x00, 0xf0, 0x05, 0x00


	//----- nvinfo : EIATTR_KPARAM_INFO
	.align		4
.L_561:
        /*0068*/ 	.byte	0x04, 0x17
        /*006a*/ 	.short	(.L_563 - .L_562)
.L_562:
        /*006c*/ 	.word	0x00000000
        /*0070*/ 	.short	0x0000
        /*0072*/ 	.short	0x0000
        /*0074*/ 	.byte	0x00, 0xf0, 0x11, 0x00


	//----- nvinfo : EIATTR_SPARSE_MMA_MASK
	.align		4
.L_563:
        /*0078*/ 	.byte	0x03, 0x50
        /*007a*/ 	.short	0x0000


	//----- nvinfo : EIATTR_MAXREG_COUNT
	.align		4
        /*007c*/ 	.byte	0x03, 0x1b
        /*007e*/ 	.short	0x00ff


	//----- nvinfo : EIATTR_EXTERNS
	.align		4
        /*0080*/ 	.byte	0x04, 0x0f
        /*0082*/ 	.short	(.L_565 - .L_564)


	//   ....[0]....
	.align		4
.L_564:
        /*0084*/ 	.word	index@(__assertfail)


	//----- nvinfo : EIATTR_MERCURY_ISA_VERSION
	.align		4
.L_565:
        /*0088*/ 	.byte	0x03, 0x5f
        /*008a*/ 	.short	0x0101


	//----- nvinfo : EIATTR_SYSCALL_OFFSETS
	.align		4
        /*008c*/ 	.byte	0x04, 0x46
        /*008e*/ 	.short	(.L_567 - .L_566)


	//   ....[0]....
.L_566:
        /*0090*/ 	.word	0x000010b0


	//   ....[1]....
        /*0094*/ 	.word	0x000021c0


	//   ....[2]....
        /*0098*/ 	.word	0x000032e0


	//   ....[3]....
        /*009c*/ 	.word	0x000043d0


	//   ....[4]....
        /*00a0*/ 	.word	0x00005660


	//   ....[5]....
        /*00a4*/ 	.word	0x00006680


	//   ....[6]....
        /*00a8*/ 	.word	0x00007660


	//   ....[7]....
        /*00ac*/ 	.word	0x00008640


	//----- nvinfo : EIATTR_EXIT_INSTR_OFFSETS
	.align		4
.L_567:
        /*00b0*/ 	.byte	0x04, 0x1c
        /*00b2*/ 	.short	(.L_569 - .L_568)


	//   ....[0]....
.L_568:
        /*00b4*/ 	.word	0x00007720


	//   ....[1]....
        /*00b8*/ 	.word	0x00007870


	//   ....[2]....
        /*00bc*/ 	.word	0x000078b0


	//   ....[3]....
        /*00c0*/ 	.word	0x00007950


	//   ....[4]....
        /*00c4*/ 	.word	0x00007990


	//   ....[5]....
        /*00c8*/ 	.word	0x000079d0


	//   ....[6]....
        /*00cc*/ 	.word	0x00007a60


	//   ....[7]....
        /*00d0*/ 	.word	0x00007a80


	//   ....[8]....
        /*00d4*/ 	.word	0x00007b20


	//   ....[9]....
        /*00d8*/ 	.word	0x00007b70


	//   ....[10]....
        /*00dc*/ 	.word	0x00007bc0


	//   ....[11]....
        /*00e0*/ 	.word	0x00007c90


	//   ....[12]....
        /*00e4*/ 	.word	0x00007cf0


	//   ....[13]....
        /*00e8*/ 	.word	0x00007e80


	//   ....[14]....
        /*00ec*/ 	.word	0x00007fe0


	//   ....[15]....
        /*00f0*/ 	.word	0x00008020


	//   ....[16]....
        /*00f4*/ 	.word	0x000080e0


	//   ....[17]....
        /*00f8*/ 	.word	0x00008260


	//   ....[18]....
        /*00fc*/ 	.word	0x000083e0


	//   ....[19]....
        /*0100*/ 	.word	0x00008540


	//   ....[20]....
        /*0104*/ 	.word	0x00008650


	//   ....[21]....
        /*0108*/ 	.word	0x00008690


	//   ....[22]....
        /*010c*/ 	.word	0x000086d0


	//----- nvinfo : EIATTR_MAX_THREADS
	.align		4
.L_569:
        /*0110*/ 	.byte	0x04, 0x05
        /*0112*/ 	.short	(.L_571 - .L_570)
.L_570:
        /*0114*/ 	.word	0x00000080
        /*0118*/ 	.word	0x00000001
        /*011c*/ 	.word	0x00000001


	//----- nvinfo : EIATTR_CRS_STACK_SIZE
	.align		4
.L_571:
        /*0120*/ 	.byte	0x04, 0x1e
        /*0122*/ 	.short	(.L_573 - .L_572)
.L_572:
        /*0124*/ 	.word	0x00000000


	//----- nvinfo : EIATTR_CBANK_PARAM_SIZE
	.align		4
.L_573:
        /*0128*/ 	.byte	0x03, 0x19
        /*012a*/ 	.short	0x002c


	//----- nvinfo : EIATTR_PARAM_CBANK
	.align		4
        /*012c*/ 	.byte	0x04, 0x0a
        /*012e*/ 	.short	(.L_575 - .L_574)
	.align		4
.L_574:
        /*0130*/ 	.word	index@(.nv.constant0._ZN2at6native27unrolled_elementwise_kernelIZZZNS0_16tanh_kernel_cudaERNS_18TensorIteratorBaseEENKUlvE0_clEvENKUlvE1_clEvEUlN3c104HalfEE_St5arrayIPcLm2EELi4E23TrivialOffsetCalculatorILi1EjESD_NS0_6memory12LoadWithCastILi1EEENSE_13StoreWithCastILi1EEEEEviT_T0_T2_T3_T4_T5_)
        /*0134*/ 	.short	0x0210
        /*0136*/ 	.short	0x002c


	//----- nvinfo : EIATTR_SW_WAR
	.align		4
.L_575:
        /*0138*/ 	.byte	0x04, 0x36
        /*013a*/ 	.short	(.L_577 - .L_576)
.L_576:
        /*013c*/ 	.word	0x00000008
.L_577:


//--------------------- .nv.info._ZN2at6native18elementwise_kernelILi128ELi4EZNS0_22gpu_kernel_impl_nocastIZZZNS0_16tanh_kernel_cudaERNS_18TensorIteratorBaseEENKUlvE0_clEvENKUlvE1_clEvEUlN3c104HalfEE_EEvS4_RKT_EUliE_EEviT1_ --------------------------
	.section	.nv.info._ZN2at6native18elementwise_kernelILi128ELi4EZNS0_22gpu_kernel_impl_nocastIZZZNS0_16tanh_kernel_cudaERNS_18TensorIteratorBaseEENKUlvE0_clEvENKUlvE1_clEvEUlN3c104HalfEE_EEvS4_RKT_EUliE_EEviT1_,"",@"SHT_CUDA_INFO"
	.sectionflags	@""
	.align	4


	//----- nvinfo : EIATTR_CUDA_API_VERSION
	.align		4
        /*0000*/ 	.byte	0x04, 0x37
        /*0002*/ 	.short	(.L_579 - .L_578)
.L_578:
        /*0004*/ 	.word	0x00000082


	//----- nvinfo : EIATTR_KPARAM_INFO
	.align		4
.L_579:
        /*0008*/ 	.byte	0x04, 0x17
        /*000a*/ 	.short	(.L_581 - .L_580)
.L_580:
        /*000c*/ 	.word	0x00000000
        /*0010*/ 	.short	0x0001
        /*0012*/ 	.short	0x0008
        /*0014*/ 	.byte	0x00, 0xf0, 0x61, 0x08


	//----- nvinfo : EIATTR_KPARAM_INFO
	.align		4
.L_581:
        /*0018*/ 	.byte	0x04, 0x17
        /*001a*/ 	.short	(.L_583 - .L_582)
.L_582:
        /*001c*/ 	.word	0x00000000
        /*0020*/ 	.short	0x0000
        /*0022*/ 	.short	0x0000
        /*0024*/ 	.byte	0x00, 0xf0, 0x11, 0x00


	//----- nvinfo : EIATTR_SPARSE_MMA_MASK
	.align		4
.L_583:
        /*0028*/ 	.byte	0x03, 0x50
        /*002a*/ 	.short	0x0000


	//----- nvinfo : EIATTR_MAXREG_COUNT
	.align		4
        /*002c*/ 	.byte	0x03, 0x1b
        /*002e*/ 	.short	0x0080


	//----- nvinfo : EIATTR_MERCURY_ISA_VERSION
	.align		4
        /*0030*/ 	.byte	0x03, 0x5f
        /*0032*/ 	.short	0x0101


	//----- nvinfo : EIATTR_EXIT_INSTR_OFFSETS
	.align		4
        /*0034*/ 	.byte	0x04, 0x1c
        /*0036*/ 	.short	(.L_585 - .L_584)


	//   ....[0]....
.L_584:
        /*0038*/ 	.word	0x00003bf0


	//   ....[1]....
        /*003c*/ 	.word	0x00004f90


	//----- nvinfo : EIATTR_MAX_THREADS
	.align		4
.L_585:
        /*0040*/ 	.byte	0x04, 0x05
        /*0042*/ 	.short	(.L_587 - .L_586)
.L_586:
        /*0044*/ 	.word	0x00000080
        /*0048*/ 	.word	0x00000001
        /*004c*/ 	.word	0x00000001


	//----- nvinfo : EIATTR_CRS_STACK_SIZE
	.align		4
.L_587:
        /*0050*/ 	.byte	0x04, 0x1e
        /*0052*/ 	.short	(.L_589 - .L_588)
.L_588:
        /*0054*/ 	.word	0x00000000


	//----- nvinfo : EIATTR_CBANK_PARAM_SIZE
	.align		4
.L_589:
        /*0058*/ 	.byte	0x03, 0x19
        /*005a*/ 	.short	0x0220


	//----- nvinfo : EIATTR_PARAM_CBANK
	.align		4
        /*005c*/ 	.byte	0x04, 0x0a
        /*005e*/ 	.short	(.L_591 - .L_590)
	.align		4
.L_590:
        /*0060*/ 	.word	index@(.nv.constant0._ZN2at6native18elementwise_kernelILi128ELi4EZNS0_22gpu_kernel_impl_nocastIZZZNS0_16tanh_kernel_cudaERNS_18TensorIteratorBaseEENKUlvE0_clEvENKUlvE1_clEvEUlN3c104HalfEE_EEvS4_RKT_EUliE_EEviT1_)
        /*0064*/ 	.short	0x0210
        /*0066*/ 	.short	0x0220


	//----- nvinfo : EIATTR_SW_WAR
	.align		4
.L_591:
        /*0068*/ 	.byte	0x04, 0x36
        /*006a*/ 	.short	(.L_593 - .L_592)
.L_592:
        /*006c*/ 	.word	0x00000008
.L_593:


//--------------------- .nv.info._ZN2at6native27unrolled_elementwise_kernelIZZZNS0_16tanh_kernel_cudaERNS_18TensorIteratorBaseEENKUlvE0_clEvENKUlvE1_clEvEUlN3c104HalfEE_St5arrayIPcLm2EELi4E23TrivialOffsetCalculatorILi1EjESD_NS0_6memory15LoadWithoutCastENSE_16StoreWithoutCastEEEviT_T0_T2_T3_T4_T5_ --------------------------
	.section	.nv.info._ZN2at6native27unrolled_elementwise_kernelIZZZNS0_16tanh_kernel_cudaERNS_18TensorIteratorBaseEENKUlvE0_clEvENKUlvE1_clEvEUlN3c104HalfEE_St5arrayIPcLm2EELi4E23TrivialOffsetCalculatorILi1EjESD_NS0_6memory15LoadWithoutCastENSE_16StoreWithoutCastEEEviT_T0_T2_T3_T4_T5_,"",@"SHT_CUDA_INFO"
	.sectionflags	@""
	.align	4


	//----- nvinfo : EIATTR_CUDA_API_VERSION
	.align		4
        /*0000*/ 	.byte	0x04, 0x37
        /*0002*/ 	.short	(.L_595 - .L_594)
.L_594:
        /*0004*/ 	.word	0x00000082


	//----- nvinfo : EIATTR_KPARAM_INFO
	.align		4
.L_595:
        /*0008*/ 	.byte	0x04, 0x17
        /*000a*/ 	.short	(.L_597 - .L_596)
.L_596:
        /*000c*/ 	.word	0x00000000
        /*0010*/ 	.short	0x0006
        /*0012*/ 	.short	0x001b
        /*0014*/ 	.byte	0x00, 0xf0, 0x05, 0x00


	//----- nvinfo : EIATTR_KPARAM_INFO
	.align		4
.L_597:
        /*0018*/ 	.byte	0x04, 0x17
        /*001a*/ 	.short	(.L_599 - .L_598)
.L_598:
        /*001c*/ 	.word	0x00000000
        /*0020*/ 	.short	0x0005
        /*0022*/ 	.short	0x001a
        /*0024*/ 	.byte	0x00, 0xf0, 0x05, 0x00


	//----- nvinfo : EIATTR_KPARAM_INFO
	.align		4
.L_599:
        /*0028*/ 	.byte	0x04, 0x17
        /*002a*/ 	.short	(.L_601 - .L_600)
.L_600:
        /*002c*/ 	.word	0x00000000
        /*0030*/ 	.short	0x0004
        /*0032*/ 	.short	0x0019
        /*0034*/ 	.byte	0x00, 0xf0, 0x05, 0x00


	//----- nvinfo : EIATTR_KPARAM_INFO
	.align		4
.L_601:
        /*0038*/ 	.byte	0x04, 0x17
        /*003a*/ 	.short	(.L_603 - .L_602)
.L_602:
        /*003c*/ 	.word	0x00000000
        /*0040*/ 	.short	0x0003
        /*0042*/ 	.short	0x0018
        /*0044*/ 	.byte	0x00, 0xf0, 0x05, 0x00


	//----- nvinfo : EIATTR_KPARAM_INFO
	.align		4
.L_603:
        /*0048*/ 	.byte	0x04, 0x17
        /*004a*/ 	.short	(.L_605 - .L_604)
.L_604:
        /*004c*/ 	.word	0x00000000
        /*0050*/ 	.short	0x0002
        /*0052*/ 	.short	0x0008
        /*0054*/ 	.byte	0x00, 0xf0, 0x41, 0x00


	//----- nvinfo : EIATTR_KPARAM_INFO
	.align		4
.L_605:
        /*0058*/ 	.byte	0x04, 0x17
        /*005a*/ 	.short	(.L_607 - .L_606)
.L_606:
        /*005c*/ 	.word	0x00000000
        /*0060*/ 	.short	0x0001
        /*0062*/ 	.short	0x0004
        /*0064*/ 	.byte	0x00, 0xf0, 0x05, 0x00


	//----- nvinfo : EIATTR_KPARAM_INFO
	.align		4
.L_607:
        /*0068*/ 	.byte	0x04, 0x17
        /*006a*/ 	.short	(.L_609 - .L_608)
.L_608:
        /*006c*/ 	.word	0x00000000
        /*0070*/ 	.short	0x0000
        /*0072*/ 	.short	0x0000
        /*0074*/ 	.byte	0x00, 0xf0, 0x11, 0x00


	//----- nvinfo : EIATTR_SPARSE_MMA_MASK
	.align		4
.L_609:
        /*0078*/ 	.byte	0x03, 0x50
        /*007a*/ 	.short	0x0000


	//----- nvinfo : EIATTR_MAXREG_COUNT
	.align		4
        /*007c*/ 	.byte	0x03, 0x1b
        /*007e*/ 	.short	0x00ff


	//----- nvinfo : EIATTR_MERCURY_ISA_VERSION
	.align		4
        /*0080*/ 	.byte	0x03, 0x5f
        /*0082*/ 	.short	0x0101


	//----- nvinfo : EIATTR_EXIT_INSTR_OFFSETS
	.align		4
        /*0084*/ 	.byte	0x04, 0x1c
        /*0086*/ 	.short	(.L_611 - .L_610)


	//   ....[0]....
.L_610:
        /*0088*/ 	.word	0x00000470


	//   ....[1]....
        /*008c*/ 	.word	0x000004e0


	//----- nvinfo : EIATTR_MAX_THREADS
	.align		4
.L_611:
        /*0090*/ 	.byte	0x04, 0x05
        /*0092*/ 	.short	(.L_613 - .L_612)
.L_612:
        /*0094*/ 	.word	0x00000080
        /*0098*/ 	.word	0x00000001
        /*009c*/ 	.word	0x00000001


	//----- nvinfo : EIATTR_CRS_STACK_SIZE
	.align		4
.L_613:
        /*00a0*/ 	.byte	0x04, 0x1e
        /*00a2*/ 	.short	(.L_615 - .L_614)
.L_614:
        /*00a4*/ 	.word	0x00000000


	//----- nvinfo : EIATTR_CBANK_PARAM_SIZE
	.align		4
.L_615:
        /*00a8*/ 	.byte	0x03, 0x19
        /*00aa*/ 	.short	0x001c


	//----- nvinfo : EIATTR_PARAM_CBANK
	.align		4
        /*00ac*/ 	.byte	0x04, 0x0a
        /*00ae*/ 	.short	(.L_617 - .L_616)
	.align		4
.L_616:
        /*00b0*/ 	.word	index@(.nv.constant0._ZN2at6native27unrolled_elementwise_kernelIZZZNS0_16tanh_kernel_cudaERNS_18TensorIteratorBaseEENKUlvE0_clEvENKUlvE1_clEvEUlN3c104HalfEE_St5arrayIPcLm2EELi4E23TrivialOffsetCalculatorILi1EjESD_NS0_6memory15LoadWithoutCastENSE_16StoreWithoutCastEEEviT_T0_T2_T3_T4_T5_)
        /*00b4*/ 	.short	0x0210
        /*00b6*/ 	.short	0x001c


	//----- nvinfo : EIATTR_SW_WAR
	.align		4
.L_617:
        /*00b8*/ 	.byte	0x04, 0x36
        /*00ba*/ 	.short	(.L_619 - .L_618)
.L_618:
        /*00bc*/ 	.word	0x00000008
.L_619:


//--------------------- .nv.info._ZN2at6native29vectorized_elementwise_kernelILi2EZZZNS0_16tanh_kernel_cudaERNS_18TensorIteratorBaseEENKUlvE0_clEvENKUlvE1_clEvEUlN3c104HalfEE_St5arrayIPcLm2EEEEviT0_T1_ --------------------------
	.section	.nv.info._ZN2at6native29vectorized_elementwise_kernelILi2EZZZNS0_16tanh_kernel_cudaERNS_18TensorIteratorBaseEENKUlvE0_clEvENKUlvE1_clEvEUlN3c104HalfEE_St5arrayIPcLm2EEEEviT0_T1_,"",@"SHT_CUDA_INFO"
	.sectionflags	@""
	.align	4


	//----- nvinfo : EIATTR_CUDA_API_VERSION
	.align		4
        /*0000*/ 	.byte	0x04, 0x37
        /*0002*/ 	.short	(.L_621 - .L_620)
.L_620:
        /*0004*/ 	.word	0x00000082


	//----- nvinfo : EIATTR_KPARAM_INFO
	.align		4
.L_621:
        /*0008*/ 	.byte	0x04, 0x17
        /*000a*/ 	.short	(.L_623 - .L_622)
.L_622:
        /*000c*/ 	.word	0x00000000
        /*0010*/ 	.short	0x0002
        /*0012*/ 	.short	0x0008
        /*0014*/ 	.byte	0x00, 0xf0, 0x41, 0x00


	//----- nvinfo : EIATTR_KPARAM_INFO
	.align		4
.L_623:
        /*0018*/ 	.byte	0x04, 0x17
        /*001a*/ 	.short	(.L_625 - .L_624)
.L_624:
        /*001c*/ 	.word	0x00000000
        /*0020*/ 	.short	0x0001
        /*0022*/ 	.short	0x0004
        /*0024*/ 	.byte	0x00, 0xf0, 0x05, 0x00


	//----- nvinfo : EIATTR_KPARAM_INFO
	.align		4
.L_625:
        /*0028*/ 	.byte	0x04, 0x17
        /*002a*/ 	.short	(.L_627 - .L_626)
.L_626:
        /*002c*/ 	.word	0x00000000
        /*0030*/ 	.short	0x0000
        /*0032*/ 	.short	0x0000
        /*0034*/ 	.byte	0x00, 0xf0, 0x11, 0x00


	//----- nvinfo : EIATTR_SPARSE_MMA_MASK
	.align		4
.L_627:
        /*0038*/ 	.byte	0x03, 0x50
        /*003a*/ 	.short	0x0000


	//----- nvinfo : EIATTR_MAXREG_COUNT
	.align		4
        /*003c*/ 	.byte	0x03, 0x1b
        /*003e*/ 	.short	0x00ff


	//----- nvinfo : EIATTR_MERCURY_ISA_VERSION
	.align		4
        /*0040*/ 	.byte	0x03, 0x5f
        /*0042*/ 	.short	0x0101


	//----- nvinfo : EIATTR_EXIT_INSTR_OFFSETS
	.align		4
        /*0044*/ 	.byte	0x04, 0x1c
        /*0046*/ 	.short	(.L_629 - .L_628)


	//   ....[0]....
.L_628:
        /*0048*/ 	.word	0x000002b0


	//   ....[1]....
        /*004c*/ 	.word	0x00000c00


	//   ....[2]....
        /*0050*/ 	.word	0x00000c50


	//----- nvinfo : EIATTR_MAX_THREADS
	.align		4
.L_629:
        /*0054*/ 	.byte	0x04, 0x05
        /*0056*/ 	.short	(.L_631 - .L_630)
.L_630:
        /*0058*/ 	.word	0x00000080
        /*005c*/ 	.word	0x00000001
        /*0060*/ 	.word	0x00000001


	//----- nvinfo : EIATTR_CRS_STACK_SIZE
	.align		4
.L_631:
        /*0064*/ 	.byte	0x04, 0x1e
        /*0066*/ 	.short	(.L_633 - .L_632)
.L_632:
        /*0068*/ 	.word	0x00000000


	//----- nvinfo : EIATTR_CBANK_PARAM_SIZE
	.align		4
.L_633:
        /*006c*/ 	.byte	0x03, 0x19
        /*006e*/ 	.short	0x0018


	//----- nvinfo : EIATTR_PARAM_CBANK
	.align		4
        /*0070*/ 	.byte	0x04, 0x0a
        /*0072*/ 	.short	(.L_635 - .L_634)
	.align		4
.L_634:
        /*0074*/ 	.word	index@(.nv.constant0._ZN2at6native29vectorized_elementwise_kernelILi2EZZZNS0_16tanh_kernel_cudaERNS_18TensorIteratorBaseEENKUlvE0_clEvENKUlvE1_clEvEUlN3c104HalfEE_St5arrayIPcLm2EEEEviT0_T1_)
        /*0078*/ 	.short	0x0210
        /*007a*/ 	.short	0x0018


	//----- nvinfo : EIATTR_SW_WAR
	.align		4
.L_635:
        /*007c*/ 	.byte	0x04, 0x36
        /*007e*/ 	.short	(.L_637 - .L_636)
.L_636:
        /*0080*/ 	.word	0x00000008
.L_637:


//--------------------- .nv.info._ZN2at6native29vectorized_elementwise_kernelILi4EZZZNS0_16tanh_kernel_cudaERNS_18TensorIteratorBaseEENKUlvE0_clEvENKUlvE1_clEvEUlN3c104HalfEE_St5arrayIPcLm2EEEEviT0_T1_ --------------------------
	.section	.nv.info._ZN2at6native29vectorized_elementwise_kernelILi4EZZZNS0_16tanh_kernel_cudaERNS_18TensorIteratorBaseEENKUlvE0_clEvENKUlvE1_clEvEUlN3c104HalfEE_St5arrayIPcLm2EEEEviT0_T1_,"",@"SHT_CUDA_INFO"
	.sectionflags	@""
	.align	4


	//----- nvinfo : EIATTR_CUDA_API_VERSION
	.align		4
        /*0000*/ 	.byte	0x04, 0x37
        /*0002*/ 	.short	(.L_639 - .L_638)
.L_638:
        /*0004*/ 	.word	0x00000082


	//----- nvinfo : EIATTR_KPARAM_INFO
	.align		4
.L_639:
        /*0008*/ 	.byte	0x04, 0x17
        /*000a*/ 	.short	(.L_641 - .L_640)
.L_640:
        /*000c*/ 	.word	0x00000000
        /*0010*/ 	.short	0x0002
        /*0012*/ 	.short	0x0008
        /*0014*/ 	.byte	0x00, 0xf0, 0x41, 0x00


	//----- nvinfo : EIATTR_KPARAM_INFO
	.align		4
.L_641:
        /*0018*/ 	.byte	0x04, 0x17
        /*001a*/ 	.short	(.L_643 - .L_642)
.L_642:
        /*001c*/ 	.word	0x00000000
        /*0020*/ 	.short	0x0001
        /*0022*/ 	.short	0x0004
        /*0024*/ 	.byte	0x00, 0xf0, 0x05, 0x00


	//----- nvinfo : EIATTR_KPARAM_INFO
	.align		4
.L_643:
        /*0028*/ 	.byte	0x04, 0x17
        /*002a*/ 	.short	(.L_645 - .L_644)
.L_644:
        /*002c*/ 	.word	0x00000000
        /*0030*/ 	.short	0x0000
        /*0032*/ 	.short	0x0000
        /*0034*/ 	.byte	0x00, 0xf0, 0x11, 0x00


	//----- nvinfo : EIATTR_SPARSE_MMA_MASK
	.align		4
.L_645:
        /*0038*/ 	.byte	0x03, 0x50
        /*003a*/ 	.short	0x0000


	//----- nvinfo : EIATTR_MAXREG_COUNT
	.align		4
        /*003c*/ 	.byte	0x03, 0x1b
        /*003e*/ 	.short	0x00ff


	//----- nvinfo : EIATTR_MERCURY_ISA_VERSION
	.align		4
        /*0040*/ 	.byte	0x03, 0x5f
        /*0042*/ 	.short	0x0101


	//----- nvinfo : EIATTR_EXIT_INSTR_OFFSETS
	.align		4
        /*0044*/ 	.byte	0x04, 0x1c
        /*0046*/ 	.short	(.L_647 - .L_646)


	//   ....[0]....
.L_646:
        /*0048*/ 	.word	0x00000270


	//   ....[1]....
        /*004c*/ 	.word	0x00000bc0


	//   ....[2]....
        /*0050*/ 	.word	0x00000c10


	//----- nvinfo : EIATTR_MAX_THREADS
	.align		4
.L_647:
        /*0054*/ 	.byte	0x04, 0x05
        /*0056*/ 	.short	(.L_649 - .L_648)
.L_648:
        /*0058*/ 	.word	0x00000080
        /*005c*/ 	.word	0x00000001
        /*0060*/ 	.word	0x00000001


	//----- nvinfo : EIATTR_CRS_STACK_SIZE
	.align		4
.L_649:
        /*0064*/ 	.byte	0x04, 0x1e
        /*0066*/ 	.short	(.L_651 - .L_650)
.L_650:
        /*0068*/ 	.word	0x00000000


	//----- nvinfo : EIATTR_CBANK_PARAM_SIZE
	.align		4
.L_651:
        /*006c*/ 	.byte	0x03, 0x19
        /*006e*/ 	.short	0x0018


	//----- nvinfo : EIATTR_PARAM_CBANK
	.align		4
        /*0070*/ 	.byte	0x04, 0x0a
        /*0072*/ 	.short	(.L_653 - .L_652)
	.align		4
.L_652:
        /*0074*/ 	.word	index@(.nv.constant0._ZN2at6native29vectorized_elementwise_kernelILi4EZZZNS0_16tanh_kernel_cudaERNS_18TensorIteratorBaseEENKUlvE0_clEvENKUlvE1_clEvEUlN3c104HalfEE_St5arrayIPcLm2EEEEviT0_T1_)
        /*0078*/ 	.short	0x0210
        /*007a*/ 	.short	0x0018


	//----- nvinfo : EIATTR_SW_WAR
	.align		4
.L_653:
        /*007c*/ 	.byte	0x04, 0x36
        /*007e*/ 	.short	(.L_655 - .L_654)
.L_654:
        /*0080*/ 	.word	0x00000008
.L_655:


//--------------------- .nv.info._ZN2at6native29vectorized_elementwise_kernelILi8EZZZNS0_16tanh_kernel_cudaERNS_18TensorIteratorBaseEENKUlvE0_clEvENKUlvE1_clEvEUlN3c104HalfEE_St5arrayIPcLm2EEEEviT0_T1_ --------------------------
	.section	.nv.info._ZN2at6native29vectorized_elementwise_kernelILi8EZZZNS0_16tanh_kernel_cudaERNS_18TensorIteratorBaseEENKUlvE0_clEvENKUlvE1_clEvEUlN3c104HalfEE_St5arrayIPcLm2EEEEviT0_T1_,"",@"SHT_CUDA_INFO"
	.sectionflags	@""
	.align	4


	//----- nvinfo : EIATTR_CUDA_API_VERSION
	.align		4
        /*0000*/ 	.byte	0x04, 0x37
        /*0002*/ 	.short	(.L_657 - .L_656)
.L_656:
        /*0004*/ 	.word	0x00000082


	//----- nvinfo : EIATTR_KPARAM_INFO
	.align		4
.L_657:
        /*0008*/ 	.byte	0x04, 0x17
        /*000a*/ 	.short	(.L_659 - .L_658)
.L_658:
        /*000c*/ 	.word	0x00000000
        /*0010*/ 	.short	0x0002
        /*0012*/ 	.short	0x0008
        /*0014*/ 	.byte	0x00, 0xf0, 0x41, 0x00


	//----- nvinfo : EIATTR_KPARAM_INFO
	.align		4
.L_659:
        /*0018*/ 	.byte	0x04, 0x17
        /*001a*/ 	.short	(.L_661 - .L_660)
.L_660:
        /*001c*/ 	.word	0x00000000
        /*0020*/ 	.short	0x0001
        /*0022*/ 	.short	0x0004
        /*0024*/ 	.byte	0x00, 0xf0, 0x05, 0x00


	//----- nvinfo : EIATTR_KPARAM_INFO
	.align		4
.L_661:
        /*0028*/ 	.byte	0x04, 0x17
        /*002a*/ 	.short	(.L_663 - .L_662)
.L_662:
        /*002c*/ 	.word	0x00000000
        /*0030*/ 	.short	0x0000
        /*0032*/ 	.short	0x0000
        /*0034*/ 	.byte	0x00, 0xf0, 0x11, 0x00


	//----- nvinfo : EIATTR_SPARSE_MMA_MASK
	.align		4
.L_663:
        /*0038*/ 	.byte	0x03, 0x50
        /*003a*/ 	.short	0x0000


	//----- nvinfo : EIATTR_MAXREG_COUNT
	.align		4
        /*003c*/ 	.byte	0x03, 0x1b
        /*003e*/ 	.short	0x00ff


	//----- nvinfo : EIATTR_MERCURY_ISA_VERSION
	.align		4
        /*0040*/ 	.byte	0x03, 0x5f
        /*0042*/ 	.short	0x0101


	//----- nvinfo : EIATTR_EXIT_INSTR_OFFSETS
	.align		4
        /*0044*/ 	.byte	0x04, 0x1c
        /*0046*/ 	.short	(.L_665 - .L_664)


	//   ....[0]....
.L_664:
        /*0048*/ 	.word	0x00000250


	//   ....[1]....
        /*004c*/ 	.word	0x00000ba0


	//   ....[2]....
        /*0050*/ 	.word	0x00000bf0


	//----- nvinfo : EIATTR_MAX_THREADS
	.align		4
.L_665:
        /*0054*/ 	.byte	0x04, 0x05
        /*0056*/ 	.short	(.L_667 - .L_666)
.L_666:
        /*0058*/ 	.word	0x00000080
        /*005c*/ 	.word	0x00000001
        /*0060*/ 	.word	0x00000001


	//----- nvinfo : EIATTR_CRS_STACK_SIZE
	.align		4
.L_667:
        /*0064*/ 	.byte	0x04, 0x1e
        /*0066*/ 	.short	(.L_669 - .L_668)
.L_668:
        /*0068*/ 	.word	0x00000000


	//----- nvinfo : EIATTR_CBANK_PARAM_SIZE
	.align		4
.L_669:
        /*006c*/ 	.byte	0x03, 0x19
        /*006e*/ 	.short	0x0018


	//----- nvinfo : EIATTR_PARAM_CBANK
	.align		4
        /*0070*/ 	.byte	0x04, 0x0a
        /*0072*/ 	.short	(.L_671 - .L_670)
	.align		4
.L_670:
        /*0074*/ 	.word	index@(.nv.constant0._ZN2at6native29vectorized_elementwise_kernelILi8EZZZNS0_16tanh_kernel_cudaERNS_18TensorIteratorBaseEENKUlvE0_clEvENKUlvE1_clEvEUlN3c104HalfEE_St5arrayIPcLm2EEEEviT0_T1_)
        /*0078*/ 	.short	0x0210
        /*007a*/ 	.short	0x0018


	//----- nvinfo : EIATTR_SW_WAR
	.align		4
.L_671:
        /*007c*/ 	.byte	0x04, 0x36
        /*007e*/ 	.short	(.L_673 - .L_672)
.L_672:
        /*0080*/ 	.word	0x00000008
.L_673:


//--------------------- .nv.info._ZN2at6native18elementwise_kernelILi128ELi4EZNS0_15gpu_kernel_implIZZZNS0_16tanh_kernel_cudaERNS_18TensorIteratorBaseEENKUlvE0_clEvENKUlvE0_clEvEUlfE_EEvS4_RKT_EUliE_EEviT1_ --------------------------
	.section	.nv.info._ZN2at6native18elementwise_kernelILi128ELi4EZNS0_15gpu_kernel_implIZZZNS0_16tanh_kernel_cudaERNS_18TensorIteratorBaseEENKUlvE0_clEvENKUlvE0_clEvEUlfE_EEvS4_RKT_EUliE_EEviT1_,"",@"SHT_CUDA_INFO"
	.sectionflags	@""
	.align	4


	//----- nvinfo : EIATTR_CUDA_API_VERSION
	.align		4
        /*0000*/ 	.byte	0x04, 0x37
        /*0002*/ 	.short	(.L_675 - .L_674)
.L_674:
        /*0004*/ 	.word	0x00000082


	//----- nvinfo : EIATTR_KPARAM_INFO
	.align		4
.L_675:
        /*0008*/ 	.byte	0x04, 0x17
        /*000a*/ 	.short	(.L_677 - .L_676)
.L_676:
        /*000c*/ 	.word	0x00000000
        /*0010*/ 	.short	0x0001
        /*0012*/ 	.short	0x0008
        /*0014*/ 	.byte	0x00, 0xf0, 0x61, 0x08


	//----- nvinfo : EIATTR_KPARAM_INFO
	.align		4
.L_677:
        /*0018*/ 	.byte	0x04, 0x17
        /*001a*/ 	.short	(.L_679 - .L_678)
.L_678:
        /*001c*/ 	.word	0x00000000
        /*0020*/ 	.short	0x0000
        /*0022*/ 	.short	0x0000
        /*0024*/ 	.byte	0x00, 0xf0, 0x11, 0x00


	//----- nvinfo : EIATTR_SPARSE_MMA_MASK
	.align		4
.L_679:
        /*0028*/ 	.byte	0x03, 0x50
        /*002a*/ 	.short	0x0000


	//----- nvinfo : EIATTR_MAXREG_COUNT
	.align		4
        /*002c*/ 	.byte	0x03, 0x1b
        /*002e*/ 	.short	0x0080


	//----- nvinfo : EIATTR_EXTERNS
	.align		4
        /*0030*/ 	.byte	0x04, 0x0f
        /*0032*/ 	.short	(.L_681 - .L_680)


	//   ....[0]....
	.align		4
.L_680:
        /*0034*/ 	.word	index@(__assertfail)


	//----- nvinfo : EIATTR_MERCURY_ISA_VERSION
	.align		4
.L_681:
        /*0038*/ 	.byte	0x03, 0x5f
        /*003a*/ 	.short	0x0101


	//----- nvinfo : EIATTR_SYSCALL_OFFSETS
	.align		4
        /*003c*/ 	.byte	0x04, 0x46
        /*003e*/ 	.short	(.L_683 - .L_682)


	//   ....[0]....
.L_682:
        /*0040*/ 	.word	0x00002150


	//   ....[1]....
        /*0044*/ 	.word	0x00002fb0


	//   ....[2]....
        /*0048*/ 	.word	0x00005140


	//   ....[3]....
        /*004c*/ 	.word	0x00005fa0


	//   ....[4]....
        /*0050*/ 	.word	0x00008120


	//   ....[5]....
        /*0054*/ 	.word	0x00008f80


	//   ....[6]....
        /*0058*/ 	.word	0x0000b0f0


	//   ....[7]....
        /*005c*/ 	.word	0x0000bf50


	//----- nvinfo : EIATTR_EXIT_INSTR_OFFSETS
	.align		4
.L_683:
        /*0060*/ 	.byte	0x04, 0x1c
        /*0062*/ 	.short	(.L_685 - .L_684)


	//   ....[0]....
.L_684:
        /*0064*/ 	.word	0x00009030


	//   ....[1]....
        /*0068*/ 	.word	0x0000b270


	//   ....[2]....
        /*006c*/ 	.word	0x0000b2b0


	//   ....[3]....
        /*0070*/ 	.word	0x0000b340


	//   ....[4]....
        /*0074*/ 	.word	0x0000b370


	//   ....[5]....
        /*0078*/ 	.word	0x0000b3a0


	//   ....[6]....
        /*007c*/ 	.word	0x0000b420


	//   ....[7]....
        /*0080*/ 	.word	0x0000b450


	//   ....[8]....
        /*0084*/ 	.word	0x0000b4e0


	//   ....[9]....
        /*0088*/ 	.word	0x0000b520


	//   ....[10]....
        /*008c*/ 	.word	0x0000b560


	//   ....[11]....
        /*0090*/ 	.word	0x0000b620


	//   ....[12]....
        /*0094*/ 	.word	0x0000b670


	//   ....[13]....
        /*0098*/ 	.word	0x0000b7f0


	//   ....[14]....
        /*009c*/ 	.word	0x0000b940


	//   ....[15]....
        /*00a0*/ 	.word	0x0000b970


	//   ....[16]....
        /*00a4*/ 	.word	0x0000ba20


	//   ....[17]....
        /*00a8*/ 	.word	0x0000bb90


	//   ....[18]....
        /*00ac*/ 	.word	0x0000bd00


	//   ....[19]....
        /*00b0*/ 	.word	0x0000be50


	//   ....[20]....
        /*00b4*/ 	.word	0x0000bf60


	//   ....[21]....
        /*00b8*/ 	.word	0x0000bf90


	//   ....[22]....
        /*00bc*/ 	.word	0x0000bfc0


	//----- nvinfo : EIATTR_MAX_THREADS
	.align		4
.L_685:
        /*00c0*/ 	.byte	0x04, 0x05
        /*00c2*/ 	.short	(.L_687 - .L_686)
.L_686:
        /*00c4*/ 	.word	0x00000080
        /*00c8*/ 	.word	0x00000001
        /*00cc*/ 	.word	0x00000001


	//----- nvinfo : EIATTR_CRS_STACK_SIZE
	.align		4
.L_687:
        /*00d0*/ 	.byte	0x04, 0x1e
        /*00d2*/ 	.short	(.L_689 - .L_688)
.L_688:
        /*00d4*/ 	.word	0x00000000


	//----- nvinfo : EIATTR_CBANK_PARAM_SIZE
	.align		4
.L_689:
        /*00d8*/ 	.byte	0x03, 0x19
        /*00da*/ 	.short	0x0220


	//----- nvinfo : EIATTR_PARAM_CBANK
	.align		4
        /*00dc*/ 	.byte	0x04, 0x0a
        /*00de*/ 	.short	(.L_691 - .L_690)
	.align		4
.L_690:
        /*00e0*/ 	.word	index@(.nv.constant0._ZN2at6native18elementwise_kernelILi128ELi4EZNS0_15gpu_kernel_implIZZZNS0_16tanh_kernel_cudaERNS_18TensorIteratorBaseEENKUlvE0_clEvENKUlvE0_clEvEUlfE_EEvS4_RKT_EUliE_EEviT1_)
        /*00e4*/ 	.short	0x0210
        /*00e6*/ 	.short	0x0220


	//----- nvinfo : EIATTR_SW_WAR
	.align		4
.L_691:
        /*00e8*/ 	.byte	0x04, 0x36
        /*00ea*/ 	.short	(.L_693 - .L_692)
.L_692:
        /*00ec*/ 	.word	0x00000008
.L_693:


//--------------------- .nv.info._ZN2at6native27unrolled_elementwise_kernelIZZZNS0_16tanh_kernel_cudaERNS_18TensorIteratorBaseEENKUlvE0_clEvENKUlvE0_clEvEUlfE_St5arrayIPcLm2EELi4E23TrivialOffsetCalculatorILi1EjESB_NS0_6memory12LoadWithCastILi1EEENSC_13StoreWithCastILi1EEEEEviT_T0_T2_T3_T4_T5_ --------------------------
	.section	.nv.info._ZN2at6native27unrolled_elementwise_kernelIZZZNS0_16tanh_kernel_cudaERNS_18TensorIteratorBaseEENKUlvE0_clEvENKUlvE0_clEvEUlfE_St5arrayIPcLm2EELi4E23TrivialOffsetCalculatorILi1EjESB_NS0_6memory12LoadWithCastILi1EEENSC_13StoreWithCastILi1EEEEEviT_T0_T2_T3_T4_T5_,"",@"SHT_CUDA_INFO"
	.sectionflags	@""
	.align	4


	//----- nvinfo : EIATTR_CUDA_API_VERSION
	.align		4
        /*0000*/ 	.byte	0x04, 0x37
        /*0002*/ 	.short	(.L_695 - .L_694)
.L_694:
        /*0004*/ 	.word	0x00000082


	//----- nvinfo : EIATTR_KPARAM_INFO
	.align		4
.L_695:
        /*0008*/ 	.byte	0x04, 0x17
        /*000a*/ 	.short	(.L_697 - .L_696)
.L_696:
        /*000c*/ 	.word	0x00000000
        /*0010*/ 	.short	0x0006
        /*0012*/ 	.short	0x0024
        /*0014*/ 	.byte	0x00, 0xf0, 0x21, 0x00


	//----- nvinfo : EIATTR_KPARAM_INFO
	.align		4
.L_697:
        /*0018*/ 	.byte	0x04, 0x17
        /*001a*/ 	.short	(.L_699 - .L_698)
.L_698:
        /*001c*/ 	.word	0x00000000
        /*0020*/ 	.short	0x0005
        /*0022*/ 	.short	0x001c
        /*0024*/ 	.byte	0x00, 0xf0, 0x21, 0x00


	//----- nvinfo : EIATTR_KPARAM_INFO
	.align		4
.L_699:
        /*0028*/ 	.byte	0x04, 0x17
        /*002a*/ 	.short	(.L_701 - .L_700)
.L_700:
        /*002c*/ 	.word	0x00000000
        /*0030*/ 	.short	0x0004
        /*0032*/ 	.short	0x0019
        /*0034*/ 	.byte	0x00, 0xf0, 0x05, 0x00


	//----- nvinfo : EIATTR_KPARAM_INFO
	.align		4
.L_701:
        /*0038*/ 	.byte	0x04, 0x17
        /*003a*/ 	.short	(.L_703 - .L_702)
.L_702:
        /*003c*/ 	.word	0x00000000
        /*0040*/ 	.short	0x0003
        /*0042*/ 	.short	0x0018
        /*0044*/ 	.byte	0x00, 0xf0, 0x05, 0x00


	//----- nvinfo : EIATTR_KPARAM_INFO
	.align		4
.L_703:
        /*0048*/ 	.byte	0x04, 0x17
        /*004a*/ 	.short	(.L_705 - .L_704)
.L_704:
        /*004c*/ 	.word	0x00000000
        /*0050*/ 	.short	0x0002
        /*0052*/ 	.short	0x0008
        /*0054*/ 	.byte	0x00, 0xf0, 0x41, 0x00


	//----- nvinfo : EIATTR_KPARAM_INFO
	.align		4
.L_705:
        /*0058*/ 	.byte	0x04, 0x17
        /*005a*/ 	.short	(.L_707 - .L_706)
.L_706:
        /*005c*/ 	.word	0x00000000
        /*0060*/ 	.short	0x0001
        /*0062*/ 	.short	0x0004
        /*0064*/ 	.byte	0x00, 0xf0, 0x05, 0x00


	//----- nvinfo : EIATTR_KPARAM_INFO
	.align		4
.L_707:
        /*0068*/ 	.byte	0x04, 0x17
        /*006a*/ 	.short	(.L_709 - .L_708)
.L_708:
        /*006c*/ 	.word	0x00000000
        /*0070*/ 	.short	0x0000
        /*0072*/ 	.short	0x0000
        /*0074*/ 	.byte	0x00, 0xf0, 0x11, 0x00


	//----- nvinfo : EIATTR_SPARSE_MMA_MASK
	.align		4
.L_709:
        /*0078*/ 	.byte	0x03, 0x50
        /*007a*/ 	.short	0x0000


	//----- nvinfo : EIATTR_MAXREG_COUNT
	.align		4
        /*007c*/ 	.byte	0x03, 0x1b
        /*007e*/ 	.short	0x00ff


	//----- nvinfo : EIATTR_EXTERNS
	.align		4
        /*0080*/ 	.byte	0x04, 0x0f
        /*0082*/ 	.short	(.L_711 - .L_710)


	//   ....[0]....
	.align		4
.L_710:
        /*0084*/ 	.word	index@(__assertfail)


	//----- nvinfo : EIATTR_MERCURY_ISA_VERSION
	.align		4
.L_711:
        /*0088*/ 	.byte	0x03, 0x5f
        /*008a*/ 	.short	0x0101


	//----- nvinfo : EIATTR_SYSCALL_OFFSETS
	.align		4
        /*008c*/ 	.byte	0x04, 0x46
        /*008e*/ 	.short	(.L_713 - .L_712)


	//   ....[0]....
.L_712:
        /*0090*/ 	.word	0x00000e70


	//   ....[1]....
        /*0094*/ 	.word	0x00001d20


	//   ....[2]....
        /*0098*/ 	.word	0x00002be0


	//   ....[3]....
        /*009c*/ 	.word	0x00003a40


	//   ....[4]....
        /*00a0*/ 	.word	0x00004980


	//   ....[5]....
        /*00a4*/ 	.word	0x00005850


	//   ....[6]....
        /*00a8*/ 	.word	0x00006710


	//   ....[7]....
        /*00ac*/ 	.word	0x000075d0


	//----- nvinfo : EIATTR_EXIT_INSTR_OFFSETS
	.align		4
.L_713:
        /*00b0*/ 	.byte	0x04, 0x1c
        /*00b2*/ 	.short	(.L_715 - .L_714)


	//   ....[0]....
.L_714:
        /*00b4*/ 	.word	0x000067b0


	//   ....[1]....
        /*00b8*/ 	.word	0x000068f0


	//   ....[2]....
        /*00bc*/ 	.word	0x00006930


	//   ....[3]....
        /*00c0*/ 	.word	0x000069c0


	//   ....[4]....
        /*00c4*/ 	.word	0x000069f0


	//   ....[5]....
        /*00c8*/ 	.word	0x00006a20


	//   ....[6]....
        /*00cc*/ 	.word	0x00006aa0


	//   ....[7]....
        /*00d0*/ 	.word	0x00006ad0


	//   ....[8]....
        /*00d4*/ 	.word	0x00006b60


	//   ....[9]....
        /*00d8*/ 	.word	0x00006ba0


	//   ....[10]....
        /*00dc*/ 	.word	0x00006be0


	//   ....[11]....
        /*00e0*/ 	.word	0x00006ca0


	//   ....[12]....
        /*00e4*/ 	.word	0x00006cf0


	//   ....[13]....
        /*00e8*/ 	.word	0x00006e70


	//   ....[14]....
        /*00ec*/ 	.word	0x00006fc0


	//   ....[15]....
        /*00f0*/ 	.word	0x00006ff0


	//   ....[16]....
        /*00f4*/ 	.word	0x000070a0


	//   ....[17]....
        /*00f8*/ 	.word	0x00007210


	//   ....[18]....
        /*00fc*/ 	.word	0x00007380


	//   ....[19]....
        /*0100*/ 	.word	0x000074d0


	//   ....[20]....
        /*0104*/ 	.word	0x000075e0


	//   ....[21]....
        /*0108*/ 	.word	0x00007610


	//   ....[22]....
        /*010c*/ 	.word	0x00007640


	//----- nvinfo : EIATTR_MAX_THREADS
	.align		4
.L_715:
        /*0110*/ 	.byte	0x04, 0x05
        /*0112*/ 	.short	(.L_717 - .L_716)
.L_716:
        /*0114*/ 	.word	0x00000080
        /*0118*/ 	.word	0x00000001
        /*011c*/ 	.word	0x00000001


	//----- nvinfo : EIATTR_CRS_STACK_SIZE
	.align		4
.L_717:
        /*0120*/ 	.byte	0x04, 0x1e
        /*0122*/ 	.short	(.L_719 - .L_718)
.L_718:
        /*0124*/ 	.word	0x00000000


	//----- nvinfo : EIATTR_CBANK_PARAM_SIZE
	.align		4
.L_719:
        /*0128*/ 	.byte	0x03, 0x19
        /*012a*/ 	.short	0x002c


	//----- nvinfo : EIATTR_PARAM_CBANK
	.align		4
        /*012c*/ 	.byte	0x04, 0x0a
        /*012e*/ 	.short	(.L_721 - .L_720)
	.align		4
.L_720:
        /*0130*/ 	.word	index@(.nv.constant0._ZN2at6native27unrolled_elementwise_kernelIZZZNS0_16tanh_kernel_cudaERNS_18TensorIteratorBaseEENKUlvE0_clEvENKUlvE0_clEvEUlfE_St5arrayIPcLm2EELi4E23TrivialOffsetCalculatorILi1EjESB_NS0_6memory12LoadWithCastILi1EEENSC_13StoreWithCastILi1EEEEEviT_T0_T2_T3_T4_T5_)
        /*0134*/ 	.short	0x0210
        /*0136*/ 	.short	0x002c


	//----- nvinfo : EIATTR_SW_WAR
	.align		4
.L_721:
        /*0138*/ 	.byte	0x04, 0x36
        /*013a*/ 	.short	(.L_723 - .L_722)
.L_722:
        /*013c*/ 	.word	0x00000008
.L_723:


//--------------------- .nv.info._ZN2at6native18elementwise_kernelILi128ELi2EZNS0_22gpu_kernel_impl_nocastIZZZNS0_16tanh_kernel_cudaERNS_18TensorIteratorBaseEENKUlvE0_clEvENKUlvE0_clEvEUlfE_EEvS4_RKT_EUliE_EEviT1_ --------------------------
	.section	.nv.info._ZN2at6native18elementwise_kernelILi128ELi2EZNS0_22gpu_kernel_impl_nocastIZZZNS0_16tanh_kernel_cudaERNS_18TensorIteratorBaseEENKUlvE0_clEvENKUlvE0_clEvEUlfE_EEvS4_RKT_EUliE_EEviT1_,"",@"SHT_CUDA_INFO"
	.sectionflags	@""
	.align	4


	//----- nvinfo : EIATTR_CUDA_API_VERSION
	.align		4
        /*0000*/ 	.byte	0x04, 0x37
        /*0002*/ 	.short	(.L_725 - .L_724)
.L_724:
        /*0004*/ 	.word	0x00000082


	//----- nvinfo : EIATTR_KPARAM_INFO
	.align		4
.L_725:
        /*0008*/ 	.byte	0x04, 0x17
        /*000a*/ 	.short	(.L_727 - .L_726)
.L_726:
        /*000c*/ 	.word	0x00000000
        /*0010*/ 	.short	0x0001
        /*0012*/ 	.short	0x0008
        /*0014*/ 	.byte	0x00, 0xf0, 0x61, 0x08


	//----- nvinfo : EIATTR_KPARAM_INFO
	.align		4
.L_727:
        /*0018*/ 	.byte	0x04, 0x17
        /*001a*/ 	.short	(.L_729 - .L_728)
.L_728:
        /*001c*/ 	.word	0x00000000
        /*0020*/ 	.short	0x0000
        /*0022*/ 	.short	0x0000
        /*0024*/ 	.byte	0x00, 0xf0, 0x11, 0x00


	//----- nvinfo : EIATTR_SPARSE_MMA_MASK
	.align		4
.L_729:
        /*0028*/ 	.byte	0x03, 0x50
        /*002a*/ 	.short	0x0000


	//----- nvinfo : EIATTR_MAXREG_COUNT
	.align		4
        /*002c*/ 	.byte	0x03, 0x1b
        /*002e*/ 	.short	0x0080


	//----- nvinfo : EIATTR_MERCURY_ISA_VERSION
	.align		4
        /*0030*/ 	.byte	0x03, 0x5f
        /*0032*/ 	.short	0x0101


	//----- nvinfo : EIATTR_EXIT_INSTR_OFFSETS
	.align		4
        /*0034*/ 	.byte	0x04, 0x1c
        /*0036*/ 	.short	(.L_731 - .L_730)


	//   ....[0]....
.L_730:
        /*0038*/ 	.word	0x00001440


	//   ....[1]....
        /*003c*/ 	.word	0x000027d0


	//----- nvinfo : EIATTR_MAX_THREADS
	.align		4
.L_731:
        /*0040*/ 	.byte	0x04, 0x05
        /*0042*/ 	.short	(.L_733 - .L_732)
.L_732:
        /*0044*/ 	.word	0x00000080
        /*0048*/ 	.word	0x00000001
        /*004c*/ 	.word	0x00000001


	//----- nvinfo : EIATTR_CRS_STACK_SIZE
	.align		4
.L_733:
        /*0050*/ 	.byte	0x04, 0x1e
        /*0052*/ 	.short	(.L_735 - .L_734)
.L_734:
        /*0054*/ 	.word	0x00000000


	//----- nvinfo : EIATTR_CBANK_PARAM_SIZE
	.align		4
.L_735:
        /*0058*/ 	.byte	0x03, 0x19
        /*005a*/ 	.short	0x0220


	//----- nvinfo : EIATTR_PARAM_CBANK
	.align		4
        /*005c*/ 	.byte	0x04, 0x0a
        /*005e*/ 	.short	(.L_737 - .L_736)
	.align		4
.L_736:
        /*0060*/ 	.word	index@(.nv.constant0._ZN2at6native18elementwise_kernelILi128ELi2EZNS0_22gpu_kernel_impl_nocastIZZZNS0_16tanh_kernel_cudaERNS_18TensorIteratorBaseEENKUlvE0_clEvENKUlvE0_clEvEUlfE_EEvS4_RKT_EUliE_EEviT1_)
        /*0064*/ 	.short	0x0210
        /*0066*/ 	.short	0x0220


	//----- nvinfo : EIATTR_SW_WAR
	.align		4
.L_737:
        /*0068*/ 	.byte	0x04, 0x36
        /*006a*/ 	.short	(.L_739 - .L_738)
.L_738:
        /*006c*/ 	.word	0x00000008
.L_739:


//--------------------- .nv.info._ZN2at6native27unrolled_elementwise_kernelIZZZNS0_16tanh_kernel_cudaERNS_18TensorIteratorBaseEENKUlvE0_clEvENKUlvE0_clEvEUlfE_St5arrayIPcLm2EELi4E23TrivialOffsetCalculatorILi1EjESB_NS0_6memory15LoadWithoutCastENSC_16StoreWithoutCastEEEviT_T0_T2_T3_T4_T5_ --------------------------
	.section	.nv.info._ZN2at6native27unrolled_elementwise_kernelIZZZNS0_16tanh_kernel_cudaERNS_18TensorIteratorBaseEENKUlvE0_clEvENKUlvE0_clEvEUlfE_St5arrayIPcLm2EELi4E23TrivialOffsetCalculatorILi1EjESB_NS0_6memory15LoadWithoutCastENSC_16StoreWithoutCastEEEviT_T0_T2_T3_T4_T5_,"",@"SHT_CUDA_INFO"
	.sectionflags	@""
	.align	4


	//----- nvinfo : EIATTR_CUDA_API_VERSION
	.align		4
        /*0000*/ 	.byte	0x04, 0x37
        /*0002*/ 	.short	(.L_741 - .L_740)
.L_740:
        /*0004*/ 	.word	0x00000082


	//----- nvinfo : EIATTR_KPARAM_INFO
	.align		4
.L_741:
        /*0008*/ 	.byte	0x04, 0x17
        /*000a*/ 	.short	(.L_743 - .L_742)
.L_742:
        /*000c*/ 	.word	0x00000000
        /*0010*/ 	.short	0x0006
        /*0012*/ 	.short	0x001b
        /*0014*/ 	.byte	0x00, 0xf0, 0x05, 0x00


	//----- nvinfo : EIATTR_KPARAM_INFO
	.align		4
.L_743:
        /*0018*/ 	.byte	0x04, 0x17
        /*001a*/ 	.short	(.L_745 - .L_744)
.L_744:
        /*001c*/ 	.word	0x00000000
        /*0020*/ 	.short	0x0005
        /*0022*/ 	.short	0x001a
        /*0024*/ 	.byte	0x00, 0xf0, 0x05, 0x00


	//----- nvinfo : EIATTR_KPARAM_INFO
	.align		4
.L_745:
        /*0028*/ 	.byte	0x04, 0x17
        /*002a*/ 	.short	(.L_747 - .L_746)
.L_746:
        /*002c*/ 	.word	0x00000000
        /*0030*/ 	.short	0x0004
        /*0032*/ 	.short	0x0019
        /*0034*/ 	.byte	0x00, 0xf0, 0x05, 0x00


	//----- nvinfo : EIATTR_KPARAM_INFO
	.align		4
.L_747:
        /*0038*/ 	.byte	0x04, 0x17
        /*003a*/ 	.short	(.L_749 - .L_748)
.L_748:
        /*003c*/ 	.word	0x00000000
        /*0040*/ 	.short	0x0003
        /*0042*/ 	.short	0x0018
        /*0044*/ 	.byte	0x00, 0xf0, 0x05, 0x00


	//----- nvinfo : EIATTR_KPARAM_INFO
	.align		4
.L_749:
        /*0048*/ 	.byte	0x04, 0x17
        /*004a*/ 	.short	(.L_751 - .L_750)
.L_750:
        /*004c*/ 	.word	0x00000000
        /*0050*/ 	.short	0x0002
        /*0052*/ 	.short	0x0008
        /*0054*/ 	.byte	0x00, 0xf0, 0x41, 0x00


	//----- nvinfo : EIATTR_KPARAM_INFO
	.align		4
.L_751:
        /*0058*/ 	.byte	0x04, 0x17
        /*005a*/ 	.short	(.L_753 - .L_752)
.L_752:
        /*005c*/ 	.word	0x00000000
        /*0060*/ 	.short	0x0001
        /*0062*/ 	.short	0x0004
        /*0064*/ 	.byte	0x00, 0xf0, 0x05, 0x00


	//----- nvinfo : EIATTR_KPARAM_INFO
	.align		4
.L_753:
        /*0068*/ 	.byte	0x04, 0x17
        /*006a*/ 	.short	(.L_755 - .L_754)
.L_754:
        /*006c*/ 	.word	0x00000000
        /*0070*/ 	.short	0x0000
        /*0072*/ 	.short	0x0000
        /*0074*/ 	.byte	0x00, 0xf0, 0x11, 0x00


	//----- nvinfo : EIATTR_SPARSE_MMA_MASK
	.align		4
.L_755:
        /*0078*/ 	.byte	0x03, 0x50
        /*007a*/ 	.short	0x0000


	//----- nvinfo : EIATTR_MAXREG_COUNT
	.align		4
        /*007c*/ 	.byte	0x03, 0x1b
        /*007e*/ 	.short	0x00ff


	//----- nvinfo : EIATTR_MERCURY_ISA_VERSION
	.align		4
        /*0080*/ 	.byte	0x03, 0x5f
        /*0082*/ 	.short	0x0101


	//----- nvinfo : EIATTR_EXIT_INSTR_OFFSETS
	.align		4
        /*0084*/ 	.byte	0x04, 0x1c
        /*0086*/ 	.short	(.L_757 - .L_756)


	//   ....[0]....
.L_756:
        /*0088*/ 	.word	0x00000370


	//   ....[1]....
        /*008c*/ 	.word	0x000003d0


	//----- nvinfo : EIATTR_MAX_THREADS
	.align		4
.L_757:
        /*0090*/ 	.byte	0x04, 0x05
        /*0092*/ 	.short	(.L_759 - .L_758)
.L_758:
        /*0094*/ 	.word	0x00000080
        /*0098*/ 	.word	0x00000001
        /*009c*/ 	.word	0x00000001


	//----- nvinfo : EIATTR_CRS_STACK_SIZE
	.align		4
.L_759:
        /*00a0*/ 	.byte	0x04, 0x1e
        /*00a2*/ 	.short	(.L_761 - .L_760)
.L_760:
        /*00a4*/ 	.word	0x00000000


	//----- nvinfo : EIATTR_CBANK_PARAM_SIZE
	.align		4
.L_761:
        /*00a8*/ 	.byte	0x03, 0x19
        /*00aa*/ 	.short	0x001c


	//----- nvinfo : EIATTR_PARAM_CBANK
	.align		4
        /*00ac*/ 	.byte	0x04, 0x0a
        /*00ae*/ 	.short	(.L_763 - .L_762)
	.align		4
.L_762:
        /*00b0*/ 	.word	index@(.nv.constant0._ZN2at6native27unrolled_elementwise_kernelIZZZNS0_16tanh_kernel_cudaERNS_18TensorIteratorBaseEENKUlvE0_clEvENKUlvE0_clEvEUlfE_St5arrayIPcLm2EELi4E23TrivialOffsetCalculatorILi1EjESB_NS0_6memory15LoadWithoutCastENSC_16StoreWithoutCastEEEviT_T0_T2_T3_T4_T5_)
        /*00b4*/ 	.short	0x0210
        /*00b6*/ 	.short	0x001c


	//----- nvinfo : EIATTR_SW_WAR
	.align		4
.L_763:
        /*00b8*/ 	.byte	0x04, 0x36
        /*00ba*/ 	.short	(.L_765 - .L_764)
.L_764:
        /*00bc*/ 	.word	0x00000008
.L_765:


//--------------------- .nv.info._ZN2at6native29vectorized_elementwise_kernelILi2EZZZNS0_16tanh_kernel_cudaERNS_18TensorIteratorBaseEENKUlvE0_clEvENKUlvE0_clEvEUlfE_St5arrayIPcLm2EEEEviT0_T1_ --------------------------
	.section	.nv.info._ZN2at6native29vectorized_elementwise_kernelILi2EZZZNS0_16tanh_kernel_cudaERNS_18TensorIteratorBaseEENKUlvE0_clEvENKUlvE0_clEvEUlfE_St5arrayIPcLm2EEEEviT0_T1_,"",@"SHT_CUDA_INFO"
	.sectionflags	@""
	.align	4


	//----- nvinfo : EIATTR_CUDA_API_VERSION
	.align		4
        /*0000*/ 	.byte	0x04, 0x37
        /*0002*/ 	.short	(.L_767 - .L_766)
.L_766:
        /*0004*/ 	.word	0x00000082


	//----- nvinfo : EIATTR_KPARAM_INFO
	.align		4
.L_767:
        /*0008*/ 	.byte	0x04, 0x17
        /*000a*/ 	.short	(.L_769 - .L_768)
.L_768:
        /*000c*/ 	.word	0x00000000
        /*0010*/ 	.short	0x0002
        /*0012*/ 	.short	0x0008
        /*0014*/ 	.byte	0x00, 0xf0, 0x41, 0x00


	//----- nvinfo : EIATTR_KPARAM_INFO
	.align		4
.L_769:
        /*0018*/ 	.byte	0x04, 0x17
        /*001a*/ 	.short	(.L_771 - .L_770)
.L_770:
        /*001c*/ 	.word	0x00000000
        /*0020*/ 	.short	0x0001
        /*0022*/ 	.short	0x0004
        /*0024*/ 	.byte	0x00, 0xf0, 0x05, 0x00


	//----- nvinfo : EIATTR_KPARAM_INFO
	.align		4
.L_771:
        /*0028*/ 	.byte	0x04, 0x17
        /*002a*/ 	.short	(.L_773 - .L_772)
.L_772:
        /*002c*/ 	.word	0x00000000
        /*0030*/ 	.short	0x0000
        /*0032*/ 	.short	0x0000
        /*0034*/ 	.byte	0x00, 0xf0, 0x11, 0x00


	//----- nvinfo : EIATTR_SPARSE_MMA_MASK
	.align		4
.L_773:
        /*0038*/ 	.byte	0x03, 0x50
        /*003a*/ 	.short	0x0000


	//----- nvinfo : EIATTR_MAXREG_COUNT
	.align		4
        /*003c*/ 	.byte	0x03, 0x1b
        /*003e*/ 	.short	0x00ff


	//----- nvinfo : EIATTR_MERCURY_ISA_VERSION
	.align		4
        /*0040*/ 	.byte	0x03, 0x5f
        /*0042*/ 	.short	0x0101


	//----- nvinfo : EIATTR_EXIT_INSTR_OFFSETS
	.align		4
        /*0044*/ 	.byte	0x04, 0x1c
        /*0046*/ 	.short	(.L_775 - .L_774)


	//   ....[0]....
.L_774:
        /*0048*/ 	.word	0x000001f0


	//   ....[1]....
        /*004c*/ 	.word	0x00000920


	//   ....[2]....
        /*0050*/ 	.word	0x00000980


	//----- nvinfo : EIATTR_MAX_THREADS
	.align		4
.L_775:
        /*0054*/ 	.byte	0x04, 0x05
        /*0056*/ 	.short	(.L_777 - .L_776)
.L_776:
        /*0058*/ 	.word	0x00000080
        /*005c*/ 	.word	0x00000001
        /*0060*/ 	.word	0x00000001


	//----- nvinfo : EIATTR_CRS_STACK_SIZE
	.align		4
.L_777:
        /*0064*/ 	.byte	0x04, 0x1e
        /*0066*/ 	.short	(.L_779 - .L_778)
.L_778:
        /*0068*/ 	.word	0x00000000


	//----- nvinfo : EIATTR_CBANK_PARAM_SIZE
	.align		4
.L_779:
        /*006c*/ 	.byte	0x03, 0x19
        /*006e*/ 	.short	0x0018


	//----- nvinfo : EIATTR_PARAM_CBANK
	.align		4
        /*0070*/ 	.byte	0x04, 0x0a
        /*0072*/ 	.short	(.L_781 - .L_780)
	.align		4
.L_780:
        /*0074*/ 	.word	index@(.nv.constant0._ZN2at6native29vectorized_elementwise_kernelILi2EZZZNS0_16tanh_kernel_cudaERNS_18TensorIteratorBaseEENKUlvE0_clEvENKUlvE0_clEvEUlfE_St5arrayIPcLm2EEEEviT0_T1_)
        /*0078*/ 	.short	0x0210
        /*007a*/ 	.short	0x0018


	//----- nvinfo : EIATTR_SW_WAR
	.align		4
.L_781:
        /*007c*/ 	.byte	0x04, 0x36
        /*007e*/ 	.short	(.L_783 - .L_782)
.L_782:
        /*0080*/ 	.word	0x00000008
.L_783:


//--------------------- .nv.info._ZN2at6native29vectorized_elementwise_kernelILi4EZZZNS0_16tanh_kernel_cudaERNS_18TensorIteratorBaseEENKUlvE0_clEvENKUlvE0_clEvEUlfE_St5arrayIPcLm2EEEEviT0_T1_ --------------------------
	.section	.nv.info._ZN2at6native29vectorized_elementwise_kernelILi4EZZZNS0_16tanh_kernel_cudaERNS_18TensorIteratorBaseEENKUlvE0_clEvENKUlvE0_clEvEUlfE_St5arrayIPcLm2EEEEviT0_T1_,"",@"SHT_CUDA_INFO"
	.sectionflags	@""
	.align	4


	//----- nvinfo : EIATTR_CUDA_API_VERSION
	.align		4
        /*0000*/ 	.byte	0x04, 0x37
        /*0002*/ 	.short	(.L_785 - .L_784)
.L_784:
        /*0004*/ 	.word	0x00000082


	//----- nvinfo : EIATTR_KPARAM_INFO
	.align		4
.L_785:
        /*0008*/ 	.byte	0x04, 0x17
        /*000a*/ 	.short	(.L_787 - .L_786)
.L_786:
        /*000c*/ 	.word	0x00000000
        /*0010*/ 	.short	0x0002
        /*0012*/ 	.short	0x0008
        /*0014*/ 	.byte	0x00, 0xf0, 0x41, 0x00


	//----- nvinfo : EIATTR_KPARAM_INFO
	.align		4
.L_787:
        /*0018*/ 	.byte	0x04, 0x17
        /*001a*/ 	.short	(.L_789 - .L_788)
.L_788:
        /*001c*/ 	.word	0x00000000
        /*0020*/ 	.short	0x0001
        /*0022*/ 	.short	0x0004
        /*0024*/ 	.byte	0x00, 0xf0, 0x05, 0x00


	//----- nvinfo : EIATTR_KPARAM_INFO
	.align		4
.L_789:
        /*0028*/ 	.byte	0x04, 0x17
        /*002a*/ 	.short	(.L_791 - .L_790)
.L_790:
        /*002c*/ 	.word	0x00000000
        /*0030*/ 	.short	0x0000
        /*0032*/ 	.short	0x0000
        /*0034*/ 	.byte	0x00, 0xf0, 0x11, 0x00


	//----- nvinfo : EIATTR_SPARSE_MMA_MASK
	.align		4
.L_791:
        /*0038*/ 	.byte	0x03, 0x50
        /*003a*/ 	.short	0x0000


	//----- nvinfo : EIATTR_MAXREG_COUNT
	.align		4
        /*003c*/ 	.byte	0x03, 0x1b
        /*003e*/ 	.short	0x00ff


	//----- nvinfo : EIATTR_MERCURY_ISA_VERSION
	.align		4
        /*0040*/ 	.byte	0x03, 0x5f
        /*0042*/ 	.short	0x0101


	//----- nvinfo : EIATTR_EXIT_INSTR_OFFSETS
	.align		4
        /*0044*/ 	.byte	0x04, 0x1c
        /*0046*/ 	.short	(.L_793 - .L_792)


	//   ....[0]....
.L_792:
        /*0048*/ 	.word	0x000001b0


	//   ....[1]....
        /*004c*/ 	.word	0x000008e0


	//   ....[2]....
        /*0050*/ 	.word	0x00000940


	//----- nvinfo : EIATTR_MAX_THREADS
	.align		4
.L_793:
        /*0054*/ 	.byte	0x04, 0x05
        /*0056*/ 	.short	(.L_795 - .L_794)
.L_794:
        /*0058*/ 	.word	0x00000080
        /*005c*/ 	.word	0x00000001
        /*0060*/ 	.word	0x00000001


	//----- nvinfo : EIATTR_CRS_STACK_SIZE
	.align		4
.L_795:
        /*0064*/ 	.byte	0x04, 0x1e
        /*0066*/ 	.short	(.L_797 - .L_796)
.L_796:
        /*0068*/ 	.word	0x00000000


	//----- nvinfo : EIATTR_CBANK_PARAM_SIZE
	.align		4
.L_797:
        /*006c*/ 	.byte	0x03, 0x19
        /*006e*/ 	.short	0x0018


	//----- nvinfo : EIATTR_PARAM_CBANK
	.align		4
        /*0070*/ 	.byte	0x04, 0x0a
        /*0072*/ 	.short	(.L_799 - .L_798)
	.align		4
.L_798:
        /*0074*/ 	.word	index@(.nv.constant0._ZN2at6native29vectorized_elementwise_kernelILi4EZZZNS0_16tanh_kernel_cudaERNS_18TensorIteratorBaseEENKUlvE0_clEvENKUlvE0_clEvEUlfE_St5arrayIPcLm2EEEEviT0_T1_)
        /*0078*/ 	.short	0x0210
        /*007a*/ 	.short	0x0018


	//----- nvinfo : EIATTR_SW_WAR
	.align		4
.L_799:
        /*007c*/ 	.byte	0x04, 0x36
        /*007e*/ 	.short	(.L_801 - .L_800)
.L_800:
        /*0080*/ 	.word	0x00000008
.L_801:


//--------------------- .nv.info._ZN2at6native29vectorized_elementwise_kernelILi8EZZZNS0_16tanh_kernel_cudaERNS_18TensorIteratorBaseEENKUlvE0_clEvENKUlvE0_clEvEUlfE_St5arrayIPcLm2EEEEviT0_T1_ --------------------------
	.section	.nv.info._ZN2at6native29vectorized_elementwise_kernelILi8EZZZNS0_16tanh_kernel_cudaERNS_18TensorIteratorBaseEENKUlvE0_clEvENKUlvE0_clEvEUlfE_St5arrayIPcLm2EEEEviT0_T1_,"",@"SHT_CUDA_INFO"
	.sectionflags	@""
	.align	4


	//----- nvinfo : EIATTR_CUDA_API_VERSION
	.align		4
        /*0000*/ 	.byte	0x04, 0x37
        /*0002*/ 	.short	(.L_803 - .L_802)
.L_802:
        /*0004*/ 	.word	0x00000082


	//----- nvinfo : EIATTR_KPARAM_INFO
	.align		4
.L_803:
        /*0008*/ 	.byte	0x04, 0x17
        /*000a*/ 	.short	(.L_805 - .L_804)
.L_804:
        /*000c*/ 	.word	0x00000000
        /*0010*/ 	.short	0x0002
        /*0012*/ 	.short	0x0008
        /*0014*/ 	.byte	0x00, 0xf0, 0x41, 0x00


	//----- nvinfo : EIATTR_KPARAM_INFO
	.align		4
.L_805:
        /*0018*/ 	.byte	0x04, 0x17
        /*001a*/ 	.short	(.L_807 - .L_806)
.L_806:
        /*001c*/ 	.word	0x00000000
        /*0020*/ 	.short	0x0001
        /*0022*/ 	.short	0x0004
        /*0024*/ 	.byte	0x00, 0xf0, 0x05, 0x00


	//----- nvinfo : EIATTR_KPARAM_INFO
	.align		4
.L_807:
        /*0028*/ 	.byte	0x04, 0x17
        /*002a*/ 	.short	(.L_809 - .L_808)
.L_808:
        /*002c*/ 	.word	0x00000000
        /*0030*/ 	.short	0x0000
        /*0032*/ 	.short	0x0000
        /*0034*/ 	.byte	0x00, 0xf0, 0x11, 0x00


	//----- nvinfo : EIATTR_SPARSE_MMA_MASK
	.align		4
.L_809:
        /*0038*/ 	.byte	0x03, 0x50
        /*003a*/ 	.short	0x0000


	//----- nvinfo : EIATTR_MAXREG_COUNT
	.align		4
        /*003c*/ 	.byte	0x03, 0x1b
        /*003e*/ 	.short	0x00ff


	//----- nvinfo : EIATTR_MERCURY_ISA_VERSION
	.align		4
        /*0040*/ 	.byte	0x03, 0x5f
        /*0042*/ 	.short	0x0101


	//----- nvinfo : EIATTR_EXIT_INSTR_OFFSETS
	.align		4
        /*0044*/ 	.byte	0x04, 0x1c
        /*0046*/ 	.short	(.L_811 - .L_810)


	//   ....[0]....
.L_810:
        /*0048*/ 	.word	0x000001b0


	//   ....[1]....
        /*004c*/ 	.word	0x000008e0


	//   ....[2]....
        /*0050*/ 	.word	0x00000940


	//----- nvinfo : EIATTR_MAX_THREADS
	.align		4
.L_811:
        /*0054*/ 	.byte	0x04, 0x05
        /*0056*/ 	.short	(.L_813 - .L_812)
.L_812:
        /*0058*/ 	.word	0x00000080
        /*005c*/ 	.word	0x00000001
        /*0060*/ 	.word	0x00000001


	//----- nvinfo : EIATTR_CRS_STACK_SIZE
	.align		4
.L_813:
        /*0064*/ 	.byte	0x04, 0x1e
        /*0066*/ 	.short	(.L_815 - .L_814)
.L_814:
        /*0068*/ 	.word	0x00000000


	//----- nvinfo : EIATTR_CBANK_PARAM_SIZE
	.align		4
.L_815:
        /*006c*/ 	.byte	0x03, 0x19
        /*006e*/ 	.short	0x0018


	//----- nvinfo : EIATTR_PARAM_CBANK
	.align		4
        /*0070*/ 	.byte	0x04, 0x0a
        /*0072*/ 	.short	(.L_817 - .L_816)
	.align		4
.L_816:
        /*0074*/ 	.word	index@(.nv.constant0._ZN2at6native29vectorized_elementwise_kernelILi8EZZZNS0_16tanh_kernel_cudaERNS_18TensorIteratorBaseEENKUlvE0_clEvENKUlvE0_clEvEUlfE_St5arrayIPcLm2EEEEviT0_T1_)
        /*0078*/ 	.short	0x0210
        /*007a*/ 	.short	0x0018


	//----- nvinfo : EIATTR_SW_WAR
	.align		4
.L_817:
        /*007c*/ 	.byte	0x04, 0x36
        /*007e*/ 	.short	(.L_819 - .L_818)
.L_818:
        /*0080*/ 	.word	0x00000008
.L_819:


//--------------------- .nv.info._ZN2at6native18elementwise_kernelILi128ELi4EZNS0_15gpu_kernel_implIZZZNS0_16tanh_kernel_cudaERNS_18TensorIteratorBaseEENKUlvE0_clEvENKUlvE_clEvEUldE_EEvS4_RKT_EUliE_EEviT1_ --------------------------
	.section	.nv.info._ZN2at6native18elementwise_kernelILi128ELi4EZNS0_15gpu_kernel_implIZZZNS0_16tanh_kernel_cudaERNS_18TensorIteratorBaseEENKUlvE0_clEvENKUlvE_clEvEUldE_EEvS4_RKT_EUliE_EEviT1_,"",@"SHT_CUDA_INFO"
	.sectionflags	@""
	.align	4


	//----- nvinfo : EIATTR_CUDA_API_VERSION
	.align		4
        /*0000*/ 	.byte	0x04, 0x37
        /*0002*/ 	.short	(.L_821 - .L_820)
.L_820:
        /*0004*/ 	.word	0x00000082


	//----- nvinfo : EIATTR_KPARAM_INFO
	.align		4
.L_821:
        /*0008*/ 	.byte	0x04, 0x17
        /*000a*/ 	.short	(.L_823 - .L_822)
.L_822:
        /*000c*/ 	.word	0x00000000
        /*0010*/ 	.short	0x0001
        /*0012*/ 	.short	0x0008
        /*0014*/ 	.byte	0x00, 0xf0, 0x61, 0x08


	//----- nvinfo : EIATTR_KPARAM_INFO
	.align		4
.L_823:
        /*0018*/ 	.byte	0x04, 0x17
        /*001a*/ 	.short	(.L_825 - .L_824)
.L_824:
        /*001c*/ 	.word	0x00000000
        /*0020*/ 	.short	0x0000
        /*0022*/ 	.short	0x0000
        /*0024*/ 	.byte	0x00, 0xf0, 0x11, 0x00


	//----- nvinfo : EIATTR_SPARSE_MMA_MASK
	.align		4
.L_825:
        /*0028*/ 	.byte	0x03, 0x50
        /*002a*/ 	.short	0x0000


	//----- nvinfo : EIATTR_MAXREG_COUNT
	.align		4
        /*002c*/ 	.byte	0x03, 0x1b
        /*002e*/ 	.short	0x0080


	//----- nvinfo : EIATTR_EXTERNS
	.align		4
        /*0030*/ 	.byte	0x04, 0x0f
        /*0032*/ 	.short	(.L_827 - .L_826)


	//   ....[0]....
	.align		4
.L_826:
        /*0034*/ 	.word	index@(__assertfail)


	//----- nvinfo : EIATTR_MERCURY_ISA_VERSION
	.align		4
.L_827:
        /*0038*/ 	.byte	0x03, 0x5f
        /*003a*/ 	.short	0x0101


	//----- nvinfo : EIATTR_SYSCALL_OFFSETS
	.align		4
        /*003c*/ 	.byte	0x04, 0x46
        /*003e*/ 	.short	(.L_829 - .L_828)


	//   ....[0]....
.L_828:
        /*0040*/ 	.word	0x00002250


	//   ....[1]....
        /*0044*/ 	.word	0x00003a10


	//   ....[2]....
        /*0048*/ 	.word	0x00005ca0


	//   ....[3]....
        /*004c*/ 	.word	0x00007460


	//   ....[4]....
        /*0050*/ 	.word	0x000096e0


	//   ....[5]....
        /*0054*/ 	.word	0x0000aea0


	//   ....[6]....
        /*0058*/ 	.word	0x0000d110


	//   ....[7]....
        /*005c*/ 	.word	0x0000e8d0


	//----- nvinfo : EIATTR_EXIT_INSTR_OFFSETS
	.align		4
.L_829:
        /*0060*/ 	.byte	0x04, 0x1c
        /*0062*/ 	.short	(.L_831 - .L_830)


	//   ....[0]....
.L_830:
        /*0064*/ 	.word	0x0000af50


	//   ....[1]....
        /*0068*/ 	.word	0x0000d910


	//   ....[2]....
        /*006c*/ 	.word	0x0000d950


	//   ....[3]....
        /*0070*/ 	.word	0x0000d9e0


	//   ....[4]....
        /*0074*/ 	.word	0x0000da10


	//   ....[5]....
        /*0078*/ 	.word	0x0000da40


	//   ....[6]....
        /*007c*/ 	.word	0x0000db10


	//   ....[7]....
        /*0080*/ 	.word	0x0000db90


	//   ....[8]....
        /*0084*/ 	.word	0x0000dc70


	//   ....[9]....
        /*0088*/ 	.word	0x0000dd00


	//   ....[10]....
        /*008c*/ 	.word	0x0000dd20


	//   ....[11]....
        /*0090*/ 	.word	0x0000dde0


	//   ....[12]....
        /*0094*/ 	.word	0x0000de10


	//   ....[13]....
        /*0098*/ 	.word	0x0000dfe0


	//   ....[14]....
        /*009c*/ 	.word	0x0000e180


	//   ....[15]....
        /*00a0*/ 	.word	0x0000e200


	//   ....[16]....
        /*00a4*/ 	.word	0x0000e2b0


	//   ....[17]....
        /*00a8*/ 	.word	0x0000e470


	//   ....[18]....
        /*00ac*/ 	.word	0x0000e630


	//   ....[19]....
        /*00b0*/ 	.word	0x0000e7d0


	//   ....[20]....
        /*00b4*/ 	.word	0x0000e8e0


	//   ....[21]....
        /*00b8*/ 	.word	0x0000e910


	//   ....[22]....
        /*00bc*/ 	.word	0x0000e940


	//----- nvinfo : EIATTR_MAX_THREADS
	.align		4
.L_831:
        /*00c0*/ 	.byte	0x04, 0x05
        /*00c2*/ 	.short	(.L_833 - .L_832)
.L_832:
        /*00c4*/ 	.word	0x00000080
        /*00c8*/ 	.word	0x00000001
        /*00cc*/ 	.word	0x00000001


	//----- nvinfo : EIATTR_CRS_STACK_SIZE
	.align		4
.L_833:
        /*00d0*/ 	.byte	0x04, 0x1e
        /*00d2*/ 	.short	(.L_835 - .L_834)
.L_834:
        /*00d4*/ 	.word	0x00000000


	//----- nvinfo : EIATTR_CBANK_PARAM_SIZE
	.align		4
.L_835:
        /*00d8*/ 	.byte	0x03, 0x19
        /*00da*/ 	.short	0x0220


	//----- nvinfo : EIATTR_PARAM_CBANK
	.align		4
        /*00dc*/ 	.byte	0x04, 0x0a
        /*00de*/ 	.short	(.L_837 - .L_836)
	.align		4
.L_836:
        /*00e0*/ 	.word	index@(.nv.constant0._ZN2at6native18elementwise_kernelILi128ELi4EZNS0_15gpu_kernel_implIZZZNS0_16tanh_kernel_cudaERNS_18TensorIteratorBaseEENKUlvE0_clEvENKUlvE_clEvEUldE_EEvS4_RKT_EUliE_EEviT1_)
        /*00e4*/ 	.short	0x0210
        /*00e6*/ 	.short	0x0220


	//----- nvinfo : EIATTR_SW_WAR
	.align		4
.L_837:
        /*00e8*/ 	.byte	0x04, 0x36
        /*00ea*/ 	.short	(.L_839 - .L_838)
.L_838:
        /*00ec*/ 	.word	0x00000008
.L_839:


//--------------------- .nv.info._ZN2at6native27unrolled_elementwise_kernelIZZZNS0_16tanh_kernel_cudaERNS_18TensorIteratorBaseEENKUlvE0_clEvENKUlvE_clEvEUldE_St5arrayIPcLm2EELi4E23TrivialOffsetCalculatorILi1EjESB_NS0_6memory12LoadWithCastILi1EEENSC_13StoreWithCastILi1EEEEEviT_T0_T2_T3_T4_T5_ --------------------------
	.section	.nv.info._ZN2at6native27unrolled_elementwise_kernelIZZZNS0_16tanh_kernel_cudaERNS_18TensorIteratorBaseEENKUlvE0_clEvENKUlvE_clEvEUldE_St5arrayIPcLm2EELi4E23TrivialOffsetCalculatorILi1EjESB_NS0_6memory12LoadWithCastILi1EEENSC_13StoreWithCastILi1EEEEEviT_T0_T2_T3_T4_T5_,"",@"SHT_CUDA_INFO"
	.sectionflags	@""
	.align	4


	//----- nvinfo : EIATTR_CUDA_API_VERSION
	.align		4
        /*0000*/ 	.byte	0x04, 0x37
        /*0002*/ 	.short	(.L_841 - .L_840)
.L_840:
        /*0004*/ 	.word	0x00000082


	//----- nvinfo : EIATTR_KPARAM_INFO
	.align		4
.L_841:
        /*0008*/ 	.byte	0x04, 0x17
        /*000a*/ 	.short	(.L_843 - .L_842)
.L_842:
        /*000c*/ 	.word	0x00000000
        /*0010*/ 	.short	0x0006
        /*0012*/ 	.short	0x0024
        /*0014*/ 	.byte	0x00, 0xf0, 0x21, 0x00


	//----- nvinfo : EIATTR_KPARAM_INFO
	.align		4
.L_843:
        /*0018*/ 	.byte	0x04, 0x17
        /*001a*/ 	.short	(.L_845 - .L_844)
.L_844:
        /*001c*/ 	.word	0x00000000
        /*0020*/ 	.short	0x0005
        /*0022*/ 	.short	0x001c
        /*0024*/ 	.byte	0x00, 0xf0, 0x21, 0x00


	//----- nvinfo : EIATTR_KPARAM_INFO
	.align		4
.L_845:
        /*0028*/ 	.byte	0x04, 0x17
        /*002a*/ 	.short	(.L_847 - .L_846)
.L_846:
        /*002c*/ 	.word	0x00000000
        /*0030*/ 	.short	0x0004
        /*0032*/ 	.short	0x0019
        /*0034*/ 	.byte	0x00, 0xf0, 0x05, 0x00


	//----- nvinfo : EIATTR_KPARAM_INFO
	.align		4
.L_847:
        /*0038*/ 	.byte	0x04, 0x17
        /*003a*/ 	.short	(.L_849 - .L_848)
.L_848:
        /*003c*/ 	.word	0x00000000
        /*0040*/ 	.short	0x0003
        /*0042*/ 	.short	0x0018
        /*0044*/ 	.byte	0x00, 0xf0, 0x05, 0x00


	//----- nvinfo : EIATTR_KPARAM_INFO
	.align		4
.L_849:
        /*0048*/ 	.byte	0x04, 0x17
        /*004a*/ 	.short	(.L_851 - .L_850)
.L_850:
        /*004c*/ 	.word	0x00000000
        /*0050*/ 	.short	0x0002
        /*0052*/ 	.short	0x0008
        /*0054*/ 	.byte	0x00, 0xf0, 0x41, 0x00


	//----- nvinfo : EIATTR_KPARAM_INFO
	.align		4
.L_851:
        /*0058*/ 	.byte	0x04, 0x17
        /*005a*/ 	.short	(.L_853 - .L_852)
.L_852:
        /*005c*/ 	.word	0x00000000
        /*0060*/ 	.short	0x0001
        /*0062*/ 	.short	0x0004
        /*0064*/ 	.byte	0x00, 0xf0, 0x05, 0x00


	//----- nvinfo : EIATTR_KPARAM_INFO
	.align		4
.L_853:
        /*0068*/ 	.byte	0x04, 0x17
        /*006a*/ 	.short	(.L_855 - .L_854)
.L_854:
        /*006c*/ 	.word	0x00000000
        /*0070*/ 	.short	0x0000
        /*0072*/ 	.short	0x0000
        /*0074*/ 	.byte	0x00, 0xf0, 0x11, 0x00


	//----- nvinfo : EIATTR_SPARSE_MMA_MASK
	.align		4
.L_855:
        /*0078*/ 	.byte	0x03, 0x50
        /*007a*/ 	.short	0x0000


	//----- nvinfo : EIATTR_MAXREG_COUNT
	.align		4
        /*007c*/ 	.byte	0x03, 0x1b
        /*007e*/ 	.short	0x00ff


	//----- nvinfo : EIATTR_EXTERNS
	.align		4
        /*0080*/ 	.byte	0x04, 0x0f
        /*0082*/ 	.short	(.L_857 - .L_856)


	//   ....[0]....
	.align		4
.L_856:
        /*0084*/ 	.word	index@(__assertfail)


	//----- nvinfo : EIATTR_MERCURY_ISA_VERSION
	.align		4
.L_857:
        /*0088*/ 	.byte	0x03, 0x5f
        /*008a*/ 	.short	0x0101


	//----- nvinfo : EIATTR_SYSCALL_OFFSETS
	.align		4
        /*008c*/ 	.byte	0x04, 0x46
        /*008e*/ 	.short	(.L_859 - .L_858)


	//   ....[0]....
.L_858:
        /*0090*/ 	.word	0x00000f80


	//   ....[1]....
        /*0094*/ 	.word	0x00001f20


	//   ....[2]....
        /*0098*/ 	.word	0x00002ed0


	//   ....[3]....
        /*009c*/ 	.word	0x00003e50


	//   ....[4]....
        /*00a0*/ 	.word	0x00006c40


	//   ....[5]....
        /*00a4*/ 	.word	0x00007e00


	//   ....[6]....
        /*00a8*/ 	.word	0x00008f80


	//   ....[7]....
        /*00ac*/ 	.word	0x0000a120


	//----- nvinfo : EIATTR_EXIT_INSTR_OFFSETS
	.align		4
.L_859:
        /*00b0*/ 	.byte	0x04, 0x1c
        /*00b2*/ 	.short	(.L_861 - .L_860)


	//   ....[0]....
.L_860:
        /*00b4*/ 	.word	0x00009020


	//   ....[1]....
        /*00b8*/ 	.word	0x00009160


	//   ....[2]....
        /*00bc*/ 	.word	0x000091a0


	//   ....[3]....
        /*00c0*/ 	.word	0x00009230


	//   ....[4]....
        /*00c4*/ 	.word	0x00009260


	//   ....[5]....
        /*00c8*/ 	.word	0x00009290


	//   ....[6]....
        /*00cc*/ 	.word	0x00009360


	//   ....[7]....
        /*00d0*/ 	.word	0x000093e0


	//   ....[8]....
        /*00d4*/ 	.word	0x000094c0


	//   ....[9]....
        /*00d8*/ 	.word	0x00009550


	//   ....[10]....
        /*00dc*/ 	.word	0x00009570


	//   ....[11]....
        /*00e0*/ 	.word	0x00009630


	//   ....[12]....
        /*00e4*/ 	.word	0x00009660


	//   ....[13]....
        /*00e8*/ 	.word	0x00009830


	//   ....[14]....
        /*00ec*/ 	.word	0x000099d0


	//   ....[15]....
        /*00f0*/ 	.word	0x00009a50


	//   ....[16]....
        /*00f4*/ 	.word	0x00009b00


	//   ....[17]....
        /*00f8*/ 	.word	0x00009cc0


	//   ....[18]....
        /*00fc*/ 	.word	0x00009e80


	//   ....[19]....
        /*0100*/ 	.word	0x0000a020


	//   ....[20]....
        /*0104*/ 	.word	0x0000a130


	//   ....[21]....
        /*0108*/ 	.word	0x0000a160


	//   ....[22]....
        /*010c*/ 	.word	0x0000a190


	//----- nvinfo : EIATTR_MAX_THREADS
	.align		4
.L_861:
        /*0110*/ 	.byte	0x04, 0x05
        /*0112*/ 	.short	(.L_863 - .L_862)
.L_862:
        /*0114*/ 	.word	0x00000080
        /*0118*/ 	.word	0x00000001
        /*011c*/ 	.word	0x00000001


	//----- nvinfo : EIATTR_CRS_STACK_SIZE
	.align		4
.L_863:
        /*0120*/ 	.byte	0x04, 0x1e
        /*0122*/ 	.short	(.L_865 - .L_864)
.L_864:
        /*0124*/ 	.word	0x00000000


	//----- nvinfo : EIATTR_CBANK_PARAM_SIZE
	.align		4
.L_865:
        /*0128*/ 	.byte	0x03, 0x19
        /*012a*/ 	.short	0x002c


	//----- nvinfo : EIATTR_PARAM_CBANK
	.align		4
        /*012c*/ 	.byte	0x04, 0x0a
        /*012e*/ 	.short	(.L_867 - .L_866)
	.align		4
.L_866:
        /*0130*/ 	.word	index@(.nv.constant0._ZN2at6native27unrolled_elementwise_kernelIZZZNS0_16tanh_kernel_cudaERNS_18TensorIteratorBaseEENKUlvE0_clEvENKUlvE_clEvEUldE_St5arrayIPcLm2EELi4E23TrivialOffsetCalculatorILi1EjESB_NS0_6memory12LoadWithCastILi1EEENSC_13StoreWithCastILi1EEEEEviT_T0_T2_T3_T4_T5_)
        /*0134*/ 	.short	0x0210
        /*0136*/ 	.short	0x002c


	//----- nvinfo : EIATTR_SW_WAR
	.align		4
.L_867:
        /*0138*/ 	.byte	0x04, 0x36
        /*013a*/ 	.short	(.L_869 - .L_868)
.L_868:
        /*013c*/ 	.word	0x00000008
.L_869:


//--------------------- .nv.info._ZN2at6native18elementwise_kernelILi128ELi2EZNS0_22gpu_kernel_impl_nocastIZZZNS0_16tanh_kernel_cudaERNS_18TensorIteratorBaseEENKUlvE0_clEvENKUlvE_clEvEUldE_EEvS4_RKT_EUliE_EEviT1_ --------------------------
	.section	.nv.info._ZN2at6native18elementwise_kernelILi128ELi2EZNS0_22gpu_kernel_impl_nocastIZZZNS0_16tanh_kernel_cudaERNS_18TensorIteratorBaseEENKUlvE0_clEvENKUlvE_clEvEUldE_EEvS4_RKT_EUliE_EEviT1_,"",@"SHT_CUDA_INFO"
	.sectionflags	@""
	.align	4


	//----- nvinfo : EIATTR_CUDA_API_VERSION
	.align		4
        /*0000*/ 	.byte	0x04, 0x37
        /*0002*/ 	.short	(.L_871 - .L_870)
.L_870:
        /*0004*/ 	.word	0x00000082


	//----- nvinfo : EIATTR_KPARAM_INFO
	.align		4
.L_871:
        /*0008*/ 	.byte	0x04, 0x17
        /*000a*/ 	.short	(.L_873 - .L_872)
.L_872:
        /*000c*/ 	.word	0x00000000
        /*0010*/ 	.short	0x0001
        /*0012*/ 	.short	0x0008
        /*0014*/ 	.byte	0x00, 0xf0, 0x61, 0x08


	//----- nvinfo : EIATTR_KPARAM_INFO
	.align		4
.L_873:
        /*0018*/ 	.byte	0x04, 0x17
        /*001a*/ 	.short	(.L_875 - .L_874)
.L_874:
        /*001c*/ 	.word	0x00000000
        /*0020*/ 	.short	0x0000
        /*0022*/ 	.short	0x0000
        /*0024*/ 	.byte	0x00, 0xf0, 0x11, 0x00


	//----- nvinfo : EIATTR_SPARSE_MMA_MASK
	.align		4
.L_875:
        /*0028*/ 	.byte	0x03, 0x50
        /*002a*/ 	.short	0x0000


	//----- nvinfo : EIATTR_MAXREG_COUNT
	.align		4
        /*002c*/ 	.byte	0x03, 0x1b
        /*002e*/ 	.short	0x0080


	//----- nvinfo : EIATTR_MERCURY_ISA_VERSION
	.align		4
        /*0030*/ 	.byte	0x03, 0x5f
        /*0032*/ 	.short	0x0101


	//----- nvinfo : EIATTR_EXIT_INSTR_OFFSETS
	.align		4
        /*0034*/ 	.byte	0x04, 0x1c
        /*0036*/ 	.short	(.L_877 - .L_876)


	//   ....[0]....
.L_876:
        /*0038*/ 	.word	0x00001ac0


	//   ....[1]....
        /*003c*/ 	.word	0x000034d0


	//----- nvinfo : EIATTR_MAX_THREADS
	.align		4
.L_877:
        /*0040*/ 	.byte	0x04, 0x05
        /*0042*/ 	.short	(.L_879 - .L_878)
.L_878:
        /*0044*/ 	.word	0x00000080
        /*0048*/ 	.word	0x00000001
        /*004c*/ 	.word	0x00000001


	//----- nvinfo : EIATTR_CRS_STACK_SIZE
	.align		4
.L_879:
        /*0050*/ 	.byte	0x04, 0x1e
        /*0052*/ 	.short	(.L_881 - .L_880)
.L_880:
        /*0054*/ 	.word	0x00000000


	//----- nvinfo : EIATTR_CBANK_PARAM_SIZE
	.align		4
.L_881:
        /*0058*/ 	.byte	0x03, 0x19
        /*005a*/ 	.short	0x0220


	//----- nvinfo : EIATTR_PARAM_CBANK
	.align		4
        /*005c*/ 	.byte	0x04, 0x0a
        /*005e*/ 	.short	(.L_883 - .L_882)
	.align		4
.L_882:
        /*0060*/ 	.word	index@(.nv.constant0._ZN2at6native18elementwise_kernelILi128ELi2EZNS0_22gpu_kernel_impl_nocastIZZZNS0_16tanh_kernel_cudaERNS_18TensorIteratorBaseEENKUlvE0_clEvENKUlvE_clEvEUldE_EEvS4_RKT_EUliE_EEviT1_)
        /*0064*/ 	.short	0x0210
        /*0066*/ 	.short	0x0220


	//----- nvinfo : EIATTR_SW_WAR
	.align		4
.L_883:
        /*0068*/ 	.byte	0x04, 0x36
        /*006a*/ 	.short	(.L_885 - .L_884)
.L_884:
        /*006c*/ 	.word	0x00000008
.L_885:


//--------------------- .nv.info._ZN2at6native27unrolled_elementwise_kernelIZZZNS0_16tanh_kernel_cudaERNS_18TensorIteratorBaseEENKUlvE0_clEvENKUlvE_clEvEUldE_St5arrayIPcLm2EELi4E23TrivialOffsetCalculatorILi1EjESB_NS0_6memory15LoadWithoutCastENSC_16StoreWithoutCastEEEviT_T0_T2_T3_T4_T5_ --------------------------
	.section	.nv.info._ZN2at6native27unrolled_elementwise_kernelIZZZNS0_16tanh_kernel_cudaERNS_18TensorIteratorBaseEENKUlvE0_clEvENKUlvE_clEvEUldE_St5arrayIPcLm2EELi4E23TrivialOffsetCalculatorILi1EjESB_NS0_6memory15LoadWithoutCastENSC_16StoreWithoutCastEEEviT_T0_T2_T3_T4_T5_,"",@"SHT_CUDA_INFO"
	.sectionflags	@""
	.align	4


	//----- nvinfo : EIATTR_CUDA_API_VERSION
	.align		4
        /*0000*/ 	.byte	0x04, 0x37
        /*0002*/ 	.short	(.L_887 - .L_886)
.L_886:
        /*0004*/ 	.word	0x00000082


	//----- nvinfo : EIATTR_KPARAM_INFO
	.align		4
.L_887:
        /*0008*/ 	.byte	0x04, 0x17
        /*000a*/ 	.short	(.L_889 - .L_888)
.L_888:
        /*000c*/ 	.word	0x00000000
        /*0010*/ 	.short	0x0006
        /*0012*/ 	.short	0x001b
        /*0014*/ 	.byte	0x00, 0xf0, 0x05, 0x00


	//----- nvinfo : EIATTR_KPARAM_INFO
	.align		4
.L_889:
        /*0018*/ 	.byte	0x04, 0x17
        /*001a*/ 	.short	(.L_891 - .L_890)
.L_890:
        /*001c*/ 	.word	0x00000000
        /*0020*/ 	.short	0x0005
        /*0022*/ 	.short	0x001a
        /*0024*/ 	.byte	0x00, 0xf0, 0x05, 0x00


	//----- nvinfo : EIATTR_KPARAM_INFO
	.align		4
.L_891:
        /*0028*/ 	.byte	0x04, 0x17
        /*002a*/ 	.short	(.L_893 - .L_892)
.L_892:
        /*002c*/ 	.word	0x00000000
        /*0030*/ 	.short	0x0004
        /*0032*/ 	.short	0x0019
        /*0034*/ 	.byte	0x00, 0xf0, 0x05, 0x00


	//----- nvinfo : EIATTR_KPARAM_INFO
	.align		4
.L_893:
        /*0038*/ 	.byte	0x04, 0x17
        /*003a*/ 	.short	(.L_895 - .L_894)
.L_894:
        /*003c*/ 	.word	0x00000000
        /*0040*/ 	.short	0x0003
        /*0042*/ 	.short	0x0018
        /*0044*/ 	.byte	0x00, 0xf0, 0x05, 0x00


	//----- nvinfo : EIATTR_KPARAM_INFO
	.align		4
.L_895:
        /*0048*/ 	.byte	0x04, 0x17
        /*004a*/ 	.short	(.L_897 - .L_896)
.L_896:
        /*004c*/ 	.word	0x00000000
        /*0050*/ 	.short	0x0002
        /*0052*/ 	.short	0x0008
        /*0054*/ 	.byte	0x00, 0xf0, 0x41, 0x00


	//----- nvinfo : EIATTR_KPARAM_INFO
	.align		4
.L_897:
        /*0058*/ 	.byte	0x04, 0x17
        /*005a*/ 	.short	(.L_899 - .L_898)
.L_898:
        /*005c*/ 	.word	0x00000000
        /*0060*/ 	.short	0x0001
        /*0062*/ 	.short	0x0004
        /*0064*/ 	.byte	0x00, 0xf0, 0x05, 0x00


	//----- nvinfo : EIATTR_KPARAM_INFO
	.align		4
.L_899:
        /*0068*/ 	.byte	0x04, 0x17
        /*006a*/ 	.short	(.L_901 - .L_900)
.L_900:
        /*006c*/ 	.word	0x00000000
        /*0070*/ 	.short	0x0000
        /*0072*/ 	.short	0x0000
        /*0074*/ 	.byte	0x00, 0xf0, 0x11, 0x00


	//----- nvinfo : EIATTR_SPARSE_MMA_MASK
	.align		4
.L_901:
        /*0078*/ 	.byte	0x03, 0x50
        /*007a*/ 	.short	0x0000


	//----- nvinfo : EIATTR_MAXREG_COUNT
	.align		4
        /*007c*/ 	.byte	0x03, 0x1b
        /*007e*/ 	.short	0x00ff


	//----- nvinfo : EIATTR_MERCURY_ISA_VERSION
	.align		4
        /*0080*/ 	.byte	0x03, 0x5f
        /*0082*/ 	.short	0x0101


	//----- nvinfo : EIATTR_EXIT_INSTR_OFFSETS
	.align		4
        /*0084*/ 	.byte	0x04, 0x1c
        /*0086*/ 	.short	(.L_903 - .L_902)


	//   ....[0]....
.L_902:
        /*0088*/ 	.word	0x00001ef0


	//   ....[1]....
        /*008c*/ 	.word	0x00001f40


	//----- nvinfo : EIATTR_MAX_THREADS
	.align		4
.L_903:
        /*0090*/ 	.byte	0x04, 0x05
        /*0092*/ 	.short	(.L_905 - .L_904)
.L_904:
        /*0094*/ 	.word	0x00000080
        /*0098*/ 	.word	0x00000001
        /*009c*/ 	.word	0x00000001


	//----- nvinfo : EIATTR_CRS_STACK_SIZE
	.align		4
.L_905:
        /*00a0*/ 	.byte	0x04, 0x1e
        /*00a2*/ 	.short	(.L_907 - .L_906)
.L_906:
        /*00a4*/ 	.word	0x00000000


	//----- nvinfo : EIATTR_CBANK_PARAM_SIZE
	.align		4
.L_907:
        /*00a8*/ 	.byte	0x03, 0x19
        /*00aa*/ 	.short	0x001c


	//----- nvinfo : EIATTR_PARAM_CBANK
	.align		4
        /*00ac*/ 	.byte	0x04, 0x0a
        /*00ae*/ 	.short	(.L_909 - .L_908)
	.align		4
.L_908:
        /*00b0*/ 	.word	index@(.nv.constant0._ZN2at6native27unrolled_elementwise_kernelIZZZNS0_16tanh_kernel_cudaERNS_18TensorIteratorBaseEENKUlvE0_clEvENKUlvE_clEvEUldE_St5arrayIPcLm2EELi4E23TrivialOffsetCalculatorILi1EjESB_NS0_6memory15LoadWithoutCastENSC_16StoreWithoutCastEEEviT_T0_T2_T3_T4_T5_)
        /*00b4*/ 	.short	0x0210
        /*00b6*/ 	.short	0x001c


	//----- nvinfo : EIATTR_SW_WAR
	.align		4
.L_909:
        /*00b8*/ 	.byte	0x04, 0x36
        /*00ba*/ 	.short	(.L_911 - .L_910)
.L_910:
        /*00bc*/ 	.word	0x00000008
.L_911:


//--------------------- .nv.info._ZN2at6native29vectorized_elementwise_kernelILi2EZZZNS0_16tanh_kernel_cudaERNS_18TensorIteratorBaseEENKUlvE0_clEvENKUlvE_clEvEUldE_St5arrayIPcLm2EEEEviT0_T1_ --------------------------
	.section	.nv.info._ZN2at6native29vectorized_elementwise_kernelILi2EZZZNS0_16tanh_kernel_cudaERNS_18TensorIteratorBaseEENKUlvE0_clEvENKUlvE_clEvEUldE_St5arrayIPcLm2EEEEviT0_T1_,"",@"SHT_CUDA_INFO"
	.sectionflags	@""
	.align	4


	//----- nvinfo : EIATTR_CUDA_API_VERSION
	.align		4
        /*0000*/ 	.byte	0x04, 0x37
        /*0002*/ 	.short	(.L_913 - .L_912)
.L_912:
        /*0004*/ 	.word	0x00000082


	//----- nvinfo : EIATTR_KPARAM_INFO
	.align		4
.L_913:
        /*0008*/ 	.byte	0x04, 0x17
        /*000a*/ 	.short	(.L_915 - .L_914)
.L_914:
        /*000c*/ 	.word	0x00000000
        /*0010*/ 	.short	0x0002
        /*0012*/ 	.short	0x0008
        /*0014*/ 	.byte	0x00, 0xf0, 0x41, 0x00


	//----- nvinfo : EIATTR_KPARAM_INFO
	.align		4
.L_915:
        /*0018*/ 	.byte	0x04, 0x17
        /*001a*/ 	.short	(.L_917 - .L_916)
.L_916:
        /*001c*/ 	.word	0x00000000
        /*0020*/ 	.short	0x0001
        /*0022*/ 	.short	0x0004
        /*0024*/ 	.byte	0x00, 0xf0, 0x05, 0x00


	//----- nvinfo : EIATTR_KPARAM_INFO
	.align		4
.L_917:
        /*0028*/ 	.byte	0x04, 0x17
        /*002a*/ 	.short	(.L_919 - .L_918)
.L_918:
        /*002c*/ 	.word	0x00000000
        /*0030*/ 	.short	0x0000
        /*0032*/ 	.short	0x0000
        /*0034*/ 	.byte	0x00, 0xf0, 0x11, 0x00


	//----- nvinfo : EIATTR_SPARSE_MMA_MASK
	.align		4
.L_919:
        /*0038*/ 	.byte	0x03, 0x50
        /*003a*/ 	.short	0x0000


	//----- nvinfo : EIATTR_MAXREG_COUNT
	.align		4
        /*003c*/ 	.byte	0x03, 0x1b
        /*003e*/ 	.short	0x00ff


	//----- nvinfo : EIATTR_MERCURY_ISA_VERSION
	.align		4
        /*0040*/ 	.byte	0x03, 0x5f
        /*0042*/ 	.short	0x0101


	//----- nvinfo : EIATTR_EXIT_INSTR_OFFSETS
	.align		4
        /*0044*/ 	.byte	0x04, 0x1c
        /*0046*/ 	.short	(.L_921 - .L_920)


	//   ....[0]....
.L_920:
        /*0048*/ 	.word	0x000035d0


	//   ....[1]....
        /*004c*/ 	.word	0x00007320


	//   ....[2]....
        /*0050*/ 	.word	0x00007370


	//----- nvinfo : EIATTR_MAX_THREADS
	.align		4
.L_921:
        /*0054*/ 	.byte	0x04, 0x05
        /*0056*/ 	.short	(.L_923 - .L_922)
.L_922:
        /*0058*/ 	.word	0x00000080
        /*005c*/ 	.word	0x00000001
        /*0060*/ 	.word	0x00000001


	//----- nvinfo : EIATTR_CRS_STACK_SIZE
	.align		4
.L_923:
        /*0064*/ 	.byte	0x04, 0x1e
        /*0066*/ 	.short	(.L_925 - .L_924)
.L_924:
        /*0068*/ 	.word	0x00000000


	//----- nvinfo : EIATTR_CBANK_PARAM_SIZE
	.align		4
.L_925:
        /*006c*/ 	.byte	0x03, 0x19
        /*006e*/ 	.short	0x0018


	//----- nvinfo : EIATTR_PARAM_CBANK
	.align		4
        /*0070*/ 	.byte	0x04, 0x0a
        /*0072*/ 	.short	(.L_927 - .L_926)
	.align		4
.L_926:
        /*0074*/ 	.word	index@(.nv.constant0._ZN2at6native29vectorized_elementwise_kernelILi2EZZZNS0_16tanh_kernel_cudaERNS_18TensorIteratorBaseEENKUlvE0_clEvENKUlvE_clEvEUldE_St5arrayIPcLm2EEEEviT0_T1_)
        /*0078*/ 	.short	0x0210
        /*007a*/ 	.short	0x0018


	//----- nvinfo : EIATTR_SW_WAR
	.align		4
.L_927:
        /*007c*/ 	.byte	0x04, 0x36
        /*007e*/ 	.short	(.L_929 - .L_928)
.L_928:
        /*0080*/ 	.word	0x00000008
.L_929:


//--------------------- .nv.info._ZN2at6native29vectorized_elementwise_kernelILi4EZZZNS0_16tanh_kernel_cudaERNS_18TensorIteratorBaseEENKUlvE0_clEvENKUlvE_clEvEUldE_St5arrayIPcLm2EEEEviT0_T1_ --------------------------
	.section	.nv.info._ZN2at6native29vectorized_elementwise_kernelILi4EZZZNS0_16tanh_kernel_cudaERNS_18TensorIteratorBaseEENKUlvE0_clEvENKUlvE_clEvEUldE_St5arrayIPcLm2EEEEviT0_T1_,"",@"SHT_CUDA_INFO"
	.sectionflags	@""
	.align	4


	//----- nvinfo : EIATTR_CUDA_API_VERSION
	.align		4
        /*0000*/ 	.byte	0x04, 0x37
        /*0002*/ 	.short	(.L_931 - .L_930)
.L_930:
        /*0004*/ 	.word	0x00000082


	//----- nvinfo : EIATTR_KPARAM_INFO
	.align		4
.L_931:
        /*0008*/ 	.byte	0x04, 0x17
        /*000a*/ 	.short	(.L_933 - .L_932)
.L_932:
        /*000c*/ 	.word	0x00000000
        /*0010*/ 	.short	0x0002
        /*0012*/ 	.short	0x0008
        /*0014*/ 	.byte	0x00, 0xf0, 0x41, 0x00


	//----- nvinfo : EIATTR_KPARAM_INFO
	.align		4
.L_933:
        /*0018*/ 	.byte	0x04, 0x17
        /*001a*/ 	.short	(.L_935 - .L_934)
.L_934:
        /*001c*/ 	.word	0x00000000
        /*0020*/ 	.short	0x0001
        /*0022*/ 	.short	0x0004
        /*0024*/ 	.byte	0x00, 0xf0, 0x05, 0x00


	//----- nvinfo : EIATTR_KPARAM_INFO
	.align		4
.L_935:
        /*0028*/ 	.byte	0x04, 0x17
        /*002a*/ 	.short	(.L_937 - .L_936)
.L_936:
        /*002c*/ 	.word	0x00000000
        /*0030*/ 	.short	0x0000
        /*0032*/ 	.short	0x0000
        /*0034*/ 	.byte	0x00, 0xf0, 0x11, 0x00


	//----- nvinfo : EIATTR_SPARSE_MMA_MASK
	.align		4
.L_937:
        /*0038*/ 	.byte	0x03, 0x50
        /*003a*/ 	.short	0x0000


	//----- nvinfo : EIATTR_MAXREG_COUNT
	.align		4
        /*003c*/ 	.byte	0x03, 0x1b
        /*003e*/ 	.short	0x00ff


	//----- nvinfo : EIATTR_MERCURY_ISA_VERSION
	.align		4
        /*0040*/ 	.byte	0x03, 0x5f
        /*0042*/ 	.short	0x0101


	//----- nvinfo : EIATTR_EXIT_INSTR_OFFSETS
	.align		4
        /*0044*/ 	.byte	0x04, 0x1c
        /*0046*/ 	.short	(.L_939 - .L_938)


	//   ....[0]....
.L_938:
        /*0048*/ 	.word	0x000035d0


	//   ....[1]....
        /*004c*/ 	.word	0x00007320


	//   ....[2]....
        /*0050*/ 	.word	0x00007370


	//----- nvinfo : EIATTR_MAX_THREADS
	.align		4
.L_939:
        /*0054*/ 	.byte	0x04, 0x05
        /*0056*/ 	.short	(.L_941 - .L_940)
.L_940:
        /*0058*/ 	.word	0x00000080
        /*005c*/ 	.word	0x00000001
        /*0060*/ 	.word	0x00000001


	//----- nvinfo : EIATTR_CRS_STACK_SIZE
	.align		4
.L_941:
        /*0064*/ 	.byte	0x04, 0x1e
        /*0066*/ 	.short	(.L_943 - .L_942)
.L_942:
        /*0068*/ 	.word	0x00000000


	//----- nvinfo : EIATTR_CBANK_PARAM_SIZE
	.align		4
.L_943:
        /*006c*/ 	.byte	0x03, 0x19
        /*006e*/ 	.short	0x0018


	//----- nvinfo : EIATTR_PARAM_CBANK
	.align		4
        /*0070*/ 	.byte	0x04, 0x0a
        /*0072*/ 	.short	(.L_945 - .L_944)
	.align		4
.L_944:
        /*0074*/ 	.word	index@(.nv.constant0._ZN2at6native29vectorized_elementwise_kernelILi4EZZZNS0_16tanh_kernel_cudaERNS_18TensorIteratorBaseEENKUlvE0_clEvENKUlvE_clEvEUldE_St5arrayIPcLm2EEEEviT0_T1_)
        /*0078*/ 	.short	0x0210
        /*007a*/ 	.short	0x0018


	//----- nvinfo : EIATTR_SW_WAR
	.align		4
.L_945:
        /*007c*/ 	.byte	0x04, 0x36
        /*007e*/ 	.short	(.L_947 - .L_946)
.L_946:
        /*0080*/ 	.word	0x00000008
.L_947:


//--------------------- .nv.info._ZN2at6native29vectorized_elementwise_kernelILi8EZZZNS0_16tanh_kernel_cudaERNS_18TensorIteratorBaseEENKUlvE0_clEvENKUlvE_clEvEUldE_St5arrayIPcLm2EEEEviT0_T1_ --------------------------
	.section	.nv.info._ZN2at6native29vectorized_elementwise_kernelILi8EZZZNS0_16tanh_kernel_cudaERNS_18TensorIteratorBaseEENKUlvE0_clEvENKUlvE_clEvEUldE_St5arrayIPcLm2EEEEviT0_T1_,"",@"SHT_CUDA_INFO"
	.sectionflags	@""
	.align	4


	//----- nvinfo : EIATTR_CUDA_API_VERSION
	.align		4
        /*0000*/ 	.byte	0x04, 0x37
        /*0002*/ 	.short	(.L_949 - .L_948)
.L_948:
        /*0004*/ 	.word	0x00000082


	//----- nvinfo : EIATTR_KPARAM_INFO
	.align		4
.L_949:
        /*0008*/ 	.byte	0x04, 0x17
        /*000a*/ 	.short	(.L_951 - .L_950)
.L_950:
        /*000c*/ 	.word	0x00000000
        /*0010*/ 	.short	0x0002
        /*0012*/ 	.short	0x0008
        /*0014*/ 	.byte	0x00, 0xf0, 0x41, 0x00


	//----- nvinfo : EIATTR_KPARAM_INFO
	.align		4
.L_951:
        /*0018*/ 	.byte	0x04, 0x17
        /*001a*/ 	.short	(.L_953 - .L_952)
.L_952:
        /*001c*/ 	.word	0x00000000
        /*0020*/ 	.short	0x0001
        /*0022*/ 	.short	0x0004
        /*0024*/ 	.byte	0x00, 0xf0, 0x05, 0x00


	//----- nvinfo : EIATTR_KPARAM_INFO
	.align		4
.L_953:
        /*0028*/ 	.byte	0x04, 0x17
        /*002a*/ 	.short	(.L_955 - .L_954)
.L_954:
        /*002c*/ 	.word	0x00000000
        /*0030*/ 	.short	0x0000
        /*0032*/ 	.short	0x0000
        /*0034*/ 	.byte	0x00, 0xf0, 0x11, 0x00


	//----- nvinfo : EIATTR_SPARSE_MMA_MASK
	.align		4
.L_955:
        /*0038*/ 	.byte	0x03, 0x50
        /*003a*/ 	.short	0x0000


	//----- nvinfo : EIATTR_MAXREG_COUNT
	.align		4
        /*003c*/ 	.byte	0x03, 0x1b
        /*003e*/ 	.short	0x00ff


	//----- nvinfo : EIATTR_MERCURY_ISA_VERSION
	.align		4
        /*0040*/ 	.byte	0x03, 0x5f
        /*0042*/ 	.short	0x0101


	//----- nvinfo : EIATTR_EXIT_INSTR_OFFSETS
	.align		4
        /*0044*/ 	.byte	0x04, 0x1c
        /*0046*/ 	.short	(.L_957 - .L_956)


	//   ....[0]....
.L_956:
        /*0048*/ 	.word	0x000035d0


	//   ....[1]....
        /*004c*/ 	.word	0x00007320


	//   ....[2]....
        /*0050*/ 	.word	0x00007370


	//----- nvinfo : EIATTR_MAX_THREADS
	.align		4
.L_957:
        /*0054*/ 	.byte	0x04, 0x05
        /*0056*/ 	.short	(.L_959 - .L_958)
.L_958:
        /*0058*/ 	.word	0x00000080
        /*005c*/ 	.word	0x00000001
        /*0060*/ 	.word	0x00000001


	//----- nvinfo : EIATTR_CRS_STACK_SIZE
	.align		4
.L_959:
        /*0064*/ 	.byte	0x04, 0x1e
        /*0066*/ 	.short	(.L_961 - .L_960)
.L_960:
        /*0068*/ 	.word	0x00000000


	//----- nvinfo : EIATTR_CBANK_PARAM_SIZE
	.align		4
.L_961:
        /*006c*/ 	.byte	0x03, 0x19
        /*006e*/ 	.short	0x0018


	//----- nvinfo : EIATTR_PARAM_CBANK
	.align		4
        /*0070*/ 	.byte	0x04, 0x0a
        /*0072*/ 	.short	(.L_963 - .L_962)
	.align		4
.L_962:
        /*0074*/ 	.word	index@(.nv.constant0._ZN2at6native29vectorized_elementwise_kernelILi8EZZZNS0_16tanh_kernel_cudaERNS_18TensorIteratorBaseEENKUlvE0_clEvENKUlvE_clEvEUldE_St5arrayIPcLm2EEEEviT0_T1_)
        /*0078*/ 	.short	0x0210
        /*007a*/ 	.short	0x0018


	//----- nvinfo : EIATTR_SW_WAR
	.align		4
.L_963:
        /*007c*/ 	.byte	0x04, 0x36
        /*007e*/ 	.short	(.L_965 - .L_964)
.L_964:
        /*0080*/ 	.word	0x00000008
.L_965:


//--------------------- .nv.info._ZN2at6native18elementwise_kernelILi128ELi4EZNS0_15gpu_kernel_implIZZZNS0_16tanh_kernel_cudaERNS_18TensorIteratorBaseEENKUlvE_clEvENKUlvE1_clEvEUlN3c107complexINS7_4HalfEEEE_EEvS4_RKT_EUliE_EEviT1_ --------------------------
	.section	.nv.info._ZN2at6native18elementwise_kernelILi128ELi4EZNS0_15gpu_kernel_implIZZZNS0_16tanh_kernel_cudaERNS_18TensorIteratorBaseEENKUlvE_clEvENKUlvE1_clEvEUlN3c107complexINS7_4HalfEEEE_EEvS4_RKT_EUliE_EEviT1_,"",@"SHT_CUDA_INFO"
	.sectionflags	@""
	.align	4


	//----- nvinfo : EIATTR_CUDA_API_VERSION
	.align		4
        /*0000*/ 	.byte	0x04, 0x37
        /*0002*/ 	.short	(.L_967 - .L_966)
.L_966:
        /*0004*/ 	.word	0x00000082


	//----- nvinfo : EIATTR_KPARAM_INFO
	.align		4
.L_967:
        /*0008*/ 	.byte	0x04, 0x17
        /*000a*/ 	.short	(.L_969 - .L_968)
.L_968:
        /*000c*/ 	.word	0x00000000
        /*0010*/ 	.short	0x0001
        /*0012*/ 	.short	0x0008
        /*0014*/ 	.byte	0x00, 0xf0, 0x61, 0x08


	//----- nvinfo : EIATTR_KPARAM_INFO
	.align		4
.L_969:
        /*0018*/ 	.byte	0x04, 0x17
        /*001a*/ 	.short	(.L_971 - .L_970)
.L_970:
        /*001c*/ 	.word	0x00000000
        /*0020*/ 	.short	0x0000
        /*0022*/ 	.short	0x0000
        /*0024*/ 	.byte	0x00, 0xf0, 0x11, 0x00


	//----- nvinfo : EIATTR_SPARSE_MMA_MASK
	.align		4
.L_971:
        /*0028*/ 	.byte	0x03, 0x50
        /*002a*/ 	.short	0x0000


	//----- nvinfo : EIATTR_MAXREG_COUNT
	.align		4
        /*002c*/ 	.byte	0x03, 0x1b
        /*002e*/ 	.short	0x0080


	//----- nvinfo : EIATTR_EXTERNS
	.align		4
        /*0030*/ 	.byte	0x04, 0x0f
        /*0032*/ 	.short	(.L_973 - .L_972)


	//   ....[0]....
	.align		4
.L_972:
        /*0034*/ 	.word	index@(__assertfail)


	//----- nvinfo : EIATTR_MERCURY_ISA_VERSION
	.align		4
.L_973:
        /*0038*/ 	.byte	0x03, 0x5f
        /*003a*/ 	.short	0x0101


	//----- nvinfo : EIATTR_SYSCALL_OFFSETS
	.align		4
        /*003c*/ 	.byte	0x04, 0x46
        /*003e*/ 	.short	(.L_975 - .L_974)


	//   ....[0]....
.L_974:
        /*0040*/ 	.word	0x00002420


	//   ....[1]....
        /*0044*/ 	.word	0x000038e0


	//   ....[2]....
        /*0048*/ 	.word	0x00005d60


	//   ....[3]....
        /*004c*/ 	.word	0x00007220


	//   ....[4]....
        /*0050*/ 	.word	0x00009690


	//   ....[5]....
        /*0054*/ 	.word	0x0000ab50


	//   ....[6]....
        /*0058*/ 	.word	0x0000cfb0


	//   ....[7]....
        /*005c*/ 	.word	0x0000e470


	//----- nvinfo : EIATTR_EXIT_INSTR_OFFSETS
	.align		4
.L_975:
        /*0060*/ 	.byte	0x04, 0x1c
        /*0062*/ 	.short	(.L_977 - .L_976)


	//   ....[0]....
.L_976:
        /*0064*/ 	.word	0x0000ac20


	//   ....[1]....
        /*0068*/ 	.word	0x0000d670


	//   ....[2]....
        /*006c*/ 	.word	0x0000d6b0


	//   ....[3]....
        /*0070*/ 	.word	0x0000d750


	//   ....[4]....
        /*0074*/ 	.word	0x0000d790


	//   ....[5]....
        /*0078*/ 	.word	0x0000d7d0


	//   ....[6]....
        /*007c*/ 	.word	0x0000d860


	//   ....[7]....
        /*0080*/ 	.word	0x0000d880


	//   ....[8]....
        /*0084*/ 	.word	0x0000d920


	//   ....[9]....
        /*0088*/ 	.word	0x0000d940


	//   ....[10]....
        /*008c*/ 	.word	0x0000d990


	//   ....[11]....
        /*0090*/ 	.word	0x0000daa0


	//   ....[12]....
        /*0094*/ 	.word	0x0000db20


	//   ....[13]....
        /*0098*/ 	.word	0x0000dcb0


	//   ....[14]....
        /*009c*/ 	.word	0x0000de10


	//   ....[15]....
        /*00a0*/ 	.word	0x0000de50


	//   ....[16]....
        /*00a4*/ 	.word	0x0000df10


	//   ....[17]....
        /*00a8*/ 	.word	0x0000e090


	//   ....[18]....
        /*00ac*/ 	.word	0x0000e210


	//   ....[19]....
        /*00b0*/ 	.word	0x0000e370


	//   ....[20]....
        /*00b4*/ 	.word	0x0000e480


	//   ....[21]....
        /*00b8*/ 	.word	0x0000e4c0


	//   ....[22]....
        /*00bc*/ 	.word	0x0000e500


	//----- nvinfo : EIATTR_MAX_THREADS
	.align		4
.L_977:
        /*00c0*/ 	.byte	0x04, 0x05
        /*00c2*/ 	.short	(.L_979 - .L_978)
.L_978:
        /*00c4*/ 	.word	0x00000080
        /*00c8*/ 	.word	0x00000001
        /*00cc*/ 	.word	0x00000001


	//----- nvinfo : EIATTR_CRS_STACK_SIZE
	.align		4
.L_979:
        /*00d0*/ 	.byte	0x04, 0x1e
        /*00d2*/ 	.short	(.L_981 - .L_980)
.L_980:
        /*00d4*/ 	.word	0x00000000


	//----- nvinfo : EIATTR_CBANK_PARAM_SIZE
	.align		4
.L_981:
        /*00d8*/ 	.byte	0x03, 0x19
        /*00da*/ 	.short	0x0220


	//----- nvinfo : EIATTR_PARAM_CBANK
	.align		4
        /*00dc*/ 	.byte	0x04, 0x0a
        /*00de*/ 	.short	(.L_983 - .L_982)
	.align		4
.L_982:
        /*00e0*/ 	.word	index@(.nv.constant0._ZN2at6native18elementwise_kernelILi128ELi4EZNS0_15gpu_kernel_implIZZZNS0_16tanh_kernel_cudaERNS_18TensorIteratorBaseEENKUlvE_clEvENKUlvE1_clEvEUlN3c107complexINS7_4HalfEEEE_EEvS4_RKT_EUliE_EEviT1_)
        /*00e4*/ 	.short	0x0210
        /*00e6*/ 	.short	0x0220


	//----- nvinfo : EIATTR_SW_WAR
	.align		4
.L_983:
        /*00e8*/ 	.byte	0x04, 0x36
        /*00ea*/ 	.short	(.L_985 - .L_984)
.L_984:
        /*00ec*/ 	.word	0x00000008
.L_985:


//--------------------- .nv.info._ZN2at6native27unrolled_elementwise_kernelIZZZNS0_16tanh_kernel_cudaERNS_18TensorIteratorBaseEENKUlvE_clEvENKUlvE1_clEvEUlN3c107complexINS6_4HalfEEEE_St5arrayIPcLm2EELi4E23TrivialOffsetCalculatorILi1EjESF_NS0_6memory12LoadWithCastILi1EEENSG_13StoreWithCastILi1EEEEEviT_T0_T2_T3_T4_T5_ --------------------------
	.section	.nv.info._ZN2at6native27unrolled_elementwise_kernelIZZZNS0_16tanh_kernel_cudaERNS_18TensorIteratorBaseEENKUlvE_clEvENKUlvE1_clEvEUlN3c107complexINS6_4HalfEEEE_St5arrayIPcLm2EELi4E23TrivialOffsetCalculatorILi1EjESF_NS0_6memory12LoadWithCastILi1EEENSG_13StoreWithCastILi1EEEEEviT_T0_T2_T3_T4_T5_,"",@"SHT_CUDA_INFO"
	.sectionflags	@""
	.align	4


	//----- nvinfo : EIATTR_CUDA_API_VERSION
	.align		4
        /*0000*/ 	.byte	0x04, 0x37
        /*0002*/ 	.short	(.L_987 - .L_986)
.L_986:
        /*0004*/ 	.word	0x00000082


	//----- nvinfo : EIATTR_KPARAM_INFO
	.align		4
.L_987:
        /*0008*/ 	.byte	0x04, 0x17
        /*000a*/ 	.short	(.L_989 - .L_988)
.L_988:
        /*000c*/ 	.word	0x00000000
        /*0010*/ 	.short	0x0006
        /*0012*/ 	.short	0x0024
        /*0014*/ 	.byte	0x00, 0xf0, 0x21, 0x00


	//----- nvinfo : EIATTR_KPARAM_INFO
	.align		4
.L_989:
        /*0018*/ 	.byte	0x04, 0x17
        /*001a*/ 	.short	(.L_991 - .L_990)
.L_990:
        /*001c*/ 	.word	0x00000000
        /*0020*/ 	.short	0x0005
        /*0022*/ 	.short	0x001c
        /*0024*/ 	.byte	0x00, 0xf0, 0x21, 0x00


	//----- nvinfo : EIATTR_KPARAM_INFO
	.align		4
.L_991:
        /*0028*/ 	.byte	0x04, 0x17
        /*002a*/ 	.short	(.L_993 - .L_992)
.L_992:
        /*002c*/ 	.word	0x00000000
        /*0030*/ 	.short	0x0004
        /*0032*/ 	.short	0x0019
        /*0034*/ 	.byte	0x00, 0xf0, 0x05, 0x00


	//----- nvinfo : EIATTR_KPARAM_INFO
	.align		4
.L_993:
        /*0038*/ 	.byte	0x04, 0x17
        /*003a*/ 	.short	(.L_995 - .L_994)
.L_994:
        /*003c*/ 	.word	0x00000000
        /*0040*/ 	.short	0x0003
        /*0042*/ 	.short	0x0018
        /*0044*/ 	.byte	0x00, 0xf0, 0x05, 0x00


	//----- nvinfo : EIATTR_KPARAM_INFO
	.align		4
.L_995:
        /*0048*/ 	.byte	0x04, 0x17
        /*004a*/ 	.short	(.L_997 - .L_996)
.L_996:
        /*004c*/ 	.word	0x00000000
        /*0050*/ 	.short	0x0002
        /*0052*/ 	.short	0x0008
        /*0054*/ 	.byte	0x00, 0xf0, 0x41, 0x00


	//----- nvinfo : EIATTR_KPARAM_INFO
	.align		4
.L_997:
        /*0058*/ 	.byte	0x04, 0x17
        /*005a*/ 	.short	(.L_999 - .L_998)
.L_998:
        /*005c*/ 	.word	0x00000000
        /*0060*/ 	.short	0x0001
        /*0062*/ 	.short	0x0004
        /*0064*/ 	.byte	0x00, 0xf0, 0x05, 0x00


	//----- nvinfo : EIATTR_KPARAM_INFO
	.align		4
.L_999:
        /*0068*/ 	.byte	0x04, 0x17
        /*006a*/ 	.short	(.L_1001 - .L_1000)
.L_1000:
        /*006c*/ 	.word	0x00000000
        /*0070*/ 	.short	0x0000
        /*0072*/ 	.short	0x0000
        /*0074*/ 	.byte	0x00, 0xf0, 0x11, 0x00


	//----- nvinfo : EIATTR_SPARSE_MMA_MASK
	.align		4
.L_1001:
        /*0078*/ 	.byte	0x03, 0x50
        /*007a*/ 	.short	0x0000


	//----- nvinfo : EIATTR_MAXREG_COUNT
	.align		4
        /*007c*/ 	.byte	0x03, 0x1b
        /*007e*/ 	.short	0x00ff


	//----- nvinfo : EIATTR_EXTERNS
	.align		4
        /*0080*/ 	.byte	0x04, 0x0f
        /*0082*/ 	.short	(.L_1003 - .L_1002)


	//   ....[0]....
	.align		4
.L_1002:
        /*0084*/ 	.word	index@(__assertfail)


	//----- nvinfo : EIATTR_MERCURY_ISA_VERSION
	.align		4
.L_1003:
        /*0088*/ 	.byte	0x03, 0x5f
        /*008a*/ 	.short	0x0101


	//----- nvinfo : EIATTR_SYSCALL_OFFSETS
	.align		4
        /*008c*/ 	.byte	0x04, 0x46
        /*008e*/ 	.short	(.L_1005 - .L_1004)


	//   ....[0]....
.L_1004:
        /*0090*/ 	.word	0x00001160


	//   ....[1]....
        /*0094*/ 	.word	0x00002330


	//   ....[2]....
        /*0098*/ 	.word	0x00003510


	//   ....[3]....
        /*009c*/ 	.word	0x000046c0


	//   ....[4]....
        /*00a0*/ 	.word	0x00006d80


	//   ....[5]....
        /*00a4*/ 	.word	0x00007dc0


	//   ....[6]....
        /*00a8*/ 	.word	0x00008dc0


	//   ....[7]....
        /*00ac*/ 	.word	0x00009dc0


	//----- nvinfo : EIATTR_EXIT_INSTR_OFFSETS
	.align		4
.L_1005:
        /*00b0*/ 	.byte	0x04, 0x1c
        /*00b2*/ 	.short	(.L_1007 - .L_1006)


	//   ....[0]....
.L_1006:
        /*00b4*/ 	.word	0x00008e80


	//   ....[1]....
        /*00b8*/ 	.word	0x00008fd0


	//   ....[2]....
        /*00bc*/ 	.word	0x00009010


	//   ....[3]....
        /*00c0*/ 	.word	0x000090b0


	//   ....[4]....
        /*00c4*/ 	.word	0x000090f0


	//   ....[5]....
        /*00c8*/ 	.word	0x00009130


	//   ....[6]....
        /*00cc*/ 	.word	0x000091c0


	//   ....[7]....
        /*00d0*/ 	.word	0x000091e0


	//   ....[8]....
        /*00d4*/ 	.word	0x00009280


	//   ....[9]....
        /*00d8*/ 	.word	0x000092a0


	//   ....[10]....
        /*00dc*/ 	.word	0x000092f0


	//   ....[11]....
        /*00e0*/ 	.word	0x000093f0


	//   ....[12]....
        /*00e4*/ 	.word	0x00009470


	//   ....[13]....
        /*00e8*/ 	.word	0x00009600


	//   ....[14]....
        /*00ec*/ 	.word	0x00009760


	//   ....[15]....
        /*00f0*/ 	.word	0x000097a0


	//   ....[16]....
        /*00f4*/ 	.word	0x00009860


	//   ....[17]....
        /*00f8*/ 	.word	0x000099e0


	//   ....[18]....
        /*00fc*/ 	.word	0x00009b60


	//   ....[19]....
        /*0100*/ 	.word	0x00009cc0


	//   ....[20]....
        /*0104*/ 	.word	0x00009dd0


	//   ....[21]....
        /*0108*/ 	.word	0x00009e10


	//   ....[22]....
        /*010c*/ 	.word	0x00009e50


	//----- nvinfo : EIATTR_MAX_THREADS
	.align		4
.L_1007:
        /*0110*/ 	.byte	0x04, 0x05
        /*0112*/ 	.short	(.L_1009 - .L_1008)
.L_1008:
        /*0114*/ 	.word	0x00000080
        /*0118*/ 	.word	0x00000001
        /*011c*/ 	.word	0x00000001


	//----- nvinfo : EIATTR_CRS_STACK_SIZE
	.align		4
.L_1009:
        /*0120*/ 	.byte	0x04, 0x1e
        /*0122*/ 	.short	(.L_1011 - .L_1010)
.L_1010:
        /*0124*/ 	.word	0x00000000


	//----- nvinfo : EIATTR_CBANK_PARAM_SIZE
	.align		4
.L_1011:
        /*0128*/ 	.byte	0x03, 0x19
        /*012a*/ 	.short	0x002c


	//----- nvinfo : EIATTR_PARAM_CBANK
	.align		4
        /*012c*/ 	.byte	0x04, 0x0a
        /*012e*/ 	.short	(.L_1013 - .L_1012)
	.align		4
.L_1012:
        /*0130*/ 	.word	index@(.nv.constant0._ZN2at6native27unrolled_elementwise_kernelIZZZNS0_16tanh_kernel_cudaERNS_18TensorIteratorBaseEENKUlvE_clEvENKUlvE1_clEvEUlN3c107complexINS6_4HalfEEEE_St5arrayIPcLm2EELi4E23TrivialOffsetCalculatorILi1EjESF_NS0_6memory12LoadWithCastILi1EEENSG_13StoreWithCastILi1EEEEEviT_T0_T2_T3_T4_T5_)
        /*0134*/ 	.short	0x0210
        /*0136*/ 	.short	0x002c


	//----- nvinfo : EIATTR_SW_WAR
	.align		4
.L_1013:
        /*0138*/ 	.byte	0x04, 0x36
        /*013a*/ 	.short	(.L_1015 - .L_1014)
.L_1014:
        /*013c*/ 	.word	0x00000008
.L_1015:


//--------------------- .nv.info._ZN2at6native18elementwise_kernelILi128ELi2EZNS0_22gpu_kernel_impl_nocastIZZZNS0_16tanh_kernel_cudaERNS_18TensorIteratorBaseEENKUlvE_clEvENKUlvE1_clEvEUlN3c107complexINS7_4HalfEEEE_EEvS4_RKT_EUliE_EEviT1_ --------------------------
	.section	.nv.info._ZN2at6native18elementwise_kernelILi128ELi2EZNS0_22gpu_kernel_impl_nocastIZZZNS0_16tanh_kernel_cudaERNS_18TensorIteratorBaseEENKUlvE_clEvENKUlvE1_clEvEUlN3c107complexINS7_4HalfEEEE_EEvS4_RKT_EUliE_EEviT1_,"",@"SHT_CUDA_INFO"
	.sectionflags	@""
	.align	4


	//----- nvinfo : EIATTR_CUDA_API_VERSION
	.align		4
        /*0000*/ 	.byte	0x04, 0x37
        /*0002*/ 	.short	(.L_1017 - .L_1016)
.L_1016:
        /*0004*/ 	.word	0x00000082


	//----- nvinfo : EIATTR_KPARAM_INFO
	.align		4
.L_1017:
        /*0008*/ 	.byte	0x04, 0x17
        /*000a*/ 	.short	(.L_1019 - .L_1018)
.L_1018:
        /*000c*/ 	.word	0x00000000
        /*0010*/ 	.short	0x0001
        /*0012*/ 	.short	0x0008
        /*0014*/ 	.byte	0x00, 0xf0, 0x61, 0x08


	//----- nvinfo : EIATTR_KPARAM_INFO
	.align		4
.L_1019:
        /*0018*/ 	.byte	0x04, 0x17
        /*001a*/ 	.short	(.L_1021 - .L_1020)
.L_1020:
        /*001c*/ 	.word	0x00000000
        /*0020*/ 	.short	0x0000
        /*0022*/ 	.short	0x0000
        /*0024*/ 	.byte	0x00, 0xf0, 0x11, 0x00


	//----- nvinfo : EIATTR_SPARSE_MMA_MASK
	.align		4
.L_1021:
        /*0028*/ 	.byte	0x03, 0x50
        /*002a*/ 	.short	0x0000


	//----- nvinfo : EIATTR_MAXREG_COUNT
	.align		4
        /*002c*/ 	.byte	0x03, 0x1b
        /*002e*/ 	.short	0x0080


	//----- nvinfo : EIATTR_MERCURY_ISA_VERSION
	.align		4
        /*0030*/ 	.byte	0x03, 0x5f
        /*0032*/ 	.short	0x0101


	//----- nvinfo : EIATTR_EXIT_INSTR_OFFSETS
	.align		4
        /*0034*/ 	.byte	0x04, 0x1c
        /*0036*/ 	.short	(.L_1023 - .L_1022)


	//   ....[0]....
.L_1022:
        /*0038*/ 	.word	0x00001920


	//   ....[1]....
        /*003c*/ 	.word	0x00003190


	//----- nvinfo : EIATTR_MAX_THREADS
	.align		4
.L_1023:
        /*0040*/ 	.byte	0x04, 0x05
        /*0042*/ 	.short	(.L_1025 - .L_1024)
.L_1024:
        /*0044*/ 	.word	0x00000080
        /*0048*/ 	.word	0x00000001
        /*004c*/ 	.word	0x00000001


	//----- nvinfo : EIATTR_CRS_STACK_SIZE
	.align		4
.L_1025:
        /*0050*/ 	.byte	0x04, 0x1e
        /*0052*/ 	.short	(.L_1027 - .L_1026)
.L_1026:
        /*0054*/ 	.word	0x00000000


	//----- nvinfo : EIATTR_CBANK_PARAM_SIZE
	.align		4
.L_1027:
        /*0058*/ 	.byte	0x03, 0x19
        /*005a*/ 	.short	0x0220


	//----- nvinfo : EIATTR_PARAM_CBANK
	.align		4
        /*005c*/ 	.byte	0x04, 0x0a
        /*005e*/ 	.short	(.L_1029 - .L_1028)
	.align		4
.L_1028:
        /*0060*/ 	.word	index@(.nv.constant0._ZN2at6native18elementwise_kernelILi128ELi2EZNS0_22gpu_kernel_impl_nocastIZZZNS0_16tanh_kernel_cudaERNS_18TensorIteratorBaseEENKUlvE_clEvENKUlvE1_clEvEUlN3c107complexINS7_4HalfEEEE_EEvS4_RKT_EUliE_EEviT1_)
        /*0064*/ 	.short	0x0210
        /*0066*/ 	.short	0x0220


	//----- nvinfo : EIATTR_SW_WAR
	.align		4
.L_1029:
        /*0068*/ 	.byte	0x04, 0x36
        /*006a*/ 	.short	(.L_1031 - .L_1030)
.L_1030:
        /*006c*/ 	.word	0x00000008
.L_1031:


//--------------------- .nv.info._ZN2at6native27unrolled_elementwise_kernelIZZZNS0_16tanh_kernel_cudaERNS_18TensorIteratorBaseEENKUlvE_clEvENKUlvE1_clEvEUlN3c107complexINS6_4HalfEEEE_St5arrayIPcLm2EELi4E23TrivialOffsetCalculatorILi1EjESF_NS0_6memory15LoadWithoutCastENSG_16StoreWithoutCastEEEviT_T0_T2_T3_T4_T5_ --------------------------
	.section	.nv.info._ZN2at6native27unrolled_elementwise_kernelIZZZNS0_16tanh_kernel_cudaERNS_18TensorIteratorBaseEENKUlvE_clEvENKUlvE1_clEvEUlN3c107complexINS6_4HalfEEEE_St5arrayIPcLm2EELi4E23TrivialOffsetCalculatorILi1EjESF_NS0_6memory15LoadWithoutCastENSG_16StoreWithoutCastEEEviT_T0_T2_T3_T4_T5_,"",@"SHT_CUDA_INFO"
	.sectionflags	@""
	.align	4


	//----- nvinfo : EIATTR_CUDA_API_VERSION
	.align		4
        /*0000*/ 	.byte	0x04, 0x37
        /*0002*/ 	.short	(.L_1033 - .L_1032)
.L_1032:
        /*0004*/ 	.word	0x00000082


	//----- nvinfo : EIATTR_KPARAM_INFO
	.align		4
.L_1033:
        /*0008*/ 	.byte	0x04, 0x17
        /*000a*/ 	.short	(.L_1035 - .L_1034)
.L_1034:
        /*000c*/ 	.word	0x00000000
        /*0010*/ 	.short	0x0006
        /*0012*/ 	.short	0x001b
        /*0014*/ 	.byte	0x00, 0xf0, 0x05, 0x00


	//----- nvinfo : EIATTR_KPARAM_INFO
	.align		4
.L_1035:
        /*0018*/ 	.byte	0x04, 0x17
        /*001a*/ 	.short	(.L_1037 - .L_1036)
.L_1036:
        /*001c*/ 	.word	0x00000000
        /*0020*/ 	.short	0x0005
        /*0022*/ 	.short	0x001a
        /*0024*/ 	.byte	0x00, 0xf0, 0x05, 0x00


	//----- nvinfo : EIATTR_KPARAM_INFO
	.align		4
.L_1037:
        /*0028*/ 	.byte	0x04, 0x17
        /*002a*/ 	.short	(.L_1039 - .L_1038)
.L_1038:
        /*002c*/ 	.word	0x00000000
        /*0030*/ 	.short	0x0004
        /*0032*/ 	.short	0x0019
        /*0034*/ 	.byte	0x00, 0xf0, 0x05, 0x00


	//----- nvinfo : EIATTR_KPARAM_INFO
	.align		4
.L_1039:
        /*0038*/ 	.byte	0x04, 0x17
        /*003a*/ 	.short	(.L_1041 - .L_1040)
.L_1040:
        /*003c*/ 	.word	0x00000000
        /*0040*/ 	.short	0x0003
        /*0042*/ 	.short	0x0018
        /*0044*/ 	.byte	0x00, 0xf0, 0x05, 0x00


	//----- nvinfo : EIATTR_KPARAM_INFO
	.align		4
.L_1041:
        /*0048*/ 	.byte	0x04, 0x17
        /*004a*/ 	.short	(.L_1043 - .L_1042)
.L_1042:
        /*004c*/ 	.word	0x00000000
        /*0050*/ 	.short	0x0002
        /*0052*/ 	.short	0x0008
        /*0054*/ 	.byte	0x00, 0xf0, 0x41, 0x00


	//----- nvinfo : EIATTR_KPARAM_INFO
	.align		4
.L_1043:
        /*0058*/ 	.byte	0x04, 0x17
        /*005a*/ 	.short	(.L_1045 - .L_1044)
.L_1044:
        /*005c*/ 	.word	0x00000000
        /*0060*/ 	.short	0x0001
        /*0062*/ 	.short	0x0004
        /*0064*/ 	.byte	0x00, 0xf0, 0x05, 0x00


	//----- nvinfo : EIATTR_KPARAM_INFO
	.align		4
.L_1045:
        /*0068*/ 	.byte	0x04, 0x17
        /*006a*/ 	.short	(.L_1047 - .L_1046)
.L_1046:
        /*006c*/ 	.word	0x00000000
        /*0070*/ 	.short	0x0000
        /*0072*/ 	.short	0x0000
        /*0074*/ 	.byte	0x00, 0xf0, 0x11, 0x00


	//----- nvinfo : EIATTR_SPARSE_MMA_MASK
	.align		4
.L_1047:
        /*0078*/ 	.byte	0x03, 0x50
        /*007a*/ 	.short	0x0000


	//----- nvinfo : EIATTR_MAXREG_COUNT
	.align		4
        /*007c*/ 	.byte	0x03, 0x1b
        /*007e*/ 	.short	0x00ff


	//----- nvinfo : EIATTR_MERCURY_ISA_VERSION
	.align		4
        /*0080*/ 	.byte	0x03, 0x5f
        /*0082*/ 	.short	0x0101


	//----- nvinfo : EIATTR_EXIT_INSTR_OFFSETS
	.align		4
        /*0084*/ 	.byte	0x04, 0x1c
        /*0086*/ 	.short	(.L_1049 - .L_1048)


	//   ....[0]....
.L_1048:
        /*0088*/ 	.word	0x00001910


	//   ....[1]....
        /*008c*/ 	.word	0x00001970


	//----- nvinfo : EIATTR_MAX_THREADS
	.align		4
.L_1049:
        /*0090*/ 	.byte	0x04, 0x05
        /*0092*/ 	.short	(.L_1051 - .L_1050)
.L_1050:
        /*0094*/ 	.word	0x00000080
        /*0098*/ 	.word	0x00000001
        /*009c*/ 	.word	0x00000001


	//----- nvinfo : EIATTR_CRS_STACK_SIZE
	.align		4
.L_1051:
        /*00a0*/ 	.byte	0x04, 0x1e
        /*00a2*/ 	.short	(.L_1053 - .L_1052)
.L_1052:
        /*00a4*/ 	.word	0x00000000


	//----- nvinfo : EIATTR_CBANK_PARAM_SIZE
	.align		4
.L_1053:
        /*00a8*/ 	.byte	0x03, 0x19
        /*00aa*/ 	.short	0x001c


	//----- nvinfo : EIATTR_PARAM_CBANK
	.align		4
        /*00ac*/ 	.byte	0x04, 0x0a
        /*00ae*/ 	.short	(.L_1055 - .L_1054)
	.align		4
.L_1054:
        /*00b0*/ 	.word	index@(.nv.constant0._ZN2at6native27unrolled_elementwise_kernelIZZZNS0_16tanh_kernel_cudaERNS_18TensorIteratorBaseEENKUlvE_clEvENKUlvE1_clEvEUlN3c107complexINS6_4HalfEEEE_St5arrayIPcLm2EELi4E23TrivialOffsetCalculatorILi1EjESF_NS0_6memory15LoadWithoutCastENSG_16StoreWithoutCastEEEviT_T0_T2_T3_T4_T5_)
        /*00b4*/ 	.short	0x0210
        /*00b6*/ 	.short	0x001c


	//----- nvinfo : EIATTR_SW_WAR
	.align		4
.L_1055:
        /*00b8*/ 	.byte	0x04, 0x36
        /*00ba*/ 	.short	(.L_1057 - .L_1056)
.L_1056:
        /*00bc*/ 	.word	0x00000008
.L_1057:


//--------------------- .nv.info._ZN2at6native29vectorized_elementwise_kernelILi2EZZZNS0_16tanh_kernel_cudaERNS_18TensorIteratorBaseEENKUlvE_clEvENKUlvE1_clEvEUlN3c107complexINS6_4HalfEEEE_St5arrayIPcLm2EEEEviT0_T1_ --------------------------
	.section	.nv.info._ZN2at6native29vectorized_elementwise_kernelILi2EZZZNS0_16tanh_kernel_cudaERNS_18TensorIteratorBaseEENKUlvE_clEvENKUlvE1_clEvEUlN3c107complexINS6_4HalfEEEE_St5arrayIPcLm2EEEEviT0_T1_,"",@"SHT_CUDA_INFO"
	.sectionflags	@""
	.align	4


	//----- nvinfo : EIATTR_CUDA_API_VERSION
	.align		4
        /*0000*/ 	.byte	0x04, 0x37
        /*0002*/ 	.short	(.L_1059 - .L_1058)
.L_1058:
        /*0004*/ 	.word	0x00000082


	//----- nvinfo : EIATTR_KPARAM_INFO
	.align		4
.L_1059:
        /*0008*/ 	.byte	0x04, 0x17
        /*000a*/ 	.short	(.L_1061 - .L_1060)
.L_1060:
        /*000c*/ 	.word	0x00000000
        /*0010*/ 	.short	0x0002
        /*0012*/ 	.short	0x0008
        /*0014*/ 	.byte	0x00, 0xf0, 0x41, 0x00


	//----- nvinfo : EIATTR_KPARAM_INFO
	.align		4
.L_1061:
        /*0018*/ 	.byte	0x04, 0x17
        /*001a*/ 	.short	(.L_1063 - .L_1062)
.L_1062:
        /*001c*/ 	.word	0x00000000
        /*0020*/ 	.short	0x0001
        /*0022*/ 	.short	0x0004
        /*0024*/ 	.byte	0x00, 0xf0, 0x05, 0x00


	//----- nvinfo : EIATTR_KPARAM_INFO
	.align		4
.L_1063:
        /*0028*/ 	.byte	0x04, 0x17
        /*002a*/ 	.short	(.L_1065 - .L_1064)
.L_1064:
        /*002c*/ 	.word	0x00000000
        /*0030*/ 	.short	0x0000
        /*0032*/ 	.short	0x0000
        /*0034*/ 	.byte	0x00, 0xf0, 0x11, 0x00


	//----- nvinfo : EIATTR_SPARSE_MMA_MASK
	.align		4
.L_1065:
        /*0038*/ 	.byte	0x03, 0x50
        /*003a*/ 	.short	0x0000


	//----- nvinfo : EIATTR_MAXREG_COUNT
	.align		4
        /*003c*/ 	.byte	0x03, 0x1b
        /*003e*/ 	.short	0x00ff


	//----- nvinfo : EIATTR_MERCURY_ISA_VERSION
	.align		4
        /*0040*/ 	.byte	0x03, 0x5f
        /*0042*/ 	.short	0x0101


	//----- nvinfo : EIATTR_EXIT_INSTR_OFFSETS
	.align		4
        /*0044*/ 	.byte	0x04, 0x1c
        /*0046*/ 	.short	(.L_1067 - .L_1066)


	//   ....[0]....
.L_1066:
        /*0048*/ 	.word	0x00002980


	//   ....[1]....
        /*004c*/ 	.word	0x00005b00


	//   ....[2]....
        /*0050*/ 	.word	0x00005b60


	//----- nvinfo : EIATTR_MAX_THREADS
	.align		4
.L_1067:
        /*0054*/ 	.byte	0x04, 0x05
        /*0056*/ 	.short	(.L_1069 - .L_1068)
.L_1068:
        /*0058*/ 	.word	0x00000080
        /*005c*/ 	.word	0x00000001
        /*0060*/ 	.word	0x00000001


	//----- nvinfo : EIATTR_CRS_STACK_SIZE
	.align		4
.L_1069:
        /*0064*/ 	.byte	0x04, 0x1e
        /*0066*/ 	.short	(.L_1071 - .L_1070)
.L_1070:
        /*0068*/ 	.word	0x00000000


	//----- nvinfo : EIATTR_CBANK_PARAM_SIZE
	.align		4
.L_1071:
        /*006c*/ 	.byte	0x03, 0x19
        /*006e*/ 	.short	0x0018


	//----- nvinfo : EIATTR_PARAM_CBANK
	.align		4
        /*0070*/ 	.byte	0x04, 0x0a
        /*0072*/ 	.short	(.L_1073 - .L_1072)
	.align		4
.L_1072:
        /*0074*/ 	.word	index@(.nv.constant0._ZN2at6native29vectorized_elementwise_kernelILi2EZZZNS0_16tanh_kernel_cudaERNS_18TensorIteratorBaseEENKUlvE_clEvENKUlvE1_clEvEUlN3c107complexINS6_4HalfEEEE_St5arrayIPcLm2EEEEviT0_T1_)
        /*0078*/ 	.short	0x0210
        /*007a*/ 	.short	0x0018


	//----- nvinfo : EIATTR_SW_WAR
	.align		4
.L_1073:
        /*007c*/ 	.byte	0x04, 0x36
        /*007e*/ 	.short	(.L_1075 - .L_1074)
.L_1074:
        /*0080*/ 	.word	0x00000008
.L_1075:


//--------------------- .nv.info._ZN2at6native29vectorized_elementwise_kernelILi4EZZZNS0_16tanh_kernel_cudaERNS_18TensorIteratorBaseEENKUlvE_clEvENKUlvE1_clEvEUlN3c107complexINS6_4HalfEEEE_St5arrayIPcLm2EEEEviT0_T1_ --------------------------
	.section	.nv.info._ZN2at6native29vectorized_elementwise_kernelILi4EZZZNS0_16tanh_kernel_cudaERNS_18TensorIteratorBaseEENKUlvE_clEvENKUlvE1_clEvEUlN3c107complexINS6_4HalfEEEE_St5arrayIPcLm2EEEEviT0_T1_,"",@"SHT_CUDA_INFO"
	.sectionflags	@""
	.align	4


	//----- nvinfo : EIATTR_CUDA_API_VERSION
	.align		4
        /*0000*/ 	.byte	0x04, 0x37
        /*0002*/ 	.short	(.L_1077 - .L_1076)
.L_1076:
        /*0004*/ 	.word	0x00000082


	//----- nvinfo : EIATTR_KPARAM_INFO
	.align		4
.L_1077:
        /*0008*/ 	.byte	0x04, 0x17
        /*000a*/ 	.short	(.L_1079 - .L_1078)
.L_1078:
        /*000c*/ 	.word	0x00000000
        /*0010*/ 	.short	0x0002
        /*0012*/ 	.short	0x0008
        /*0014*/ 	.byte	0x00, 0xf0, 0x41, 0x00


	//----- nvinfo : EIATTR_KPARAM_INFO
	.align		4
.L_1079:
        /*0018*/ 	.byte	0x04, 0x17
        /*001a*/ 	.short	(.L_1081 - .L_1080)
.L_1080:
        /*001c*/ 	.word	0x00000000
        /*0020*/ 	.short	0x0001
        /*0022*/ 	.short	0x0004
        /*0024*/ 	.byte	0x00, 0xf0, 0x05, 0x00


	//----- nvinfo : EIATTR_KPARAM_INFO
	.align		4
.L_1081:
        /*0028*/ 	.byte	0x04, 0x17
        /*002a*/ 	.short	(.L_1083 - .L_1082)
.L_1082:
        /*002c*/ 	.word	0x00000000
        /*0030*/ 	.short	0x0000
        /*0032*/ 	.short	0x0000
        /*0034*/ 	.byte	0x00, 0xf0, 0x11, 0x00


	//----- nvinfo : EIATTR_SPARSE_MMA_MASK
	.align		4
.L_1083:
        /*0038*/ 	.byte	0x03, 0x50
        /*003a*/ 	.short	0x0000


	//----- nvinfo : EIATTR_MAXREG_COUNT
	.align		4
        /*003c*/ 	.byte	0x03, 0x1b
        /*003e*/ 	.short	0x00ff


	//----- nvinfo : EIATTR_MERCURY_ISA_VERSION
	.align		4
        /*0040*/ 	.byte	0x03, 0x5f
        /*0042*/ 	.short	0x0101


	//----- nvinfo : EIATTR_EXIT_INSTR_OFFSETS
	.align		4
        /*0044*/ 	.byte	0x04, 0x1c
        /*0046*/ 	.short	(.L_1085 - .L_1084)


	//   ....[0]....
.L_1084:
        /*0048*/ 	.word	0x00002930


	//   ....[1]....
        /*004c*/ 	.word	0x00005ab0


	//   ....[2]....
        /*0050*/ 	.word	0x00005b10


	//----- nvinfo : EIATTR_MAX_THREADS
	.align		4
.L_1085:
        /*0054*/ 	.byte	0x04, 0x05
        /*0056*/ 	.short	(.L_1087 - .L_1086)
.L_1086:
        /*0058*/ 	.word	0x00000080
        /*005c*/ 	.word	0x00000001
        /*0060*/ 	.word	0x00000001


	//----- nvinfo : EIATTR_CRS_STACK_SIZE
	.align		4
.L_1087:
        /*0064*/ 	.byte	0x04, 0x1e
        /*0066*/ 	.short	(.L_1089 - .L_1088)
.L_1088:
        /*0068*/ 	.word	0x00000000


	//----- nvinfo : EIATTR_CBANK_PARAM_SIZE
	.align		4
.L_1089:
        /*006c*/ 	.byte	0x03, 0x19
        /*006e*/ 	.short	0x0018


	//----- nvinfo : EIATTR_PARAM_CBANK
	.align		4
        /*0070*/ 	.byte	0x04, 0x0a
        /*0072*/ 	.short	(.L_1091 - .L_1090)
	.align		4
.L_1090:
        /*0074*/ 	.word	index@(.nv.constant0._ZN2at6native29vectorized_elementwise_kernelILi4EZZZNS0_16tanh_kernel_cudaERNS_18TensorIteratorBaseEENKUlvE_clEvENKUlvE1_clEvEUlN3c107complexINS6_4HalfEEEE_St5arrayIPcLm2EEEEviT0_T1_)
        /*0078*/ 	.short	0x0210
        /*007a*/ 	.short	0x0018


	//----- nvinfo : EIATTR_SW_WAR
	.align		4
.L_1091:
        /*007c*/ 	.byte	0x04, 0x36
        /*007e*/ 	.short	(.L_1093 - .L_1092)
.L_1092:
        /*0080*/ 	.word	0x00000008
.L_1093:


//--------------------- .nv.info._ZN2at6native29vectorized_elementwise_kernelILi8EZZZNS0_16tanh_kernel_cudaERNS_18TensorIteratorBaseEENKUlvE_clEvENKUlvE1_clEvEUlN3c107complexINS6_4HalfEEEE_St5arrayIPcLm2EEEEviT0_T1_ --------------------------
	.section	.nv.info._ZN2at6native29vectorized_elementwise_kernelILi8EZZZNS0_16tanh_kernel_cudaERNS_18TensorIteratorBaseEENKUlvE_clEvENKUlvE1_clEvEUlN3c107complexINS6_4HalfEEEE_St5arrayIPcLm2EEEEviT0_T1_,"",@"SHT_CUDA_INFO"
	.sectionflags	@""
	.align	4


	//----- nvinfo : EIATTR_CUDA_API_VERSION
	.align		4
        /*0000*/ 	.byte	0x04, 0x37
        /*0002*/ 	.short	(.L_1095 - .L_1094)
.L_1094:
        /*0004*/ 	.word	0x00000082


	//----- nvinfo : EIATTR_KPARAM_INFO
	.align		4
.L_1095:
        /*0008*/ 	.byte	0x04, 0x17
        /*000a*/ 	.short	(.L_1097 - .L_1096)
.L_1096:
        /*000c*/ 	.word	0x00000000
        /*0010*/ 	.short	0x0002
        /*0012*/ 	.short	0x0008
        /*0014*/ 	.byte	0x00, 0xf0, 0x41, 0x00


	//----- nvinfo : EIATTR_KPARAM_INFO
	.align		4
.L_1097:
        /*0018*/ 	.byte	0x04, 0x17
        /*001a*/ 	.short	(.L_1099 - .L_1098)
.L_1098:
        /*001c*/ 	.word	0x00000000
        /*0020*/ 	.short	0x0001
        /*0022*/ 	.short	0x0004
        /*0024*/ 	.byte	0x00, 0xf0, 0x05, 0x00


	//----- nvinfo : EIATTR_KPARAM_INFO
	.align		4
.L_1099:
        /*0028*/ 	.byte	0x04, 0x17
        /*002a*/ 	.short	(.L_1101 - .L_1100)
.L_1100:
        /*002c*/ 	.word	0x00000000
        /*0030*/ 	.short	0x0000
        /*0032*/ 	.short	0x0000
        /*0034*/ 	.byte	0x00, 0xf0, 0x11, 0x00


	//----- nvinfo : EIATTR_SPARSE_MMA_MASK
	.align		4
.L_1101:
        /*0038*/ 	.byte	0x03, 0x50
        /*003a*/ 	.short	0x0000


	//----- nvinfo : EIATTR_MAXREG_COUNT
	.align		4
        /*003c*/ 	.byte	0x03, 0x1b
        /*003e*/ 	.short	0x00ff


	//----- nvinfo : EIATTR_MERCURY_ISA_VERSION
	.align		4
        /*0040*/ 	.byte	0x03, 0x5f
        /*0042*/ 	.short	0x0101


	//----- nvinfo : EIATTR_EXIT_INSTR_OFFSETS
	.align		4
        /*0044*/ 	.byte	0x04, 0x1c
        /*0046*/ 	.short	(.L_1103 - .L_1102)


	//   ....[0]....
.L_1102:
        /*0048*/ 	.word	0x00002930


	//   ....[1]....
        /*004c*/ 	.word	0x00005ab0


	//   ....[2]....
        /*0050*/ 	.word	0x00005b10


	//----- nvinfo : EIATTR_MAX_THREADS
	.align		4
.L_1103:
        /*0054*/ 	.byte	0x04, 0x05
        /*0056*/ 	.short	(.L_1105 - .L_1104)
.L_1104:
        /*0058*/ 	.word	0x00000080
        /*005c*/ 	.word	0x00000001
        /*0060*/ 	.word	0x00000001


	//----- nvinfo : EIATTR_CRS_STACK_SIZE
	.align		4
.L_1105:
        /*0064*/ 	.byte	0x04, 0x1e
        /*0066*/ 	.short	(.L_1107 - .L_1106)
.L_1106:
        /*0068*/ 	.word	0x00000000


	//----- nvinfo : EIATTR_CBANK_PARAM_SIZE
	.align		4
.L_1107:
        /*006c*/ 	.byte	0x03, 0x19
        /*006e*/ 	.short	0x0018


	//----- nvinfo : EIATTR_PARAM_CBANK
	.align		4
        /*0070*/ 	.byte	0x04, 0x0a
        /*0072*/ 	.short	(.L_1109 - .L_1108)
	.align		4
.L_1108:
        /*0074*/ 	.word	index@(.nv.constant0._ZN2at6native29vectorized_elementwise_kernelILi8EZZZNS0_16tanh_kernel_cudaERNS_18TensorIteratorBaseEENKUlvE_clEvENKUlvE1_clEvEUlN3c107complexINS6_4HalfEEEE_St5arrayIPcLm2EEEEviT0_T1_)
        /*0078*/ 	.short	0x0210
        /*007a*/ 	.short	0x0018


	//----- nvinfo : EIATTR_SW_WAR
	.align		4
.L_1109:
        /*007c*/ 	.byte	0x04, 0x36
        /*007e*/ 	.short	(.L_1111 - .L_1110)
.L_1110:
        /*0080*/ 	.word	0x00000008
.L_1111:


//--------------------- .nv.info._ZN2at6native18elementwise_kernelILi128ELi4EZNS0_15gpu_kernel_implIZZZNS0_16tanh_kernel_cudaERNS_18TensorIteratorBaseEENKUlvE_clEvENKUlvE0_clEvEUlN3c107complexIfEEE_EEvS4_RKT_EUliE_EEviT1_ --------------------------
	.section	.nv.info._ZN2at6native18elementwise_kernelILi128ELi4EZNS0_15gpu_kernel_implIZZZNS0_16tanh_kernel_cudaERNS_18TensorIteratorBaseEENKUlvE_clEvENKUlvE0_clEvEUlN3c107complexIfEEE_EEvS4_RKT_EUliE_EEviT1_,"",@"SHT_CUDA_INFO"
	.sectionflags	@""
	.align	4


	//----- nvinfo : EIATTR_CUDA_API_VERSION
	.align		4
        /*0000*/ 	.byte	0x04, 0x37
        /*0002*/ 	.short	(.L_1113 - .L_1112)
.L_1112:
        /*0004*/ 	.word	0x00000082


	//----- nvinfo : EIATTR_KPARAM_INFO
	.align		4
.L_1113:
        /*0008*/ 	.byte	0x04, 0x17
        /*000a*/ 	.short	(.L_1115 - .L_1114)
.L_1114:
        /*000c*/ 	.word	0x00000000
        /*0010*/ 	.short	0x0001
        /*0012*/ 	.short	0x0008
        /*0014*/ 	.byte	0x00, 0xf0, 0x61, 0x08


	//----- nvinfo : EIATTR_KPARAM_INFO
	.align		4
.L_1115:
        /*0018*/ 	.byte	0x04, 0x17
        /*001a*/ 	.short	(.L_1117 - .L_1116)
.L_1116:
        /*001c*/ 	.word	0x00000000
        /*0020*/ 	.short	0x0000
        /*0022*/ 	.short	0x0000
        /*0024*/ 	.byte	0x00, 0xf0, 0x11, 0x00


	//----- nvinfo : EIATTR_SPARSE_MMA_MASK
	.align		4
.L_1117:
        /*0028*/ 	.byte	0x03, 0x50
        /*002a*/ 	.short	0x0000


	//----- nvinfo : EIATTR_MAXREG_COUNT
	.align		4
        /*002c*/ 	.byte	0x03, 0x1b
        /*002e*/ 	.short	0x0080


	//----- nvinfo : EIATTR_EXTERNS
	.align		4
        /*0030*/ 	.byte	0x04, 0x0f
        /*0032*/ 	.short	(.L_1119 - .L_1118)


	//   ....[0]....
	.align		4
.L_1118:
        /*0034*/ 	.word	index@(__assertfail)


	//----- nvinfo : EIATTR_MERCURY_ISA_VERSION
	.align		4
.L_1119:
        /*0038*/ 	.byte	0x03, 0x5f
        /*003a*/ 	.short	0x0101


	//----- nvinfo : EIATTR_SYSCALL_OFFSETS
	.align		4
        /*003c*/ 	.byte	0x04, 0x46
        /*003e*/ 	.short	(.L_1121 - .L_1120)


	//   ....[0]....
.L_1120:
        /*0040*/ 	.word	0x00002290


	//   ....[1]....
        /*0044*/ 	.word	0x000035f0


	//   ....[2]....
        /*0048*/ 	.word	0x000058c0


	//   ....[3]....
        /*004c*/ 	.word	0x00006c20


	//   ....[4]....
        /*0050*/ 	.word	0x00008ee0


	//   ....[5]....
        /*0054*/ 	.word	0x0000a240


	//   ....[6]....
        /*0058*/ 	.word	0x0000c4f0


	//   ....[7]....
        /*005c*/ 	.word	0x0000d850


	//----- nvinfo : EIATTR_EXIT_INSTR_OFFSETS
	.align		4
.L_1121:
        /*0060*/ 	.byte	0x04, 0x1c
        /*0062*/ 	.short	(.L_1123 - .L_1122)


	//   ....[0]....
.L_1122:
        /*0064*/ 	.word	0x0000a2f0


	//   ....[1]....
        /*0068*/ 	.word	0x0000cb50


	//   ....[2]....
        /*006c*/ 	.word	0x0000cb90


	//   ....[3]....
        /*0070*/ 	.word	0x0000cc20


	//   ....[4]....
        /*0074*/ 	.word	0x0000cc50


	//   ....[5]....
        /*0078*/ 	.word	0x0000cc80


	//   ....[6]....
        /*007c*/ 	.word	0x0000cd00


	//   ....[7]....
        /*0080*/ 	.word	0x0000cd30


	//   ....[8]....
        /*0084*/ 	.word	0x0000cdc0


	//   ....[9]....
        /*0088*/ 	.word	0x0000cdf0


	//   ....[10]....
        /*008c*/ 	.word	0x0000ce30


	//   ....[11]....
        /*0090*/ 	.word	0x0000cf10


	//   ....[12]....
        /*0094*/ 	.word	0x0000cf70


	//   ....[13]....
        /*0098*/ 	.word	0x0000d0f0


	//   ....[14]....
        /*009c*/ 	.word	0x0000d240


	//   ....[15]....
        /*00a0*/ 	.word	0x0000d270


	//   ....[16]....
        /*00a4*/ 	.word	0x0000d320


	//   ....[17]....
        /*00a8*/ 	.word	0x0000d490


	//   ....[18]....
        /*00ac*/ 	.word	0x0000d600


	//   ....[19]....
        /*00b0*/ 	.word	0x0000d750


	//   ....[20]....
        /*00b4*/ 	.word	0x0000d860


	//   ....[21]....
        /*00b8*/ 	.word	0x0000d890


	//   ....[22]....
        /*00bc*/ 	.word	0x0000d8c0


	//----- nvinfo : EIATTR_MAX_THREADS
	.align		4
.L_1123:
        /*00c0*/ 	.byte	0x04, 0x05
        /*00c2*/ 	.short	(.L_1125 - .L_1124)
.L_1124:
        /*00c4*/ 	.word	0x00000080
        /*00c8*/ 	.word	0x00000001
        /*00cc*/ 	.word	0x00000001


	//----- nvinfo : EIATTR_CRS_STACK_SIZE
	.align		4
.L_1125:
        /*00d0*/ 	.byte	0x04, 0x1e
        /*00d2*/ 	.short	(.L_1127 - .L_1126)
.L_1126:
        /*00d4*/ 	.word	0x00000000


	//----- nvinfo : EIATTR_CBANK_PARAM_SIZE
	.align		4
.L_1127:
        /*00d8*/ 	.byte	0x03, 0x19
        /*00da*/ 	.short	0x0220


	//----- nvinfo : EIATTR_PARAM_CBANK
	.align		4
        /*00dc*/ 	.byte	0x04, 0x0a
        /*00de*/ 	.short	(.L_1129 - .L_1128)
	.align		4
.L_1128:
        /*00e0*/ 	.word	index@(.nv.constant0._ZN2at6native18elementwise_kernelILi128ELi4EZNS0_15gpu_kernel_implIZZZNS0_16tanh_kernel_cudaERNS_18TensorIteratorBaseEENKUlvE_clEvENKUlvE0_clEvEUlN3c107complexIfEEE_EEvS4_RKT_EUliE_EEviT1_)
        /*00e4*/ 	.short	0x0210
        /*00e6*/ 	.short	0x0220


	//----- nvinfo : EIATTR_SW_WAR
	.align		4
.L_1129:
        /*00e8*/ 	.byte	0x04, 0x36
        /*00ea*/ 	.short	(.L_1131 - .L_1130)
.L_1130:
        /*00ec*/ 	.word	0x00000008
.L_1131:


//--------------------- .nv.info._ZN2at6native27unrolled_elementwise_kernelIZZZNS0_16tanh_kernel_cudaERNS_18TensorIteratorBaseEENKUlvE_clEvENKUlvE0_clEvEUlN3c107complexIfEEE_St5arrayIPcLm2EELi4E23TrivialOffsetCalculatorILi1EjESE_NS0_6memory12LoadWithCastILi1EEENSF_13StoreWithCastILi1EEEEEviT_T0_T2_T3_T4_T5_ --------------------------
	.section	.nv.info._ZN2at6native27unrolled_elementwise_kernelIZZZNS0_16tanh_kernel_cudaERNS_18TensorIteratorBaseEENKUlvE_clEvENKUlvE0_clEvEUlN3c107complexIfEEE_St5arrayIPcLm2EELi4E23TrivialOffsetCalculatorILi1EjESE_NS0_6memory12LoadWithCastILi1EEENSF_13StoreWithCastILi1EEEEEviT_T0_T2_T3_T4_T5_,"",@"SHT_CUDA_INFO"
	.sectionflags	@""
	.align	4


	//----- nvinfo : EIATTR_CUDA_API_VERSION
	.align		4
        /*0000*/ 	.byte	0x04, 0x37
        /*0002*/ 	.short	(.L_1133 - .L_1132)
.L_1132:
        /*0004*/ 	.word	0x00000082


	//----- nvinfo : EIATTR_KPARAM_INFO
	.align		4
.L_1133:
        /*0008*/ 	.byte	0x04, 0x17
        /*000a*/ 	.short	(.L_1135 - .L_1134)
.L_1134:
        /*000c*/ 	.word	0x00000000
        /*0010*/ 	.short	0x0006
        /*0012*/ 	.short	0x0024
        /*0014*/ 	.byte	0x00, 0xf0, 0x21, 0x00


	//----- nvinfo : EIATTR_KPARAM_INFO
	.align		4
.L_1135:
        /*0018*/ 	.byte	0x04, 0x17
        /*001a*/ 	.short	(.L_1137 - .L_1136)
.L_1136:
        /*001c*/ 	.word	0x00000000
        /*0020*/ 	.short	0x0005
        /*0022*/ 	.short	0x001c
        /*0024*/ 	.byte	0x00, 0xf0, 0x21, 0x00


	//----- nvinfo : EIATTR_KPARAM_INFO
	.align		4
.L_1137:
        /*0028*/ 	.byte	0x04, 0x17
        /*002a*/ 	.short	(.L_1139 - .L_1138)
.L_1138:
        /*002c*/ 	.word	0x00000000
        /*0030*/ 	.short	0x0004
        /*0032*/ 	.short	0x0019
        /*0034*/ 	.byte	0x00, 0xf0, 0x05, 0x00


	//----- nvinfo : EIATTR_KPARAM_INFO
	.align		4
.L_1139:
        /*0038*/ 	.byte	0x04, 0x17
        /*003a*/ 	.short	(.L_1141 - .L_1140)
.L_1140:
        /*003c*/ 	.word	0x00000000
        /*0040*/ 	.short	0x0003
        /*0042*/ 	.short	0x0018
        /*0044*/ 	.byte	0x00, 0xf0, 0x05, 0x00


	//----- nvinfo : EIATTR_KPARAM_INFO
	.align		4
.L_1141:
        /*0048*/ 	.byte	0x04, 0x17
        /*004a*/ 	.short	(.L_1143 - .L_1142)
.L_1142:
        /*004c*/ 	.word	0x00000000
        /*0050*/ 	.short	0x0002
        /*0052*/ 	.short	0x0008
        /*0054*/ 	.byte	0x00, 0xf0, 0x41, 0x00


	//----- nvinfo : EIATTR_KPARAM_INFO
	.align		4
.L_1143:
        /*0058*/ 	.byte	0x04, 0x17
        /*005a*/ 	.short	(.L_1145 - .L_1144)
.L_1144:
        /*005c*/ 	.word	0x00000000
        /*0060*/ 	.short	0x0001
        /*0062*/ 	.short	0x0004
        /*0064*/ 	.byte	0x00, 0xf0, 0x05, 0x00


	//----- nvinfo : EIATTR_KPARAM_INFO
	.align		4
.L_1145:
        /*0068*/ 	.byte	0x04, 0x17
        /*006a*/ 	.short	(.L_1147 - .L_1146)
.L_1146:
        /*006c*/ 	.word	0x00000000
        /*0070*/ 	.short	0x0000
        /*0072*/ 	.short	0x0000
        /*0074*/ 	.byte	0x00, 0xf0, 0x11, 0x00


	//----- nvinfo : EIATTR_SPARSE_MMA_MASK
	.align		4
.L_1147:
        /*0078*/ 	.byte	0x03, 0x50
        /*007a*/ 	.short	0x0000


	//----- nvinfo : EIATTR_MAXREG_COUNT
	.align		4
        /*007c*/ 	.byte	0x03, 0x1b
        /*007e*/ 	.short	0x00ff


	//----- nvinfo : EIATTR_EXTERNS
	.align		4
        /*0080*/ 	.byte	0x04, 0x0f
        /*0082*/ 	.short	(.L_1149 - .L_1148)


	//   ....[0]....
	.align		4
.L_1148:
        /*0084*/ 	.word	index@(__assertfail)


	//----- nvinfo : EIATTR_MERCURY_ISA_VERSION
	.align		4
.L_1149:
        /*0088*/ 	.byte	0x03, 0x5f
        /*008a*/ 	.short	0x0101


	//----- nvinfo : EIATTR_SYSCALL_OFFSETS
	.align		4
        /*008c*/ 	.byte	0x04, 0x46
        /*008e*/ 	.short	(.L_1151 - .L_1150)


	//   ....[0]....
.L_1150:
        /*0090*/ 	.word	0x00000fc0


	//   ....[1]....
        /*0094*/ 	.word	0x00001fe0


	//   ....[2]....
        /*0098*/ 	.word	0x00003000


	//   ....[3]....
        /*009c*/ 	.word	0x00003ff0


	//   ....[4]....
        /*00a0*/ 	.word	0x00006510


	//   ....[5]....
        /*00a4*/ 	.word	0x00007420


	//   ....[6]....
        /*00a8*/ 	.word	0x000082f0


	//   ....[7]....
        /*00ac*/ 	.word	0x000091d0


	//----- nvinfo : EIATTR_EXIT_INSTR_OFFSETS
	.align		4
.L_1151:
        /*00b0*/ 	.byte	0x04, 0x1c
        /*00b2*/ 	.short	(.L_1153 - .L_1152)


	//   ....[0]....
.L_1152:
        /*00b4*/ 	.word	0x00008390


	//   ....[1]....
        /*00b8*/ 	.word	0x000084e0


	//   ....[2]....
        /*00bc*/ 	.word	0x00008520


	//   ....[3]....
        /*00c0*/ 	.word	0x000085b0


	//   ....[4]....
        /*00c4*/ 	.word	0x000085e0


	//   ....[5]....
        /*00c8*/ 	.word	0x00008610


	//   ....[6]....
        /*00cc*/ 	.word	0x00008690


	//   ....[7]....
        /*00d0*/ 	.word	0x000086c0


	//   ....[8]....
        /*00d4*/ 	.word	0x00008740


	//   ....[9]....
        /*00d8*/ 	.word	0x00008770


	//   ....[10]....
        /*00dc*/ 	.word	0x000087b0


	//   ....[11]....
        /*00e0*/ 	.word	0x00008890


	//   ....[12]....
        /*00e4*/ 	.word	0x000088f0


	//   ....[13]....
        /*00e8*/ 	.word	0x00008a70


	//   ....[14]....
        /*00ec*/ 	.word	0x00008bc0


	//   ....[15]....
        /*00f0*/ 	.word	0x00008bf0


	//   ....[16]....
        /*00f4*/ 	.word	0x00008ca0


	//   ....[17]....
        /*00f8*/ 	.word	0x00008e10


	//   ....[18]....
        /*00fc*/ 	.word	0x00008f80


	//   ....[19]....
        /*0100*/ 	.word	0x000090d0


	//   ....[20]....
        /*0104*/ 	.word	0x000091e0


	//   ....[21]....
        /*0108*/ 	.word	0x00009210


	//   ....[22]....
        /*010c*/ 	.word	0x00009240


	//----- nvinfo : EIATTR_MAX_THREADS
	.align		4
.L_1153:
        /*0110*/ 	.byte	0x04, 0x05
        /*0112*/ 	.short	(.L_1155 - .L_1154)
.L_1154:
        /*0114*/ 	.word	0x00000080
        /*0118*/ 	.word	0x00000001
        /*011c*/ 	.word	0x00000001


	//----- nvinfo : EIATTR_CRS_STACK_SIZE
	.align		4
.L_1155:
        /*0120*/ 	.byte	0x04, 0x1e
        /*0122*/ 	.short	(.L_1157 - .L_1156)
.L_1156:
        /*0124*/ 	.word	0x00000000


	//----- nvinfo : EIATTR_CBANK_PARAM_SIZE
	.align		4
.L_1157:
        /*0128*/ 	.byte	0x03, 0x19
        /*012a*/ 	.short	0x002c


	//----- nvinfo : EIATTR_PARAM_CBANK
	.align		4
        /*012c*/ 	.byte	0x04, 0x0a
        /*012e*/ 	.short	(.L_1159 - .L_1158)
	.align		4
.L_1158:
        /*0130*/ 	.word	index@(.nv.constant0._ZN2at6native27unrolled_elementwise_kernelIZZZNS0_16tanh_kernel_cudaERNS_18TensorIteratorBaseEENKUlvE_clEvENKUlvE0_clEvEUlN3c107complexIfEEE_St5arrayIPcLm2EELi4E23TrivialOffsetCalculatorILi1EjESE_NS0_6memory12LoadWithCastILi1EEENSF_13StoreWithCastILi1EEEEEviT_T0_T2_T3_T4_T5_)
        /*0134*/ 	.short	0x0210
        /*0136*/ 	.short	0x002c


	//----- nvinfo : EIATTR_SW_WAR
	.align		4
.L_1159:
        /*0138*/ 	.byte	0x04, 0x36
        /*013a*/ 	.short	(.L_1161 - .L_1160)
.L_1160:
        /*013c*/ 	.word	0x00000008
.L_1161:


//--------------------- .nv.info._ZN2at6native18elementwise_kernelILi128ELi2EZNS0_22gpu_kernel_impl_nocastIZZZNS0_16tanh_kernel_cudaERNS_18TensorIteratorBaseEENKUlvE_clEvENKUlvE0_clEvEUlN3c107complexIfEEE_EEvS4_RKT_EUliE_EEviT1_ --------------------------
	.section	.nv.info._ZN2at6native18elementwise_kernelILi128ELi2EZNS0_22gpu_kernel_impl_nocastIZZZNS0_16tanh_kernel_cudaERNS_18TensorIteratorBaseEENKUlvE_clEvENKUlvE0_clEvEUlN3c107complexIfEEE_EEvS4_RKT_EUliE_EEviT1_,"",@"SHT_CUDA_INFO"
	.sectionflags	@""
	.align	4


	//----- nvinfo : EIATTR_CUDA_API_VERSION
	.align		4
        /*0000*/ 	.byte	0x04, 0x37
        /*0002*/ 	.short	(.L_1163 - .L_1162)
.L_1162:
        /*0004*/ 	.word	0x00000082


	//----- nvinfo : EIATTR_KPARAM_INFO
	.align		4
.L_1163:
        /*0008*/ 	.byte	0x04, 0x17
        /*000a*/ 	.short	(.L_1165 - .L_1164)
.L_1164:
        /*000c*/ 	.word	0x00000000
        /*0010*/ 	.short	0x0001
        /*0012*/ 	.short	0x0008
        /*0014*/ 	.byte	0x00, 0xf0, 0x61, 0x08


	//----- nvinfo : EIATTR_KPARAM_INFO
	.align		4
.L_1165:
        /*0018*/ 	.byte	0x04, 0x17
        /*001a*/ 	.short	(.L_1167 - .L_1166)
.L_1166:
        /*001c*/ 	.word	0x00000000
        /*0020*/ 	.short	0x0000
        /*0022*/ 	.short	0x0000
        /*0024*/ 	.byte	0x00, 0xf0, 0x11, 0x00


	//----- nvinfo : EIATTR_SPARSE_MMA_MASK
	.align		4
.L_1167:
        /*0028*/ 	.byte	0x03, 0x50
        /*002a*/ 	.short	0x0000


	//----- nvinfo : EIATTR_MAXREG_COUNT
	.align		4
        /*002c*/ 	.byte	0x03, 0x1b
        /*002e*/ 	.short	0x0080


	//----- nvinfo : EIATTR_MERCURY_ISA_VERSION
	.align		4
        /*0030*/ 	.byte	0x03, 0x5f
        /*0032*/ 	.short	0x0101


	//----- nvinfo : EIATTR_EXIT_INSTR_OFFSETS
	.align		4
        /*0034*/ 	.byte	0x04, 0x1c
        /*0036*/ 	.short	(.L_1169 - .L_1168)


	//   ....[0]....
.L_1168:
        /*0038*/ 	.word	0x00001900


	//   ....[1]....
        /*003c*/ 	.word	0x00003150


	//----- nvinfo : EIATTR_MAX_THREADS
	.align		4
.L_1169:
        /*0040*/ 	.byte	0x04, 0x05
        /*0042*/ 	.short	(.L_1171 - .L_1170)
.L_1170:
        /*0044*/ 	.word	0x00000080
        /*0048*/ 	.word	0x00000001
        /*004c*/ 	.word	0x00000001


	//----- nvinfo : EIATTR_CRS_STACK_SIZE
	.align		4
.L_1171:
        /*0050*/ 	.byte	0x04, 0x1e
        /*0052*/ 	.short	(.L_1173 - .L_1172)
.L_1172:
        /*0054*/ 	.word	0x00000000


	//----- nvinfo : EIATTR_CBANK_PARAM_SIZE
	.align		4
.L_1173:
        /*0058*/ 	.byte	0x03, 0x19
        /*005a*/ 	.short	0x0220


	//----- nvinfo : EIATTR_PARAM_CBANK
	.align		4
        /*005c*/ 	.byte	0x04, 0x0a
        /*005e*/ 	.short	(.L_1175 - .L_1174)
	.align		4
.L_1174:
        /*0060*/ 	.word	index@(.nv.constant0._ZN2at6native18elementwise_kernelILi128ELi2EZNS0_22gpu_kernel_impl_nocastIZZZNS0_16tanh_kernel_cudaERNS_18TensorIteratorBaseEENKUlvE_clEvENKUlvE0_clEvEUlN3c107complexIfEEE_EEvS4_RKT_EUliE_EEviT1_)
        /*0064*/ 	.short	0x0210
        /*0066*/ 	.short	0x0220


	//----- nvinfo : EIATTR_SW_WAR
	.align		4
.L_1175:
        /*0068*/ 	.byte	0x04, 0x36
        /*006a*/ 	.short	(.L_1177 - .L_1176)
.L_1176:
        /*006c*/ 	.word	0x00000008
.L_1177:


//--------------------- .nv.info._ZN2at6native27unrolled_elementwise_kernelIZZZNS0_16tanh_kernel_cudaERNS_18TensorIteratorBaseEENKUlvE_clEvENKUlvE0_clEvEUlN3c107complexIfEEE_St5arrayIPcLm2EELi4E23TrivialOffsetCalculatorILi1EjESE_NS0_6memory15LoadWithoutCastENSF_16StoreWithoutCastEEEviT_T0_T2_T3_T4_T5_ --------------------------
	.section	.nv.info._ZN2at6native27unrolled_elementwise_kernelIZZZNS0_16tanh_kernel_cudaERNS_18TensorIteratorBaseEENKUlvE_clEvENKUlvE0_clEvEUlN3c107complexIfEEE_St5arrayIPcLm2EELi4E23TrivialOffsetCalculatorILi1EjESE_NS0_6memory15LoadWithoutCastENSF_16StoreWithoutCastEEEviT_T0_T2_T3_T4_T5_,"",@"SHT_CUDA_INFO"
	.sectionflags	@""
	.align	4


	//----- nvinfo : EIATTR_CUDA_API_VERSION
	.align		4
        /*0000*/ 	.byte	0x04, 0x37
        /*0002*/ 	.short	(.L_1179 - .L_1178)
.L_1178:
        /*0004*/ 	.word	0x00000082


	//----- nvinfo : EIATTR_KPARAM_INFO
	.align		4
.L_1179:
        /*0008*/ 	.byte	0x04, 0x17
        /*000a*/ 	.short	(.L_1181 - .L_1180)
.L_1180:
        /*000c*/ 	.word	0x00000000
        /*0010*/ 	.short	0x0006
        /*0012*/ 	.short	0x001b
        /*0014*/ 	.byte	0x00, 0xf0, 0x05, 0x00


	//----- nvinfo : EIATTR_KPARAM_INFO
	.align		4
.L_1181:
        /*0018*/ 	.byte	0x04, 0x17
        /*001a*/ 	.short	(.L_1183 - .L_1182)
.L_1182:
        /*001c*/ 	.word	0x00000000
        /*0020*/ 	.short	0x0005
        /*0022*/ 	.short	0x001a
        /*0024*/ 	.byte	0x00, 0xf0, 0x05, 0x00


	//----- nvinfo : EIATTR_KPARAM_INFO
	.align		4
.L_1183:
        /*0028*/ 	.byte	0x04, 0x17
        /*002a*/ 	.short	(.L_1185 - .L_1184)
.L_1184:
        /*002c*/ 	.word	0x00000000
        /*0030*/ 	.short	0x0004
        /*0032*/ 	.short	0x0019
        /*0034*/ 	.byte	0x00, 0xf0, 0x05, 0x00


	//----- nvinfo : EIATTR_KPARAM_INFO
	.align		4
.L_1185:
        /*0038*/ 	.byte	0x04, 0x17
        /*003a*/ 	.short	(.L_1187 - .L_1186)
.L_1186:
        /*003c*/ 	.word	0x00000000
        /*0040*/ 	.short	0x0003
        /*0042*/ 	.short	0x0018
        /*0044*/ 	.byte	0x00, 0xf0, 0x05, 0x00


	//----- nvinfo : EIATTR_KPARAM_INFO
	.align		4
.L_1187:
        /*0048*/ 	.byte	0x04, 0x17
        /*004a*/ 	.short	(.L_1189 - .L_1188)
.L_1188:
        /*004c*/ 	.word	0x00000000
        /*0050*/ 	.short	0x0002
        /*0052*/ 	.short	0x0008
        /*0054*/ 	.byte	0x00, 0xf0, 0x41, 0x00


	//----- nvinfo : EIATTR_KPARAM_INFO
	.align		4
.L_1189:
        /*0058*/ 	.byte	0x04, 0x17
        /*005a*/ 	.short	(.L_1191 - .L_1190)
.L_1190:
        /*005c*/ 	.word	0x00000000
        /*0060*/ 	.short	0x0001
        /*0062*/ 	.short	0x0004
        /*0064*/ 	.byte	0x00, 0xf0, 0x05, 0x00


	//----- nvinfo : EIATTR_KPARAM_INFO
	.align		4
.L_1191:
        /*0068*/ 	.byte	0x04, 0x17
        /*006a*/ 	.short	(.L_1193 - .L_1192)
.L_1192:
        /*006c*/ 	.word	0x00000000
        /*0070*/ 	.short	0x0000
        /*0072*/ 	.short	0x0000
        /*0074*/ 	.byte	0x00, 0xf0, 0x11, 0x00


	//----- nvinfo : EIATTR_SPARSE_MMA_MASK
	.align		4
.L_1193:
        /*0078*/ 	.byte	0x03, 0x50
        /*007a*/ 	.short	0x0000


	//----- nvinfo : EIATTR_MAXREG_COUNT
	.align		4
        /*007c*/ 	.byte	0x03, 0x1b
        /*007e*/ 	.short	0x00ff


	//----- nvinfo : EIATTR_MERCURY_ISA_VERSION
	.align		4
        /*0080*/ 	.byte	0x03, 0x5f
        /*0082*/ 	.short	0x0101


	//----- nvinfo : EIATTR_EXIT_INSTR_OFFSETS
	.align		4
        /*0084*/ 	.byte	0x04, 0x1c
        /*0086*/ 	.short	(.L_1195 - .L_1194)


	//   ....[0]....
.L_1194:
        /*0088*/ 	.word	0x00001850


	//   ....[1]....
        /*008c*/ 	.word	0x000018a0


	//----- nvinfo : EIATTR_MAX_THREADS
	.align		4
.L_1195:
        /*0090*/ 	.byte	0x04, 0x05
        /*0092*/ 	.short	(.L_1197 - .L_1196)
.L_1196:
        /*0094*/ 	.word	0x00000080
        /*0098*/ 	.word	0x00000001
        /*009c*/ 	.word	0x00000001


	//----- nvinfo : EIATTR_CRS_STACK_SIZE
	.align		4
.L_1197:
        /*00a0*/ 	.byte	0x04, 0x1e
        /*00a2*/ 	.short	(.L_1199 - .L_1198)
.L_1198:
        /*00a4*/ 	.word	0x00000000


	//----- nvinfo : EIATTR_CBANK_PARAM_SIZE
	.align		4
.L_1199:
        /*00a8*/ 	.byte	0x03, 0x19
        /*00aa*/ 	.short	0x001c


	//----- nvinfo : EIATTR_PARAM_CBANK
	.align		4
        /*00ac*/ 	.byte	0x04, 0x0a
        /*00ae*/ 	.short	(.L_1201 - .L_1200)
	.align		4
.L_1200:
        /*00b0*/ 	.word	index@(.nv.constant0._ZN2at6native27unrolled_elementwise_kernelIZZZNS0_16tanh_kernel_cudaERNS_18TensorIteratorBaseEENKUlvE_clEvENKUlvE0_clEvEUlN3c107complexIfEEE_St5arrayIPcLm2EELi4E23TrivialOffsetCalculatorILi1EjESE_NS0_6memory15LoadWithoutCastENSF_16StoreWithoutCastEEEviT_T0_T2_T3_T4_T5_)
        /*00b4*/ 	.short	0x0210
        /*00b6*/ 	.short	0x001c


	//----- nvinfo : EIATTR_SW_WAR
	.align		4
.L_1201:
        /*00b8*/ 	.byte	0x04, 0x36
        /*00ba*/ 	.short	(.L_1203 - .L_1202)
.L_1202:
        /*00bc*/ 	.word	0x00000008
.L_1203:


//--------------------- .nv.info._ZN2at6native29vectorized_elementwise_kernelILi2EZZZNS0_16tanh_kernel_cudaERNS_18TensorIteratorBaseEENKUlvE_clEvENKUlvE0_clEvEUlN3c107complexIfEEE_St5arrayIPcLm2EEEEviT0_T1_ --------------------------
	.section	.nv.info._ZN2at6native29vectorized_elementwise_kernelILi2EZZZNS0_16tanh_kernel_cudaERNS_18TensorIteratorBaseEENKUlvE_clEvENKUlvE0_clEvEUlN3c107complexIfEEE_St5arrayIPcLm2EEEEviT0_T1_,"",@"SHT_CUDA_INFO"
	.sectionflags	@""
	.align	4


	//----- nvinfo : EIATTR_CUDA_API_VERSION
	.align		4
        /*0000*/ 	.byte	0x04, 0x37
        /*0002*/ 	.short	(.L_1205 - .L_1204)
.L_1204:
        /*0004*/ 	.word	0x00000082


	//----- nvinfo : EIATTR_KPARAM_INFO
	.align		4
.L_1205:
        /*0008*/ 	.byte	0x04, 0x17
        /*000a*/ 	.short	(.L_1207 - .L_1206)
.L_1206:
        /*000c*/ 	.word	0x00000000
        /*0010*/ 	.short	0x0002
        /*0012*/ 	.short	0x0008
        /*0014*/ 	.byte	0x00, 0xf0, 0x41, 0x00


	//----- nvinfo : EIATTR_KPARAM_INFO
	.align		4
.L_1207:
        /*0018*/ 	.byte	0x04, 0x17
        /*001a*/ 	.short	(.L_1209 - .L_1208)
.L_1208:
        /*001c*/ 	.word	0x00000000
        /*0020*/ 	.short	0x0001
        /*0022*/ 	.short	0x0004
        /*0024*/ 	.byte	0x00, 0xf0, 0x05, 0x00


	//----- nvinfo : EIATTR_KPARAM_INFO
	.align		4
.L_1209:
        /*0028*/ 	.byte	0x04, 0x17
        /*002a*/ 	.short	(.L_1211 - .L_1210)
.L_1210:
        /*002c*/ 	.word	0x00000000
        /*0030*/ 	.short	0x0000
        /*0032*/ 	.short	0x0000
        /*0034*/ 	.byte	0x00, 0xf0, 0x11, 0x00


	//----- nvinfo : EIATTR_SPARSE_MMA_MASK
	.align		4
.L_1211:
        /*0038*/ 	.byte	0x03, 0x50
        /*003a*/ 	.short	0x0000


	//----- nvinfo : EIATTR_MAXREG_COUNT
	.align		4
        /*003c*/ 	.byte	0x03, 0x1b
        /*003e*/ 	.short	0x00ff


	//----- nvinfo : EIATTR_MERCURY_ISA_VERSION
	.align		4
        /*0040*/ 	.byte	0x03, 0x5f
        /*0042*/ 	.short	0x0101


	//----- nvinfo : EIATTR_EXIT_INSTR_OFFSETS
	.align		4
        /*0044*/ 	.byte	0x04, 0x1c
        /*0046*/ 	.short	(.L_1213 - .L_1212)


	//   ....[0]....
.L_1212:
        /*0048*/ 	.word	0x00002870


	//   ....[1]....
        /*004c*/ 	.word	0x00005880


	//   ....[2]....
        /*0050*/ 	.word	0x000058d0


	//----- nvinfo : EIATTR_MAX_THREADS
	.align		4
.L_1213:
        /*0054*/ 	.byte	0x04, 0x05
        /*0056*/ 	.short	(.L_1215 - .L_1214)
.L_1214:
        /*0058*/ 	.word	0x00000080
        /*005c*/ 	.word	0x00000001
        /*0060*/ 	.word	0x00000001


	//----- nvinfo : EIATTR_CRS_STACK_SIZE
	.align		4
.L_1215:
        /*0064*/ 	.byte	0x04, 0x1e
        /*0066*/ 	.short	(.L_1217 - .L_1216)
.L_1216:
        /*0068*/ 	.word	0x00000000


	//----- nvinfo : EIATTR_CBANK_PARAM_SIZE
	.align		4
.L_1217:
        /*006c*/ 	.byte	0x03, 0x19
        /*006e*/ 	.short	0x0018


	//----- nvinfo : EIATTR_PARAM_CBANK
	.align		4
        /*0070*/ 	.byte	0x04, 0x0a
        /*0072*/ 	.short	(.L_1219 - .L_1218)
	.align		4
.L_1218:
        /*0074*/ 	.word	index@(.nv.constant0._ZN2at6native29vectorized_elementwise_kernelILi2EZZZNS0_16tanh_kernel_cudaERNS_18TensorIteratorBaseEENKUlvE_clEvENKUlvE0_clEvEUlN3c107complexIfEEE_St5arrayIPcLm2EEEEviT0_T1_)
        /*0078*/ 	.short	0x0210
        /*007a*/ 	.short	0x0018


	//----- nvinfo : EIATTR_SW_WAR
	.align		4
.L_1219:
        /*007c*/ 	.byte	0x04, 0x36
        /*007e*/ 	.short	(.L_1221 - .L_1220)
.L_1220:
        /*0080*/ 	.word	0x00000008
.L_1221:


//--------------------- .nv.info._ZN2at6native29vectorized_elementwise_kernelILi4EZZZNS0_16tanh_kernel_cudaERNS_18TensorIteratorBaseEENKUlvE_clEvENKUlvE0_clEvEUlN3c107complexIfEEE_St5arrayIPcLm2EEEEviT0_T1_ --------------------------
	.section	.nv.info._ZN2at6native29vectorized_elementwise_kernelILi4EZZZNS0_16tanh_kernel_cudaERNS_18TensorIteratorBaseEENKUlvE_clEvENKUlvE0_clEvEUlN3c107complexIfEEE_St5arrayIPcLm2EEEEviT0_T1_,"",@"SHT_CUDA_INFO"
	.sectionflags	@""
	.align	4


	//----- nvinfo : EIATTR_CUDA_API_VERSION
	.align		4
        /*0000*/ 	.byte	0x04, 0x37
        /*0002*/ 	.short	(.L_1223 - .L_1222)
.L_1222:
        /*0004*/ 	.word	0x00000082


	//----- nvinfo : EIATTR_KPARAM_INFO
	.align		4
.L_1223:
        /*0008*/ 	.byte	0x04, 0x17
        /*000a*/ 	.short	(.L_1225 - .L_1224)
.L_1224:
        /*000c*/ 	.word	0x00000000
        /*0010*/ 	.short	0x0002
        /*0012*/ 	.short	0x0008
        /*0014*/ 	.byte	0x00, 0xf0, 0x41, 0x00


	//----- nvinfo : EIATTR_KPARAM_INFO
	.align		4
.L_1225:
        /*0018*/ 	.byte	0x04, 0x17
        /*001a*/ 	.short	(.L_1227 - .L_1226)
.L_1226:
        /*001c*/ 	.word	0x00000000
        /*0020*/ 	.short	0x0001
        /*0022*/ 	.short	0x0004
        /*0024*/ 	.byte	0x00, 0xf0, 0x05, 0x00


	//----- nvinfo : EIATTR_KPARAM_INFO
	.align		4
.L_1227:
        /*0028*/ 	.byte	0x04, 0x17
        /*002a*/ 	.short	(.L_1229 - .L_1228)
.L_1228:
        /*002c*/ 	.word	0x00000000
        /*0030*/ 	.short	0x0000
        /*0032*/ 	.short	0x0000
        /*0034*/ 	.byte	0x00, 0xf0, 0x11, 0x00


	//----- nvinfo : EIATTR_SPARSE_MMA_MASK
	.align		4
.L_1229:
        /*0038*/ 	.byte	0x03, 0x50
        /*003a*/ 	.short	0x0000


	//----- nvinfo : EIATTR_MAXREG_COUNT
	.align		4
        /*003c*/ 	.byte	0x03, 0x1b
        /*003e*/ 	.short	0x00ff


	//----- nvinfo : EIATTR_MERCURY_ISA_VERSION
	.align		4
        /*0040*/ 	.byte	0x03, 0x5f
        /*0042*/ 	.short	0x0101


	//----- nvinfo : EIATTR_EXIT_INSTR_OFFSETS
	.align		4
        /*0044*/ 	.byte	0x04, 0x1c
        /*0046*/ 	.short	(.L_1231 - .L_1230)


	//   ....[0]....
.L_1230:
        /*0048*/ 	.word	0x00002870


	//   ....[1]....
        /*004c*/ 	.word	0x00005880


	//   ....[2]....
        /*0050*/ 	.word	0x000058d0


	//----- nvinfo : EIATTR_MAX_THREADS
	.align		4
.L_1231:
        /*0054*/ 	.byte	0x04, 0x05
        /*0056*/ 	.short	(.L_1233 - .L_1232)
.L_1232:
        /*0058*/ 	.word	0x00000080
        /*005c*/ 	.word	0x00000001
        /*0060*/ 	.word	0x00000001


	//----- nvinfo : EIATTR_CRS_STACK_SIZE
	.align		4
.L_1233:
        /*0064*/ 	.byte	0x04, 0x1e
        /*0066*/ 	.short	(.L_1235 - .L_1234)
.L_1234:
        /*0068*/ 	.word	0x00000000


	//----- nvinfo : EIATTR_CBANK_PARAM_SIZE
	.align		4
.L_1235:
        /*006c*/ 	.byte	0x03, 0x19
        /*006e*/ 	.short	0x0018


	//----- nvinfo : EIATTR_PARAM_CBANK
	.align		4
        /*0070*/ 	.byte	0x04, 0x0a
        /*0072*/ 	.short	(.L_1237 - .L_1236)
	.align		4
.L_1236:
        /*0074*/ 	.word	index@(.nv.constant0._ZN2at6native29vectorized_elementwise_kernelILi4EZZZNS0_16tanh_kernel_cudaERNS_18TensorIteratorBaseEENKUlvE_clEvENKUlvE0_clEvEUlN3c107complexIfEEE_St5arrayIPcLm2EEEEviT0_T1_)
        /*0078*/ 	.short	0x0210
        /*007a*/ 	.short	0x0018


	//----- nvinfo : EIATTR_SW_WAR
	.align		4
.L_1237:
        /*007c*/ 	.byte	0x04, 0x36
        /*007e*/ 	.short	(.L_1239 - .L_1238)
.L_1238:
        /*0080*/ 	.word	0x00000008
.L_1239:


//--------------------- .nv.info._ZN2at6native29vectorized_elementwise_kernelILi8EZZZNS0_16tanh_kernel_cudaERNS_18TensorIteratorBaseEENKUlvE_clEvENKUlvE0_clEvEUlN3c107complexIfEEE_St5arrayIPcLm2EEEEviT0_T1_ --------------------------
	.section	.nv.info._ZN2at6native29vectorized_elementwise_kernelILi8EZZZNS0_16tanh_kernel_cudaERNS_18TensorIteratorBaseEENKUlvE_clEvENKUlvE0_clEvEUlN3c107complexIfEEE_St5arrayIPcLm2EEEEviT0_T1_,"",@"SHT_CUDA_INFO"
	.sectionflags	@""
	.align	4


	//----- nvinfo : EIATTR_CUDA_API_VERSION
	.align		4
        /*0000*/ 	.byte	0x04, 0x37
        /*0002*/ 	.short	(.L_1241 - .L_1240)
.L_1240:
        /*0004*/ 	.word	0x00000082


	//----- nvinfo : EIATTR_KPARAM_INFO
	.align		4
.L_1241:
        /*0008*/ 	.byte	0x04, 0x17
        /*000a*/ 	.short	(.L_1243 - .L_1242)
.L_1242:
        /*000c*/ 	.word	0x00000000
        /*0010*/ 	.short	0x0002
        /*0012*/ 	.short	0x0008
        /*0014*/ 	.byte	0x00, 0xf0, 0x41, 0x00


	//----- nvinfo : EIATTR_KPARAM_INFO
	.align		4
.L_1243:
        /*0018*/ 	.byte	0x04, 0x17
        /*001a*/ 	.short	(.L_1245 - .L_1244)
.L_1244:
        /*001c*/ 	.word	0x00000000
        /*0020*/ 	.short	0x0001
        /*0022*/ 	.short	0x0004
        /*0024*/ 	.byte	0x00, 0xf0, 0x05, 0x00


	//----- nvinfo : EIATTR_KPARAM_INFO
	.align		4
.L_1245:
        /*0028*/ 	.byte	0x04, 0x17
        /*002a*/ 	.short	(.L_1247 - .L_1246)
.L_1246:
        /*002c*/ 	.word	0x00000000
        /*0030*/ 	.short	0x0000
        /*0032*/ 	.short	0x0000
        /*0034*/ 	.byte	0x00, 0xf0, 0x11, 0x00


	//----- nvinfo : EIATTR_SPARSE_MMA_MASK
	.align		4
.L_1247:
        /*0038*/ 	.byte	0x03, 0x50
        /*003a*/ 	.short	0x0000


	//----- nvinfo : EIATTR_MAXREG_COUNT
	.align		4
        /*003c*/ 	.byte	0x03, 0x1b
        /*003e*/ 	.short	0x00ff


	//----- nvinfo : EIATTR_MERCURY_ISA_VERSION
	.align		4
        /*0040*/ 	.byte	0x03, 0x5f
        /*0042*/ 	.short	0x0101


	//----- nvinfo : EIATTR_EXIT_INSTR_OFFSETS
	.align		4
        /*0044*/ 	.byte	0x04, 0x1c
        /*0046*/ 	.short	(.L_1249 - .L_1248)


	//   ....[0]....
.L_1248:
        /*0048*/ 	.word	0x00002870


	//   ....[1]....
        /*004c*/ 	.word	0x00005880


	//   ....[2]....
        /*0050*/ 	.word	0x000058d0


	//----- nvinfo : EIATTR_MAX_THREADS
	.align		4
.L_1249:
        /*0054*/ 	.byte	0x04, 0x05
        /*0056*/ 	.short	(.L_1251 - .L_1250)
.L_1250:
        /*0058*/ 	.word	0x00000080
        /*005c*/ 	.word	0x00000001
        /*0060*/ 	.word	0x00000001


	//----- nvinfo : EIATTR_CRS_STACK_SIZE
	.align		4
.L_1251:
        /*0064*/ 	.byte	0x04, 0x1e
        /*0066*/ 	.short	(.L_1253 - .L_1252)
.L_1252:
        /*0068*/ 	.word	0x00000000


	//----- nvinfo : EIATTR_CBANK_PARAM_SIZE
	.align		4
.L_1253:
        /*006c*/ 	.byte	0x03, 0x19
        /*006e*/ 	.short	0x0018


	//----- nvinfo : EIATTR_PARAM_CBANK
	.align		4
        /*0070*/ 	.byte	0x04, 0x0a
        /*0072*/ 	.short	(.L_1255 - .L_1254)
	.align		4
.L_1254:
        /*0074*/ 	.word	index@(.nv.constant0._ZN2at6native29vectorized_elementwise_kernelILi8EZZZNS0_16tanh_kernel_cudaERNS_18TensorIteratorBaseEENKUlvE_clEvENKUlvE0_clEvEUlN3c107complexIfEEE_St5arrayIPcLm2EEEEviT0_T1_)
        /*0078*/ 	.short	0x0210
        /*007a*/ 	.short	0x0018


	//----- nvinfo : EIATTR_SW_WAR
	.align		4
.L_1255:
        /*007c*/ 	.byte	0x04, 0x36
        /*007e*/ 	.short	(.L_1257 - .L_1256)
.L_1256:
        /*0080*/ 	.word	0x00000008
.L_1257:


//--------------------- .nv.info._ZN2at6native18elementwise_kernelILi128ELi4EZNS0_15gpu_kernel_implIZZZNS0_16tanh_kernel_cudaERNS_18TensorIteratorBaseEENKUlvE_clEvENKUlvE_clEvEUlN3c107complexIdEEE_EEvS4_RKT_EUliE_EEviT1_ --------------------------
	.section	.nv.info._ZN2at6native18elementwise_kernelILi128ELi4EZNS0_15gpu_kernel_implIZZZNS0_16tanh_kernel_cudaERNS_18TensorIteratorBaseEENKUlvE_clEvENKUlvE_clEvEUlN3c107complexIdEEE_EEvS4_RKT_EUliE_EEviT1_,"",@"SHT_CUDA_INFO"
	.sectionflags	@""
	.align	4


	//----- nvinfo : EIATTR_CUDA_API_VERSION
	.align		4
        /*0000*/ 	.byte	0x04, 0x37
        /*0002*/ 	.short	(.L_1259 - .L_1258)
.L_1258:
        /*0004*/ 	.word	0x00000082


	//----- nvinfo : EIATTR_KPARAM_INFO
	.align		4
.L_1259:
        /*0008*/ 	.byte	0x04, 0x17
        /*000a*/ 	.short	(.L_1261 - .L_1260)
.L_1260:
        /*000c*/ 	.word	0x00000000
        /*0010*/ 	.short	0x0001
        /*0012*/ 	.short	0x0008
        /*0014*/ 	.byte	0x00, 0xf0, 0x61, 0x08


	//----- nvinfo : EIATTR_KPARAM_INFO
	.align		4
.L_1261:
        /*0018*/ 	.byte	0x04, 0x17
        /*001a*/ 	.short	(.L_1263 - .L_1262)
.L_1262:
        /*001c*/ 	.word	0x00000000
        /*0020*/ 	.short	0x0000
        /*0022*/ 	.short	0x0000
        /*0024*/ 	.byte	0x00, 0xf0, 0x11, 0x00


	//----- nvinfo : EIATTR_SPARSE_MMA_MASK
	.align		4
.L_1263:
        /*0028*/ 	.byte	0x03, 0x50
        /*002a*/ 	.short	0x0000


	//----- nvinfo : EIATTR_MAXREG_COUNT
	.align		4
        /*002c*/ 	.byte	0x03, 0x1b
        /*002e*/ 	.short	0x0080


	//----- nvinfo : EIATTR_EXTERNS
	.align		4
        /*0030*/ 	.byte	0x04, 0x0f
        /*0032*/ 	.short	(.L_1265 - .L_1264)


	//   ....[0]....
	.align		4
.L_1264:
        /*0034*/ 	.word	index@(__assertfail)


	//----- nvinfo : EIATTR_MERCURY_ISA_VERSION
	.align		4
.L_1265:
        /*0038*/ 	.byte	0x03, 0x5f
        /*003a*/ 	.short	0x0101


	//----- nvinfo : EIATTR_SYSCALL_OFFSETS
	.align		4
        /*003c*/ 	.byte	0x04, 0x46
        /*003e*/ 	.short	(.L_1267 - .L_1266)


	//   ....[0]....
.L_1266:
        /*0040*/ 	.word	0x000023a0


	//   ....[1]....
        /*0044*/ 	.word	0x00005920


	//   ....[2]....
        /*0048*/ 	.word	0x00007d20


	//   ....[3]....
        /*004c*/ 	.word	0x0000b290


	//   ....[4]....
        /*0050*/ 	.word	0x0000d660


	//   ....[5]....
        /*0054*/ 	.word	0x00010be0


	//   ....[6]....
        /*0058*/ 	.word	0x00012fa0


	//   ....[7]....
        /*005c*/ 	.word	0x00016530


	//----- nvinfo : EIATTR_EXIT_INSTR_OFFSETS
	.align		4
.L_1267:
        /*0060*/ 	.byte	0x04, 0x1c
        /*0062*/ 	.short	(.L_1269 - .L_1268)


	//   ....[0]....
.L_1268:
        /*0064*/ 	.word	0x00010c90


	//   ....[1]....
        /*0068*/ 	.word	0x00015510


	//   ....[2]....
        /*006c*/ 	.word	0x00015550


	//   ....[3]....
        /*0070*/ 	.word	0x000155e0


	//   ....[4]....
        /*0074*/ 	.word	0x00015610


	//   ....[5]....
        /*0078*/ 	.word	0x00015640


	//   ....[6]....
        /*007c*/ 	.word	0x00015710


	//   ....[7]....
        /*0080*/ 	.word	0x00015790


	//   ....[8]....
        /*0084*/ 	.word	0x00015890


	//   ....[9]....
        /*0088*/ 	.word	0x00015940


	//   ....[10]....
        /*008c*/ 	.word	0x00015960


	//   ....[11]....
        /*0090*/ 	.word	0x00015a30


	//   ....[12]....
        /*0094*/ 	.word	0x00015a70


	//   ....[13]....
        /*0098*/ 	.word	0x00015c40


	//   ....[14]....
        /*009c*/ 	.word	0x00015de0


	//   ....[15]....
        /*00a0*/ 	.word	0x00015e60


	//   ....[16]....
        /*00a4*/ 	.word	0x00015f10


	//   ....[17]....
        /*00a8*/ 	.word	0x000160d0


	//   ....[18]....
        /*00ac*/ 	.word	0x00016290


	//   ....[19]....
        /*00b0*/ 	.word	0x00016430


	//   ....[20]....
        /*00b4*/ 	.word	0x00016540


	//   ....[21]....
        /*00b8*/ 	.word	0x00016570


	//   ....[22]....
        /*00bc*/ 	.word	0x000165a0


	//----- nvinfo : EIATTR_MAX_THREADS
	.align		4
.L_1269:
        /*00c0*/ 	.byte	0x04, 0x05
        /*00c2*/ 	.short	(.L_1271 - .L_1270)
.L_1270:
        /*00c4*/ 	.word	0x00000080
        /*00c8*/ 	.word	0x00000001
        /*00cc*/ 	.word	0x00000001


	//----- nvinfo : EIATTR_CRS_STACK_SIZE
	.align		4
.L_1271:
        /*00d0*/ 	.byte	0x04, 0x1e
        /*00d2*/ 	.short	(.L_1273 - .L_1272)
.L_1272:
        /*00d4*/ 	.word	0x00000000


	//----- nvinfo : EIATTR_CBANK_PARAM_SIZE
	.align		4
.L_1273:
        /*00d8*/ 	.byte	0x03, 0x19
        /*00da*/ 	.short	0x0220


	//----- nvinfo : EIATTR_PARAM_CBANK
	.align		4
        /*00dc*/ 	.byte	0x04, 0x0a
        /*00de*/ 	.short	(.L_1275 - .L_1274)
	.align		4
.L_1274:
        /*00e0*/ 	.word	index@(.nv.constant0._ZN2at6native18elementwise_kernelILi128ELi4EZNS0_15gpu_kernel_implIZZZNS0_16tanh_kernel_cudaERNS_18TensorIteratorBaseEENKUlvE_clEvENKUlvE_clEvEUlN3c107complexIdEEE_EEvS4_RKT_EUliE_EEviT1_)
        /*00e4*/ 	.short	0x0210
        /*00e6*/ 	.short	0x0220


	//----- nvinfo : EIATTR_SW_WAR
	.align		4
.L_1275:
        /*00e8*/ 	.byte	0x04, 0x36
        /*00ea*/ 	.short	(.L_1277 - .L_1276)
.L_1276:
        /*00ec*/ 	.word	0x00000008
.L_1277:


//--------------------- .nv.info._ZN2at6native27unrolled_elementwise_kernelIZZZNS0_16tanh_kernel_cudaERNS_18TensorIteratorBaseEENKUlvE_clEvENKUlvE_clEvEUlN3c107complexIdEEE_St5arrayIPcLm2EELi4E23TrivialOffsetCalculatorILi1EjESE_NS0_6memory12LoadWithCastILi1EEENSF_13StoreWithCastILi1EEEEEviT_T0_T2_T3_T4_T5_ --------------------------
	.section	.nv.info._ZN2at6native27unrolled_elementwise_kernelIZZZNS0_16tanh_kernel_cudaERNS_18TensorIteratorBaseEENKUlvE_clEvENKUlvE_clEvEUlN3c107complexIdEEE_St5arrayIPcLm2EELi4E23TrivialOffsetCalculatorILi1EjESE_NS0_6memory12LoadWithCastILi1EEENSF_13StoreWithCastILi1EEEEEviT_T0_T2_T3_T4_T5_,"",@"SHT_CUDA_INFO"
	.sectionflags	@""
	.align	4


	//----- nvinfo : EIATTR_CUDA_API_VERSION
	.align		4
        /*0000*/ 	.byte	0x04, 0x37
        /*0002*/ 	.short	(.L_1279 - .L_1278)
.L_1278:
        /*0004*/ 	.word	0x00000082


	//----- nvinfo : EIATTR_KPARAM_INFO
	.align		4
.L_1279:
        /*0008*/ 	.byte	0x04, 0x17
        /*000a*/ 	.short	(.L_1281 - .L_1280)
.L_1280:
        /*000c*/ 	.word	0x00000000
        /*0010*/ 	.short	0x0006
        /*0012*/ 	.short	0x0024
        /*0014*/ 	.byte	0x00, 0xf0, 0x21, 0x00


	//----- nvinfo : EIATTR_KPARAM_INFO
	.align		4
.L_1281:
        /*0018*/ 	.byte	0x04, 0x17
        /*001a*/ 	.short	(.L_1283 - .L_1282)
.L_1282:
        /*001c*/ 	.word	0x00000000
        /*0020*/ 	.short	0x0005
        /*0022*/ 	.short	0x001c
        /*0024*/ 	.byte	0x00, 0xf0, 0x21, 0x00


	//----- nvinfo : EIATTR_KPARAM_INFO
	.align		4
.L_1283:
        /*0028*/ 	.byte	0x04, 0x17
        /*002a*/ 	.short	(.L_1285 - .L_1284)
.L_1284:
        /*002c*/ 	.word	0x00000000
        /*0030*/ 	.short	0x0004
        /*0032*/ 	.short	0x0019
        /*0034*/ 	.byte	0x00, 0xf0, 0x05, 0x00


	//----- nvinfo : EIATTR_KPARAM_INFO
	.align		4
.L_1285:
        /*0038*/ 	.byte	0x04, 0x17
        /*003a*/ 	.short	(.L_1287 - .L_1286)
.L_1286:
        /*003c*/ 	.word	0x00000000
        /*0040*/ 	.short	0x0003
        /*0042*/ 	.short	0x0018
        /*0044*/ 	.byte	0x00, 0xf0, 0x05, 0x00


	//----- nvinfo : EIATTR_KPARAM_INFO
	.align		4
.L_1287:
        /*0048*/ 	.byte	0x04, 0x17
        /*004a*/ 	.short	(.L_1289 - .L_1288)
.L_1288:
        /*004c*/ 	.word	0x00000000
        /*0050*/ 	.short	0x0002
        /*0052*/ 	.short	0x0008
        /*0054*/ 	.byte	0x00, 0xf0, 0x41, 0x00


	//----- nvinfo : EIATTR_KPARAM_INFO
	.align		4
.L_1289:
        /*0058*/ 	.byte	0x04, 0x17
        /*005a*/ 	.short	(.L_1291 - .L_1290)
.L_1290:
        /*005c*/ 	.word	0x00000000
        /*0060*/ 	.short	0x0001
        /*0062*/ 	.short	0x0004
        /*0064*/ 	.byte	0x00, 0xf0, 0x05, 0x00


	//----- nvinfo : EIATTR_KPARAM_INFO
	.align		4
.L_1291:
        /*0068*/ 	.byte	0x04, 0x17
        /*006a*/ 	.short	(.L_1293 - .L_1292)
.L_1292:
        /*006c*/ 	.word	0x00000000
        /*0070*/ 	.short	0x0000
        /*0072*/ 	.short	0x0000
        /*0074*/ 	.byte	0x00, 0xf0, 0x11, 0x00


	//----- nvinfo : EIATTR_SPARSE_MMA_MASK
	.align		4
.L_1293:
        /*0078*/ 	.byte	0x03, 0x50
        /*007a*/ 	.short	0x0000


	//----- nvinfo : EIATTR_MAXREG_COUNT
	.align		4
        /*007c*/ 	.byte	0x03, 0x1b
        /*007e*/ 	.short	0x00ff


	//----- nvinfo : EIATTR_EXTERNS
	.align		4
        /*0080*/ 	.byte	0x04, 0x0f
        /*0082*/ 	.short	(.L_1295 - .L_1294)


	//   ....[0]....
	.align		4
.L_1294:
        /*0084*/ 	.word	index@(__assertfail)


	//----- nvinfo : EIATTR_MERCURY_ISA_VERSION
	.align		4
.L_1295:
        /*0088*/ 	.byte	0x03, 0x5f
        /*008a*/ 	.short	0x0101


	//----- nvinfo : EIATTR_SYSCALL_OFFSETS
	.align		4
        /*008c*/ 	.byte	0x04, 0x46
        /*008e*/ 	.short	(.L_1297 - .L_1296)


	//   ....[0]....
.L_1296:
        /*0090*/ 	.word	0x000010f0


	//   ....[1]....
        /*0094*/ 	.word	0x00002210


	//   ....[2]....
        /*0098*/ 	.word	0x00003350


	//   ....[3]....
        /*009c*/ 	.word	0x00004460


	//   ....[4]....
        /*00a0*/ 	.word	0x0000ecb0


	//   ....[5]....
        /*00a4*/ 	.word	0x0000ff40


	//   ....[6]....
        /*00a8*/ 	.word	0x00011130


	//   ....[7]....
        /*00ac*/ 	.word	0x00012320


	//----- nvinfo : EIATTR_EXIT_INSTR_OFFSETS
	.align		4
.L_1297:
        /*00b0*/ 	.byte	0x04, 0x1c
        /*00b2*/ 	.short	(.L_1299 - .L_1298)


	//   ....[0]....
.L_1298:
        /*00b4*/ 	.word	0x000111d0


	//   ....[1]....
        /*00b8*/ 	.word	0x00011320


	//   ....[2]....
        /*00bc*/ 	.word	0x00011360


	//   ....[3]....
        /*00c0*/ 	.word	0x000113f0


	//   ....[4]....
        /*00c4*/ 	.word	0x00011420


	//   ....[5]....
        /*00c8*/ 	.word	0x00011450


	//   ....[6]....
        /*00cc*/ 	.word	0x00011520


	//   ....[7]....
        /*00d0*/ 	.word	0x000115a0


	//   ....[8]....
        /*00d4*/ 	.word	0x000116a0


	//   ....[9]....
        /*00d8*/ 	.word	0x00011750


	//   ....[10]....
        /*00dc*/ 	.word	0x00011770


	//   ....[11]....
        /*00e0*/ 	.word	0x00011840


	//   ....[12]....
        /*00e4*/ 	.word	0x00011860


	//   ....[13]....
        /*00e8*/ 	.word	0x00011a30


	//   ....[14]....
        /*00ec*/ 	.word	0x00011bd0


	//   ....[15]....
        /*00f0*/ 	.word	0x00011c50


	//   ....[16]....
        /*00f4*/ 	.word	0x00011d00


	//   ....[17]....
        /*00f8*/ 	.word	0x00011ec0


	//   ....[18]....
        /*00fc*/ 	.word	0x00012080


	//   ....[19]....
        /*0100*/ 	.word	0x00012220


	//   ....[20]....
        /*0104*/ 	.word	0x00012330


	//   ....[21]....
        /*0108*/ 	.word	0x00012360


	//   ....[22]....
        /*010c*/ 	.word	0x00012390


	//----- nvinfo : EIATTR_MAX_THREADS
	.align		4
.L_1299:
        /*0110*/ 	.byte	0x04, 0x05
        /*0112*/ 	.short	(.L_1301 - .L_1300)
.L_1300:
        /*0114*/ 	.word	0x00000080
        /*0118*/ 	.word	0x00000001
        /*011c*/ 	.word	0x00000001


	//----- nvinfo : EIATTR_CRS_STACK_SIZE
	.align		4
.L_1301:
        /*0120*/ 	.byte	0x04, 0x1e
        /*0122*/ 	.short	(.L_1303 - .L_1302)
.L_1302:
        /*0124*/ 	.word	0x00000000


	//----- nvinfo : EIATTR_CBANK_PARAM_SIZE
	.align		4
.L_1303:
        /*0128*/ 	.byte	0x03, 0x19
        /*012a*/ 	.short	0x002c


	//----- nvinfo : EIATTR_PARAM_CBANK
	.align		4
        /*012c*/ 	.byte	0x04, 0x0a
        /*012e*/ 	.short	(.L_1305 - .L_1304)
	.align		4
.L_1304:
        /*0130*/ 	.word	index@(.nv.constant0._ZN2at6native27unrolled_elementwise_kernelIZZZNS0_16tanh_kernel_cudaERNS_18TensorIteratorBaseEENKUlvE_clEvENKUlvE_clEvEUlN3c107complexIdEEE_St5arrayIPcLm2EELi4E23TrivialOffsetCalculatorILi1EjESE_NS0_6memory12LoadWithCastILi1EEENSF_13StoreWithCastILi1EEEEEviT_T0_T2_T3_T4_T5_)
        /*0134*/ 	.short	0x0210
        /*0136*/ 	.short	0x002c


	//----- nvinfo : EIATTR_SW_WAR
	.align		4
.L_1305:
        /*0138*/ 	.byte	0x04, 0x36
        /*013a*/ 	.short	(.L_1307 - .L_1306)
.L_1306:
        /*013c*/ 	.word	0x00000008
.L_1307:


//--------------------- .nv.info._ZN2at6native18elementwise_kernelILi128ELi2EZNS0_22gpu_kernel_impl_nocastIZZZNS0_16tanh_kernel_cudaERNS_18TensorIteratorBaseEENKUlvE_clEvENKUlvE_clEvEUlN3c107complexIdEEE_EEvS4_RKT_EUliE_EEviT1_ --------------------------
	.section	.nv.info._ZN2at6native18elementwise_kernelILi128ELi2EZNS0_22gpu_kernel_impl_nocastIZZZNS0_16tanh_kernel_cudaERNS_18TensorIteratorBaseEENKUlvE_clEvENKUlvE_clEvEUlN3c107complexIdEEE_EEvS4_RKT_EUliE_EEviT1_,"",@"SHT_CUDA_INFO"
	.sectionflags	@""
	.align	4


	//----- nvinfo : EIATTR_CUDA_API_VERSION
	.align		4
        /*0000*/ 	.byte	0x04, 0x37
        /*0002*/ 	.short	(.L_1309 - .L_1308)
.L_1308:
        /*0004*/ 	.word	0x00000082


	//----- nvinfo : EIATTR_KPARAM_INFO
	.align		4
.L_1309:
        /*0008*/ 	.byte	0x04, 0x17
        /*000a*/ 	.short	(.L_1311 - .L_1310)
.L_1310:
        /*000c*/ 	.word	0x00000000
        /*0010*/ 	.short	0x0001
        /*0012*/ 	.short	0x0008
        /*0014*/ 	.byte	0x00, 0xf0, 0x61, 0x08


	//----- nvinfo : EIATTR_KPARAM_INFO
	.align		4
.L_1311:
        /*0018*/ 	.byte	0x04, 0x17
        /*001a*/ 	.short	(.L_1313 - .L_1312)
.L_1312:
        /*001c*/ 	.word	0x00000000
        /*0020*/ 	.short	0x0000
        /*0022*/ 	.short	0x0000
        /*0024*/ 	.byte	0x00, 0xf0, 0x11, 0x00


	//----- nvinfo : EIATTR_SPARSE_MMA_MASK
	.align		4
.L_1313:
        /*0028*/ 	.byte	0x03, 0x50
        /*002a*/ 	.short	0x0000


	//----- nvinfo : EIATTR_MAXREG_COUNT
	.align		4
        /*002c*/ 	.byte	0x03, 0x1b
        /*002e*/ 	.short	0x0080


	//----- nvinfo : EIATTR_MERCURY_ISA_VERSION
	.align		4
        /*0030*/ 	.byte	0x03, 0x5f
        /*0032*/ 	.short	0x0101


	//----- nvinfo : EIATTR_EXIT_INSTR_OFFSETS
	.align		4
        /*0034*/ 	.byte	0x04, 0x1c
        /*0036*/ 	.short	(.L_1315 - .L_1314)


	//   ....[0]....
.L_1314:
        /*0038*/ 	.word	0x00003850


	//   ....[1]....
        /*003c*/ 	.word	0x00006f40


	//----- nvinfo : EIATTR_MAX_THREADS
	.align		4
.L_1315:
        /*0040*/ 	.byte	0x04, 0x05
        /*0042*/ 	.short	(.L_1317 - .L_1316)
.L_1316:
        /*0044*/ 	.word	0x00000080
        /*0048*/ 	.word	0x00000001
        /*004c*/ 	.word	0x00000001


	//----- nvinfo : EIATTR_CRS_STACK_SIZE
	.align		4
.L_1317:
        /*0050*/ 	.byte	0x04, 0x1e
        /*0052*/ 	.short	(.L_1319 - .L_1318)
.L_1318:
        /*0054*/ 	.word	0x00000000


	//----- nvinfo : EIATTR_CBANK_PARAM_SIZE
	.align		4
.L_1319:
        /*0058*/ 	.byte	0x03, 0x19
        /*005a*/ 	.short	0x0220


	//----- nvinfo : EIATTR_PARAM_CBANK
	.align		4
        /*005c*/ 	.byte	0x04, 0x0a
        /*005e*/ 	.short	(.L_1321 - .L_1320)
	.align		4
.L_1320:
        /*0060*/ 	.word	index@(.nv.constant0._ZN2at6native18elementwise_kernelILi128ELi2EZNS0_22gpu_kernel_impl_nocastIZZZNS0_16tanh_kernel_cudaERNS_18TensorIteratorBaseEENKUlvE_clEvENKUlvE_clEvEUlN3c107complexIdEEE_EEvS4_RKT_EUliE_EEviT1_)
        /*0064*/ 	.short	0x0210
        /*0066*/ 	.short	0x0220


	//----- nvinfo : EIATTR_SW_WAR
	.align		4
.L_1321:
        /*0068*/ 	.byte	0x04, 0x36
        /*006a*/ 	.short	(.L_1323 - .L_1322)
.L_1322:
        /*006c*/ 	.word	0x00000008
.L_1323:


//--------------------- .nv.info._ZN2at6native27unrolled_elementwise_kernelIZZZNS0_16tanh_kernel_cudaERNS_18TensorIteratorBaseEENKUlvE_clEvENKUlvE_clEvEUlN3c107complexIdEEE_St5arrayIPcLm2EELi4E23TrivialOffsetCalculatorILi1EjESE_NS0_6memory15LoadWithoutCastENSF_16StoreWithoutCastEEEviT_T0_T2_T3_T4_T5_ --------------------------
	.section	.nv.info._ZN2at6native27unrolled_elementwise_kernelIZZZNS0_16tanh_kernel_cudaERNS_18TensorIteratorBaseEENKUlvE_clEvENKUlvE_clEvEUlN3c107complexIdEEE_St5arrayIPcLm2EELi4E23TrivialOffsetCalculatorILi1EjESE_NS0_6memory15LoadWithoutCastENSF_16StoreWithoutCastEEEviT_T0_T2_T3_T4_T5_,"",@"SHT_CUDA_INFO"
	.sectionflags	@""
	.align	4


	//----- nvinfo : EIATTR_CUDA_API_VERSION
	.align		4
        /*0000*/ 	.byte	0x04, 0x37
        /*0002*/ 	.short	(.L_1325 - .L_1324)
.L_1324:
        /*0004*/ 	.word	0x00000082


	//----- nvinfo : EIATTR_KPARAM_INFO
	.align		4
.L_1325:
        /*0008*/ 	.byte	0x04, 0x17
        /*000a*/ 	.short	(.L_1327 - .L_1326)
.L_1326:
        /*000c*/ 	.word	0x00000000
        /*0010*/ 	.short	0x0006
        /*0012*/ 	.short	0x001b
        /*0014*/ 	.byte	0x00, 0xf0, 0x05, 0x00


	//----- nvinfo : EIATTR_KPARAM_INFO
	.align		4
.L_1327:
        /*0018*/ 	.byte	0x04, 0x17
        /*001a*/ 	.short	(.L_1329 - .L_1328)
.L_1328:
        /*001c*/ 	.word	0x00000000
        /*0020*/ 	.short	0x0005
        /*0022*/ 	.short	0x001a
        /*0024*/ 	.byte	0x00, 0xf0, 0x05, 0x00


	//----- nvinfo : EIATTR_KPARAM_INFO
	.align		4
.L_1329:
        /*0028*/ 	.byte	0x04, 0x17
        /*002a*/ 	.short	(.L_1331 - .L_1330)
.L_1330:
        /*002c*/ 	.word	0x00000000
        /*0030*/ 	.short	0x0004
        /*0032*/ 	.short	0x0019
        /*0034*/ 	.byte	0x00, 0xf0, 0x05, 0x00


	//----- nvinfo : EIATTR_KPARAM_INFO
	.align		4
.L_1331:
        /*0038*/ 	.byte	0x04, 0x17
        /*003a*/ 	.short	(.L_1333 - .L_1332)
.L_1332:
        /*003c*/ 	.word	0x00000000
        /*0040*/ 	.short	0x0003
        /*0042*/ 	.short	0x0018
        /*0044*/ 	.byte	0x00, 0xf0, 0x05, 0x00


	//----- nvinfo : EIATTR_KPARAM_INFO
	.align		4
.L_1333:
        /*0048*/ 	.byte	0x04, 0x17
        /*004a*/ 	.short	(.L_1335 - .L_1334)
.L_1334:
        /*004c*/ 	.word	0x00000000
        /*0050*/ 	.short	0x0002
        /*0052*/ 	.short	0x0008
        /*0054*/ 	.byte	0x00, 0xf0, 0x41, 0x00


	//----- nvinfo : EIATTR_KPARAM_INFO
	.align		4
.L_1335:
        /*0058*/ 	.byte	0x04, 0x17
        /*005a*/ 	.short	(.L_1337 - .L_1336)
.L_1336:
        /*005c*/ 	.word	0x00000000
        /*0060*/ 	.short	0x0001
        /*0062*/ 	.short	0x0004
        /*0064*/ 	.byte	0x00, 0xf0, 0x05, 0x00


	//----- nvinfo : EIATTR_KPARAM_INFO
	.align		4
.L_1337:
        /*0068*/ 	.byte	0x04, 0x17
        /*006a*/ 	.short	(.L_1339 - .L_1338)
.L_1338:
        /*006c*/ 	.word	0x00000000
        /*0070*/ 	.short	0x0000
        /*0072*/ 	.short	0x0000
        /*0074*/ 	.byte	0x00, 0xf0, 0x11, 0x00


	//----- nvinfo : EIATTR_SPARSE_MMA_MASK
	.align		4
.L_1339:
        /*0078*/ 	.byte	0x03, 0x50
        /*007a*/ 	.short	0x0000


	//----- nvinfo : EIATTR_MAXREG_COUNT
	.align		4
        /*007c*/ 	.byte	0x03, 0x1b
        /*007e*/ 	.short	0x00ff


	//----- nvinfo : EIATTR_MERCURY_ISA_VERSION
	.align		4
        /*0080*/ 	.byte	0x03, 0x5f
        /*0082*/ 	.short	0x0101


	//----- nvinfo : EIATTR_EXIT_INSTR_OFFSETS
	.align		4
        /*0084*/ 	.byte	0x04, 0x1c
        /*0086*/ 	.short	(.L_1341 - .L_1340)


	//   ....[0]....
.L_1340:
        /*0088*/ 	.word	0x00009740


	//   ....[1]....
        /*008c*/ 	.word	0x000097a0


	//----- nvinfo : EIATTR_MAX_THREADS
	.align		4
.L_1341:
        /*0090*/ 	.byte	0x04, 0x05
        /*0092*/ 	.short	(.L_1343 - .L_1342)
.L_1342:
        /*0094*/ 	.word	0x00000080
        /*0098*/ 	.word	0x00000001
        /*009c*/ 	.word	0x00000001


	//----- nvinfo : EIATTR_CRS_STACK_SIZE
	.align		4
.L_1343:
        /*00a0*/ 	.byte	0x04, 0x1e
        /*00a2*/ 	.short	(.L_1345 - .L_1344)
.L_1344:
        /*00a4*/ 	.word	0x00000000


	//----- nvinfo : EIATTR_CBANK_PARAM_SIZE
	.align		4
.L_1345:
        /*00a8*/ 	.byte	0x03, 0x19
        /*00aa*/ 	.short	0x001c


	//----- nvinfo : EIATTR_PARAM_CBANK
	.align		4
        /*00ac*/ 	.byte	0x04, 0x0a
        /*00ae*/ 	.short	(.L_1347 - .L_1346)
	.align		4
.L_1346:
        /*00b0*/ 	.word	index@(.nv.constant0._ZN2at6native27unrolled_elementwise_kernelIZZZNS0_16tanh_kernel_cudaERNS_18TensorIteratorBaseEENKUlvE_clEvENKUlvE_clEvEUlN3c107complexIdEEE_St5arrayIPcLm2EELi4E23TrivialOffsetCalculatorILi1EjESE_NS0_6memory15LoadWithoutCastENSF_16StoreWithoutCastEEEviT_T0_T2_T3_T4_T5_)
        /*00b4*/ 	.short	0x0210
        /*00b6*/ 	.short	0x001c


	//----- nvinfo : EIATTR_SW_WAR
	.align		4
.L_1347:
        /*00b8*/ 	.byte	0x04, 0x36
        /*00ba*/ 	.short	(.L_1349 - .L_1348)
.L_1348:
        /*00bc*/ 	.word	0x00000008
.L_1349:


//--------------------- .nv.info._ZN2at6native29vectorized_elementwise_kernelILi2EZZZNS0_16tanh_kernel_cudaERNS_18TensorIteratorBaseEENKUlvE_clEvENKUlvE_clEvEUlN3c107complexIdEEE_St5arrayIPcLm2EEEEviT0_T1_ --------------------------
	.section	.nv.info._ZN2at6native29vectorized_elementwise_kernelILi2EZZZNS0_16tanh_kernel_cudaERNS_18TensorIteratorBaseEENKUlvE_clEvENKUlvE_clEvEUlN3c107complexIdEEE_St5arrayIPcLm2EEEEviT0_T1_,"",@"SHT_CUDA_INFO"
	.sectionflags	@""
	.align	4


	//----- nvinfo : EIATTR_CUDA_API_VERSION
	.align		4
        /*0000*/ 	.byte	0x04, 0x37
        /*0002*/ 	.short	(.L_1351 - .L_1350)
.L_1350:
        /*0004*/ 	.word	0x00000082


	//----- nvinfo : EIATTR_KPARAM_INFO
	.align		4
.L_1351:
        /*0008*/ 	.byte	0x04, 0x17
        /*000a*/ 	.short	(.L_1353 - .L_1352)
.L_1352:
        /*000c*/ 	.word	0x00000000
        /*0010*/ 	.short	0x0002
        /*0012*/ 	.short	0x0008
        /*0014*/ 	.byte	0x00, 0xf0, 0x41, 0x00


	//----- nvinfo : EIATTR_KPARAM_INFO
	.align		4
.L_1353:
        /*0018*/ 	.byte	0x04, 0x17
        /*001a*/ 	.short	(.L_1355 - .L_1354)
.L_1354:
        /*001c*/ 	.word	0x00000000
        /*0020*/ 	.short	0x0001
        /*0022*/ 	.short	0x0004
        /*0024*/ 	.byte	0x00, 0xf0, 0x05, 0x00


	//----- nvinfo : EIATTR_KPARAM_INFO
	.align		4
.L_1355:
        /*0028*/ 	.byte	0x04, 0x17
        /*002a*/ 	.short	(.L_1357 - .L_1356)
.L_1356:
        /*002c*/ 	.word	0x00000000
        /*0030*/ 	.short	0x0000
        /*0032*/ 	.short	0x0000
        /*0034*/ 	.byte	0x00, 0xf0, 0x11, 0x00


	//----- nvinfo : EIATTR_SPARSE_MMA_MASK
	.align		4
.L_1357:
        /*0038*/ 	.byte	0x03, 0x50
        /*003a*/ 	.short	0x0000


	//----- nvinfo : EIATTR_MAXREG_COUNT
	.align		4
        /*003c*/ 	.byte	0x03, 0x1b
        /*003e*/ 	.short	0x00ff


	//----- nvinfo : EIATTR_MERCURY_ISA_VERSION
	.align		4
        /*0040*/ 	.byte	0x03, 0x5f
        /*0042*/ 	.short	0x0101


	//----- nvinfo : EIATTR_EXIT_INSTR_OFFSETS
	.align		4
        /*0044*/ 	.byte	0x04, 0x1c
        /*0046*/ 	.short	(.L_1359 - .L_1358)


	//   ....[0]....
.L_1358:
        /*0048*/ 	.word	0x000122a0


	//   ....[1]....
        /*004c*/ 	.word	0x00024fb0


	//   ....[2]....
        /*0050*/ 	.word	0x00025000


	//----- nvinfo : EIATTR_MAX_THREADS
	.align		4
.L_1359:
        /*0054*/ 	.byte	0x04, 0x05
        /*0056*/ 	.short	(.L_1361 - .L_1360)
.L_1360:
        /*0058*/ 	.word	0x00000080
        /*005c*/ 	.word	0x00000001
        /*0060*/ 	.word	0x00000001


	//----- nvinfo : EIATTR_CRS_STACK_SIZE
	.align		4
.L_1361:
        /*0064*/ 	.byte	0x04, 0x1e
        /*0066*/ 	.short	(.L_1363 - .L_1362)
.L_1362:
        /*0068*/ 	.word	0x00000000


	//----- nvinfo : EIATTR_CBANK_PARAM_SIZE
	.align		4
.L_1363:
        /*006c*/ 	.byte	0x03, 0x19
        /*006e*/ 	.short	0x0018


	//----- nvinfo : EIATTR_PARAM_CBANK
	.align		4
        /*0070*/ 	.byte	0x04, 0x0a
        /*0072*/ 	.short	(.L_1365 - .L_1364)
	.align		4
.L_1364:
        /*0074*/ 	.word	index@(.nv.constant0._ZN2at6native29vectorized_elementwise_kernelILi2EZZZNS0_16tanh_kernel_cudaERNS_18TensorIteratorBaseEENKUlvE_clEvENKUlvE_clEvEUlN3c107complexIdEEE_St5arrayIPcLm2EEEEviT0_T1_)
        /*0078*/ 	.short	0x0210
        /*007a*/ 	.short	0x0018


	//----- nvinfo : EIATTR_SW_WAR
	.align		4
.L_1365:
        /*007c*/ 	.byte	0x04, 0x36
        /*007e*/ 	.short	(.L_1367 - .L_1366)
.L_1366:
        /*0080*/ 	.word	0x00000008
.L_1367:


//--------------------- .nv.info._ZN2at6native29vectorized_elementwise_kernelILi4EZZZNS0_16tanh_kernel_cudaERNS_18TensorIteratorBaseEENKUlvE_clEvENKUlvE_clEvEUlN3c107complexIdEEE_St5arrayIPcLm2EEEEviT0_T1_ --------------------------
	.section	.nv.info._ZN2at6native29vectorized_elementwise_kernelILi4EZZZNS0_16tanh_kernel_cudaERNS_18TensorIteratorBaseEENKUlvE_clEvENKUlvE_clEvEUlN3c107complexIdEEE_St5arrayIPcLm2EEEEviT0_T1_,"",@"SHT_CUDA_INFO"
	.sectionflags	@""
	.align	4


	//----- nvinfo : EIATTR_CUDA_API_VERSION
	.align		4
        /*0000*/ 	.byte	0x04, 0x37
        /*0002*/ 	.short	(.L_1369 - .L_1368)
.L_1368:
        /*0004*/ 	.word	0x00000082


	//----- nvinfo : EIATTR_KPARAM_INFO
	.align		4
.L_1369:
        /*0008*/ 	.byte	0x04, 0x17
        /*000a*/ 	.short	(.L_1371 - .L_1370)
.L_1370:
        /*000c*/ 	.word	0x00000000
        /*0010*/ 	.short	0x0002
        /*0012*/ 	.short	0x0008
        /*0014*/ 	.byte	0x00, 0xf0, 0x41, 0x00


	//----- nvinfo : EIATTR_KPARAM_INFO
	.align		4
.L_1371:
        /*0018*/ 	.byte	0x04, 0x17
        /*001a*/ 	.short	(.L_1373 - .L_1372)
.L_1372:
        /*001c*/ 	.word	0x00000000
        /*0020*/ 	.short	0x0001
        /*0022*/ 	.short	0x0004
        /*0024*/ 	.byte	0x00, 0xf0, 0x05, 0x00


	//----- nvinfo : EIATTR_KPARAM_INFO
	.align		4
.L_1373:
        /*0028*/ 	.byte	0x04, 0x17
        /*002a*/ 	.short	(.L_1375 - .L_1374)
.L_1374:
        /*002c*/ 	.word	0x00000000
        /*0030*/ 	.short	0x0000
        /*0032*/ 	.short	0x0000
        /*0034*/ 	.byte	0x00, 0xf0, 0x11, 0x00


	//----- nvinfo : EIATTR_SPARSE_MMA_MASK
	.align		4
.L_1375:
        /*0038*/ 	.byte	0x03, 0x50
        /*003a*/ 	.short	0x0000


	//----- nvinfo : EIATTR_MAXREG_COUNT
	.align		4
        /*003c*/ 	.byte	0x03, 0x1b
        /*003e*/ 	.short	0x00ff


	//----- nvinfo : EIATTR_MERCURY_ISA_VERSION
	.align		4
        /*0040*/ 	.byte	0x03, 0x5f
        /*0042*/ 	.short	0x0101


	//----- nvinfo : EIATTR_EXIT_INSTR_OFFSETS
	.align		4
        /*0044*/ 	.byte	0x04, 0x1c
        /*0046*/ 	.short	(.L_1377 - .L_1376)


	//   ....[0]....
.L_1376:
        /*0048*/ 	.word	0x000122a0


	//   ....[1]....
        /*004c*/ 	.word	0x00024fb0


	//   ....[2]....
        /*0050*/ 	.word	0x00025000


	//----- nvinfo : EIATTR_MAX_THREADS
	.align		4
.L_1377:
        /*0054*/ 	.byte	0x04, 0x05
        /*0056*/ 	.short	(.L_1379 - .L_1378)
.L_1378:
        /*0058*/ 	.word	0x00000080
        /*005c*/ 	.word	0x00000001
        /*0060*/ 	.word	0x00000001


	//----- nvinfo : EIATTR_CRS_STACK_SIZE
	.align		4
.L_1379:
        /*0064*/ 	.byte	0x04, 0x1e
        /*0066*/ 	.short	(.L_1381 - .L_1380)
.L_1380:
        /*0068*/ 	.word	0x00000000


	//----- nvinfo : EIATTR_CBANK_PARAM_SIZE
	.align		4
.L_1381:
        /*006c*/ 	.byte	0x03, 0x19
        /*006e*/ 	.short	0x0018


	//----- nvinfo : EIATTR_PARAM_CBANK
	.align		4
        /*0070*/ 	.byte	0x04, 0x0a
        /*0072*/ 	.short	(.L_1383 - .L_1382)
	.align		4
.L_1382:
        /*0074*/ 	.word	index@(.nv.constant0._ZN2at6native29vectorized_elementwise_kernelILi4EZZZNS0_16tanh_kernel_cudaERNS_18TensorIteratorBaseEENKUlvE_clEvENKUlvE_clEvEUlN3c107complexIdEEE_St5arrayIPcLm2EEEEviT0_T1_)
        /*0078*/ 	.short	0x0210
        /*007a*/ 	.short	0x0018


	//----- nvinfo : EIATTR_SW_WAR
	.align		4
.L_1383:
        /*007c*/ 	.byte	0x04, 0x36
        /*007e*/ 	.short	(.L_1385 - .L_1384)
.L_1384:
        /*0080*/ 	.word	0x00000008
.L_1385:


//--------------------- .nv.info._ZN2at6native29vectorized_elementwise_kernelILi8EZZZNS0_16tanh_kernel_cudaERNS_18TensorIteratorBaseEENKUlvE_clEvENKUlvE_clEvEUlN3c107complexIdEEE_St5arrayIPcLm2EEEEviT0_T1_ --------------------------
	.section	.nv.info._ZN2at6native29vectorized_elementwise_kernelILi8EZZZNS0_16tanh_kernel_cudaERNS_18TensorIteratorBaseEENKUlvE_clEvENKUlvE_clEvEUlN3c107complexIdEEE_St5arrayIPcLm2EEEEviT0_T1_,"",@"SHT_CUDA_INFO"
	.sectionflags	@""
	.align	4


	//----- nvinfo : EIATTR_CUDA_API_VERSION
	.align		4
        /*0000*/ 	.byte	0x04, 0x37
        /*0002*/ 	.short	(.L_1387 - .L_1386)
.L_1386:
        /*0004*/ 	.word	0x00000082


	//----- nvinfo : EIATTR_KPARAM_INFO
	.align		4
.L_1387:
        /*0008*/ 	.byte	0x04, 0x17
        /*000a*/ 	.short	(.L_1389 - .L_1388)
.L_1388:
        /*000c*/ 	.word	0x00000000
        /*0010*/ 	.short	0x0002
        /*0012*/ 	.short	0x0008
        /*0014*/ 	.byte	0x00, 0xf0, 0x41, 0x00


	//----- nvinfo : EIATTR_KPARAM_INFO
	.align		4
.L_1389:
        /*0018*/ 	.byte	0x04, 0x17
        /*001a*/ 	.short	(.L_1391 - .L_1390)
.L_1390:
        /*001c*/ 	.word	0x00000000
        /*0020*/ 	.short	0x0001
        /*0022*/ 	.short	0x0004
        /*0024*/ 	.byte	0x00, 0xf0, 0x05, 0x00


	//----- nvinfo : EIATTR_KPARAM_INFO
	.align		4
.L_1391:
        /*0028*/ 	.byte	0x04, 0x17
        /*002a*/ 	.short	(.L_1393 - .L_1392)
.L_1392:
        /*002c*/ 	.word	0x00000000
        /*0030*/ 	.short	0x0000
        /*0032*/ 	.short	0x0000
        /*0034*/ 	.byte	0x00, 0xf0, 0x11, 0x00


	//----- nvinfo : EIATTR_SPARSE_MMA_MASK
	.align		4
.L_1393:
        /*0038*/ 	.byte	0x03, 0x50
        /*003a*/ 	.short	0x0000


	//----- nvinfo : EIATTR_MAXREG_COUNT
	.align		4
        /*003c*/ 	.byte	0x03, 0x1b
        /*003e*/ 	.short	0x00ff


	//----- nvinfo : EIATTR_MERCURY_ISA_VERSION
	.align		4
        /*0040*/ 	.byte	0x03, 0x5f
        /*0042*/ 	.short	0x0101


	//----- nvinfo : EIATTR_EXIT_INSTR_OFFSETS
	.align		4
        /*0044*/ 	.byte	0x04, 0x1c
        /*0046*/ 	.short	(.L_1395 - .L_1394)


	//   ....[0]....
.L_1394:
        /*0048*/ 	.word	0x000122a0


	//   ....[1]....
        /*004c*/ 	.word	0x00024fb0


	//   ....[2]....
        /*0050*/ 	.word	0x00025000


	//----- nvinfo : EIATTR_MAX_THREADS
	.align		4
.L_1395:
        /*0054*/ 	.byte	0x04, 0x05
        /*0056*/ 	.short	(.L_1397 - .L_1396)
.L_1396:
        /*0058*/ 	.word	0x00000080
        /*005c*/ 	.word	0x00000001
        /*0060*/ 	.word	0x00000001


	//----- nvinfo : EIATTR_CRS_STACK_SIZE
	.align		4
.L_1397:
        /*0064*/ 	.byte	0x04, 0x1e
        /*0066*/ 	.short	(.L_1399 - .L_1398)
.L_1398:
        /*0068*/ 	.word	0x00000000


	//----- nvinfo : EIATTR_CBANK_PARAM_SIZE
	.align		4
.L_1399:
        /*006c*/ 	.byte	0x03, 0x19
        /*006e*/ 	.short	0x0018


	//----- nvinfo : EIATTR_PARAM_CBANK
	.align		4
        /*0070*/ 	.byte	0x04, 0x0a
        /*0072*/ 	.short	(.L_1401 - .L_1400)
	.align		4
.L_1400:
        /*0074*/ 	.word	index@(.nv.constant0._ZN2at6native29vectorized_elementwise_kernelILi8EZZZNS0_16tanh_kernel_cudaERNS_18TensorIteratorBaseEENKUlvE_clEvENKUlvE_clEvEUlN3c107complexIdEEE_St5arrayIPcLm2EEEEviT0_T1_)
        /*0078*/ 	.short	0x0210
        /*007a*/ 	.short	0x0018


	//----- nvinfo : EIATTR_SW_WAR
	.align		4
.L_1401:
        /*007c*/ 	.byte	0x04, 0x36
        /*007e*/ 	.short	(.L_1403 - .L_1402)
.L_1402:
        /*0080*/ 	.word	0x00000008
.L_1403:


//--------------------- .nv.callgraph             --------------------------
	.section	.nv.callgraph,"",@"SHT_CUDA_CALLGRAPH"
	.align	4
	.sectionentsize	8
	.align		4
        /*0000*/ 	.word	0x00000000
	.align		4
        /*0004*/ 	.word	0xffffffff
	.align		4
        /*0008*/ 	.word	index@(_ZN2at6native18elementwise_kernelILi128ELi4EZNS0_15gpu_kernel_implIZZZNS0_16tanh_kernel_cudaERNS_18TensorIteratorBaseEENKUlvE0_clEvENKUlvE2_clEvEUlN3c108BFloat16EE_EEvS4_RKT_EUliE_EEviT1_)
	.align		4
        /*000c*/ 	.word	index@(__assertfail)
	.align		4
        /*0010*/ 	.word	index@(_ZN2at6native27unrolled_elementwise_kernelIZZZNS0_16tanh_kernel_cudaERNS_18TensorIteratorBaseEENKUlvE0_clEvENKUlvE2_clEvEUlN3c108BFloat16EE_St5arrayIPcLm2EELi4E23TrivialOffsetCalculatorILi1EjESD_NS0_6memory12LoadWithCastILi1EEENSE_13StoreWithCastILi1EEEEEviT_T0_T2_T3_T4_T5_)
	.align		4
        /*0014*/ 	.word	index@(__assertfail)
	.align		4
        /*0018*/ 	.word	index@(_ZN2at6native18elementwise_kernelILi128ELi4EZNS0_15gpu_kernel_implIZZZNS0_16tanh_kernel_cudaERNS_18TensorIteratorBaseEENKUlvE0_clEvENKUlvE1_clEvEUlN3c104HalfEE_EEvS4_RKT_EUliE_EEviT1_)
	.align		4
        /*001c*/ 	.word	index@(__assertfail)
	.align		4
        /*0020*/ 	.word	index@(_ZN2at6native27unrolled_elementwise_kernelIZZZNS0_16tanh_kernel_cudaERNS_18TensorIteratorBaseEENKUlvE0_clEvENKUlvE1_clEvEUlN3c104HalfEE_St5arrayIPcLm2EELi4E23TrivialOffsetCalculatorILi1EjESD_NS0_6memory12LoadWithCastILi1EEENSE_13StoreWithCastILi1EEEEEviT_T0_T2_T3_T4_T5_)
	.align		4
        /*0024*/ 	.word	index@(__assertfail)
	.align		4
        /*0028*/ 	.word	index@(_ZN2at6native18elementwise_kernelILi128ELi4EZNS0_15gpu_kernel_implIZZZNS0_16tanh_kernel_cudaERNS_18TensorIteratorBaseEENKUlvE0_clEvENKUlvE0_clEvEUlfE_EEvS4_RKT_EUliE_EEviT1_)
	.align		4
        /*002c*/ 	.word	index@(__assertfail)
	.align		4
        /*0030*/ 	.word	index@(_ZN2at6native27unrolled_elementwise_kernelIZZZNS0_16tanh_kernel_cudaERNS_18TensorIteratorBaseEENKUlvE0_clEvENKUlvE0_clEvEUlfE_St5arrayIPcLm2EELi4E23TrivialOffsetCalculatorILi1EjESB_NS0_6memory12LoadWithCastILi1EEENSC_13StoreWithCastILi1EEEEEviT_T0_T2_T3_T4_T5_)
	.align		4
        /*0034*/ 	.word	index@(__assertfail)
	.align		4
        /*0038*/ 	.word	index@(_ZN2at6native18elementwise_kernelILi128ELi4EZNS0_15gpu_kernel_implIZZZNS0_16tanh_kernel_cudaERNS_18TensorIteratorBaseEENKUlvE0_clEvENKUlvE_clEvEUldE_EEvS4_RKT_EUliE_EEviT1_)
	.align		4
        /*003c*/ 	.word	index@(__assertfail)
	.align		4
        /*0040*/ 	.word	index@(_ZN2at6native27unrolled_elementwise_kernelIZZZNS0_16tanh_kernel_cudaERNS_18TensorIteratorBaseEENKUlvE0_clEvENKUlvE_clEvEUldE_St5arrayIPcLm2EELi4E23TrivialOffsetCalculatorILi1EjESB_NS0_6memory12LoadWithCastILi1EEENSC_13StoreWithCastILi1EEEEEviT_T0_T2_T3_T4_T5_)
	.align		4
        /*0044*/ 	.word	index@(__assertfail)
	.align		4
        /*0048*/ 	.word	index@(_ZN2at6native18elementwise_kernelILi128ELi4EZNS0_15gpu_kernel_implIZZZNS0_16tanh_kernel_cudaERNS_18TensorIteratorBaseEENKUlvE_clEvENKUlvE1_clEvEUlN3c107complexINS7_4HalfEEEE_EEvS4_RKT_EUliE_EEviT1_)
	.align		4
        /*004c*/ 	.word	index@(__assertfail)
	.align		4
        /*0050*/ 	.word	index@(_ZN2at6native27unrolled_elementwise_kernelIZZZNS0_16tanh_kernel_cudaERNS_18TensorIteratorBaseEENKUlvE_clEvENKUlvE1_clEvEUlN3c107complexINS6_4HalfEEEE_St5arrayIPcLm2EELi4E23TrivialOffsetCalculatorILi1EjESF_NS0_6memory12LoadWithCastILi1EEENSG_13StoreWithCastILi1EEEEEviT_T0_T2_T3_T4_T5_)
	.align		4
        /*0054*/ 	.word	index@(__assertfail)
	.align		4
        /*0058*/ 	.word	index@(_ZN2at6native18elementwise_kernelILi128ELi4EZNS0_15gpu_kernel_implIZZZNS0_16tanh_kernel_cudaERNS_18TensorIteratorBaseEENKUlvE_clEvENKUlvE0_clEvEUlN3c107complexIfEEE_EEvS4_RKT_EUliE_EEviT1_)
	.align		4
        /*005c*/ 	.word	index@(__assertfail)
	.align		4
        /*0060*/ 	.word	index@(_ZN2at6native27unrolled_elementwise_kernelIZZZNS0_16tanh_kernel_cudaERNS_18TensorIteratorBaseEENKUlvE_clEvENKUlvE0_clEvEUlN3c107complexIfEEE_St5arrayIPcLm2EELi4E23TrivialOffsetCalculatorILi1EjESE_NS0_6memory12LoadWithCastILi1EEENSF_13StoreWithCastILi1EEEEEviT_T0_T2_T3_T4_T5_)
	.align		4
        /*0064*/ 	.word	index@(__assertfail)
	.align		4
        /*0068*/ 	.word	index@(_ZN2at6native18elementwise_kernelILi128ELi4EZNS0_15gpu_kernel_implIZZZNS0_16tanh_kernel_cudaERNS_18TensorIteratorBaseEENKUlvE_clEvENKUlvE_clEvEUlN3c107complexIdEEE_EEvS4_RKT_EUliE_EEviT1_)
	.align		4
        /*006c*/ 	.word	index@(__assertfail)
	.align		4
        /*0070*/ 	.word	index@(_ZN2at6native27unrolled_elementwise_kernelIZZZNS0_16tanh_kernel_cudaERNS_18TensorIteratorBaseEENKUlvE_clEvENKUlvE_clEvEUlN3c107complexIdEEE_St5arrayIPcLm2EELi4E23TrivialOffsetCalculatorILi1EjESE_NS0_6memory12LoadWithCastILi1EEENSF_13StoreWithCastILi1EEEEEviT_T0_T2_T3_T4_T5_)
	.align		4
        /*0074*/ 	.word	index@(__assertfail)
	.align		4
        /*0078*/ 	.word	0x00000000
	.align		4
        /*007c*/ 	.word	0xfffffffe
	.align		4
        /*0080*/ 	.word	0x00000000
	.align		4
        /*0084*/ 	.word	0xfffffffd
	.align		4
        /*0088*/ 	.word	0x00000000
	.align		4
        /*008c*/ 	.word	0xfffffffc


//--------------------- .nv.constant4             --------------------------
	.section	.nv.constant4,"a",@progbits
	.align	8
	.align		8
.nv.constant4:
        /*0000*/ 	.dword	__assertfail
	.align		8
        /*0008*/ 	.dword	__unnamed_1
	.align		8
        /*0010*/ 	.dword	__unnamed_2
	.align		8
        /*0018*/ 	.dword	__unnamed_3
	.align		8
        /*0020*/ 	.dword	__unnamed_4
	.align		8
        /*0028*/ 	.dword	__unnamed_5
	.align		8
        /*0030*/ 	.dword	__unnamed_6
	.align		8
        /*0038*/ 	.dword	__unnamed_7
	.align		8
        /*0040*/ 	.dword	__unnamed_8
	.align		8
        /*0048*/ 	.dword	__unnamed_9
	.align		8
        /*0050*/ 	.dword	__unnamed_10
	.align		8
        /*0058*/ 	.dword	__unnamed_11
	.align		8
        /*0060*/ 	.dword	__unnamed_12
	.align		8
        /*0068*/ 	.dword	__unnamed_13
	.align		8
        /*0070*/ 	.dword	__unnamed_14
	.align		8
        /*0078*/ 	.dword	_ZN58_INTERNAL_c5cf20fd_27_UnaryGeometricTanhKernel_cu_5bec5f124cuda3std3__45__cpo5beginE
	.align		8
        /*0080*/ 	.dword	_ZN58_INTERNAL_c5cf20fd_27_UnaryGeometricTanhKernel_cu_5bec5f124cuda3std3__45__cpo3endE
	.align		8
        /*0088*/ 	.dword	_ZN58_INTERNAL_c5cf20fd_27_UnaryGeometricTanhKernel_cu_5bec5f124cuda3std3__45__cpo6cbeginE
	.align		8
        /*0090*/ 	.dword	_ZN58_INTERNAL_c5cf20fd_27_UnaryGeometricTanhKernel_cu_5bec5f124cuda3std3__45__cpo4cendE
	.align		8
        /*0098*/ 	.dword	_ZN58_INTERNAL_c5cf20fd_27_UnaryGeometricTanhKernel_cu_5bec5f124cuda3std3__45__cpo6rbeginE
	.align		8
        /*00a0*/ 	.dword	_ZN58_INTERNAL_c5cf20fd_27_UnaryGeometricTanhKernel_cu_5bec5f124cuda3std3__45__cpo4rendE
	.align		8
        /*00a8*/ 	.dword	_ZN58_INTERNAL_c5cf20fd_27_UnaryGeometricTanhKernel_cu_5bec5f124cuda3std3__45__cpo7crbeginE
	.align		8
        /*00b0*/ 	.dword	_ZN58_INTERNAL_c5cf20fd_27_UnaryGeometricTanhKernel_cu_5bec5f124cuda3std3__45__cpo5crendE
	.align		8
        /*00b8*/ 	.dword	_ZN58_INTERNAL_c5cf20fd_27_UnaryGeometricTanhKernel_cu_5bec5f124cuda3std3__460_GLOBAL__N__c5cf20fd_27_UnaryGeometricTanhKernel_cu_5bec5f126ignoreE
	.align		8
        /*00c0*/ 	.dword	_ZN58_INTERNAL_c5cf20fd_27_UnaryGeometricTanhKernel_cu_5bec5f124cuda3std3__419piecewise_constructE
	.align		8
        /*00c8*/ 	.dword	_ZN58_INTERNAL_c5cf20fd_27_UnaryGeometricTanhKernel_cu_5bec5f124cuda3std3__48in_placeE
	.align		8
        /*00d0*/ 	.dword	_ZN58_INTERNAL_c5cf20fd_27_UnaryGeometricTanhKernel_cu_5bec5f124cuda3std3__420unreachable_sentinelE
	.align		8
        /*00d8*/ 	.dword	_ZN58_INTERNAL_c5cf20fd_27_UnaryGeometricTanhKernel_cu_5bec5f124cuda3std6ranges3__45__cpo4swapE
	.align		8
        /*00e0*/ 	.dword	_ZN58_INTERNAL_c5cf20fd_27_UnaryGeometricTanhKernel_cu_5bec5f124cuda3std6ranges3__45__cpo9iter_moveE
	.align		8
        /*00e8*/ 	.dword	_ZN58_INTERNAL_c5cf20fd_27_UnaryGeometricTanhKernel_cu_5bec5f124cuda3std6ranges3__45__cpo5beginE
	.align		8
        /*00f0*/ 	.dword	_ZN58_INTERNAL_c5cf20fd_27_UnaryGeometricTanhKernel_cu_5bec5f124cuda3std6ranges3__45__cpo3endE
	.align		8
        /*00f8*/ 	.dword	_ZN58_INTERNAL_c5cf20fd_27_UnaryGeometricTanhKernel_cu_5bec5f124cuda3std6ranges3__45__cpo6cbeginE
	.align		8
        /*0100*/ 	.dword	_ZN58_INTERNAL_c5cf20fd_27_UnaryGeometricTanhKernel_cu_5bec5f124cuda3std6ranges3__45__cpo4cendE
	.align		8
        /*0108*/ 	.dword	_ZN58_INTERNAL_c5cf20fd_27_UnaryGeometricTanhKernel_cu_5bec5f124cuda3std6ranges3__45__cpo7advanceE
	.align		8
        /*0110*/ 	.dword	_ZN58_INTERNAL_c5cf20fd_27_UnaryGeometricTanhKernel_cu_5bec5f124cuda3std6ranges3__45__cpo9iter_swapE
	.align		8
        /*0118*/ 	.dword	_ZN58_INTERNAL_c5cf20fd_27_UnaryGeometricTanhKernel_cu_5bec5f124cuda3std6ranges3__45__cpo4nextE
	.align		8
        /*0120*/ 	.dword	_ZN58_INTERNAL_c5cf20fd_27_UnaryGeometricTanhKernel_cu_5bec5f124cuda3std6ranges3__45__cpo4prevE
	.align		8
        /*0128*/ 	.dword	_ZN58_INTERNAL_c5cf20fd_27_UnaryGeometricTanhKernel_cu_5bec5f124cuda3std6ranges3__45__cpo4dataE
	.align		8
        /*0130*/ 	.dword	_ZN58_INTERNAL_c5cf20fd_27_UnaryGeometricTanhKernel_cu_5bec5f124cuda3std6ranges3__45__cpo5cdataE
	.align		8
        /*0138*/ 	.dword	_ZN58_INTERNAL_c5cf20fd_27_UnaryGeometricTanhKernel_cu_5bec5f124cuda3std6ranges3__45__cpo4sizeE
	.align		8
        /*0140*/ 	.dword	_ZN58_INTERNAL_c5cf20fd_27_UnaryGeometricTanhKernel_cu_5bec5f124cuda3std6ranges3__45__cpo5ssizeE
	.align		8
        /*0148*/ 	.dword	_ZN58_INTERNAL_c5cf20fd_27_UnaryGeometricTanhKernel_cu_5bec5f124cuda3std6ranges3__45__cpo8distanceE
	.align		8
        /*0150*/ 	.dword	_ZN58_INTERNAL_c5cf20fd_27_UnaryGeometricTanhKernel_cu_5bec5f126thrust23THRUST_300001_SM_900_NS6system6detail10sequential3seqE
	.align		8
        /*0158*/ 	.dword	$str$6
	.align		8
        /*0160*/ 	.dword	$str$7
	.align		8
        /*0168*/ 	.dword	__cudart_sin_cos_coeffs
	.align		8
        /*0170*/ 	.dword	__cudart_i2opi_d


//--------------------- .text._ZN2at6native18elementwise_kernelILi128ELi4EZNS0_15gpu_kernel_implIZZZNS0_16tanh_kernel_cudaERNS_18TensorIteratorBaseEENKUlvE0_clEvENKUlvE2_clEvEUlN3c108BFloat16EE_EEvS4_RKT_EUliE_EEviT1_ --------------------------
	.section	.text._ZN2at6native18elementwise_kernelILi128ELi4EZNS0_15gpu_kernel_implIZZZNS0_16tanh_kernel_cudaERNS_18TensorIteratorBaseEENKUlvE0_clEvENKUlvE2_clEvEUlN3c108BFloat16EE_EEvS4_RKT_EUliE_EEviT1_,"ax",@progbits
	.align	128
        .global         _ZN2at6native18elementwise_kernelILi128ELi4EZNS0_15gpu_kernel_implIZZZNS0_16tanh_kernel_cudaERNS_18TensorIteratorBaseEENKUlvE0_clEvENKUlvE2_clEvEUlN3c108BFloat16EE_EEvS4_RKT_EUliE_EEviT1_
        .type           _ZN2at6native18elementwise_kernelILi128ELi4EZNS0_15gpu_kernel_implIZZZNS0_16tanh_kernel_cudaERNS_18TensorIteratorBaseEENKUlvE0_clEvENKUlvE2_clEvEUlN3c108BFloat16EE_EEvS4_RKT_EUliE_EEviT1_,@function
        .size           _ZN2at6native18elementwise_kernelILi128ELi4EZNS0_15gpu_kernel_implIZZZNS0_16tanh_kernel_cudaERNS_18TensorIteratorBaseEENKUlvE0_clEvENKUlvE2_clEvEUlN3c108BFloat16EE_EEvS4_RKT_EUliE_EEviT1_,(.L_x_7181 - _ZN2at6native18elementwise_kernelILi128ELi4EZNS0_15gpu_kernel_implIZZZNS0_16tanh_kernel_cudaERNS_18TensorIteratorBaseEENKUlvE0_clEvENKUlvE2_clEvEUlN3c108BFloat16EE_EEvS4_RKT_EUliE_EEviT1_)
        .other          _ZN2at6native18elementwise_kernelILi128ELi4EZNS0_15gpu_kernel_implIZZZNS0_16tanh_kernel_cudaERNS_18TensorIteratorBaseEENKUlvE0_clEvENKUlvE2_clEvEUlN3c108BFloat16EE_EEvS4_RKT_EUliE_EEviT1_,@"STO_CUDA_ENTRY STV_DEFAULT"
_ZN2at6native18elementwise_kernelILi128ELi4EZNS0_15gpu_kernel_implIZZZNS0_16tanh_kernel_cudaERNS_18TensorIteratorBaseEENKUlvE0_clEvENKUlvE2_clEvEUlN3c108BFloat16EE_EEvS4_RKT_EUliE_EEviT1_:
.text._ZN2at6native18elementwise_kernelILi128ELi4EZNS0_15gpu_kernel_implIZZZNS0_16tanh_kernel_cudaERNS_18TensorIteratorBaseEENKUlvE0_clEvENKUlvE2_clEvEUlN3c108BFloat16EE_EEvS4_RKT_EUliE_EEviT1_:
[----:B------:R-:W0:Y:S01]  /*0000*/  LDC R1, c[0x0][0x28] ;  /* 0x00000a00ff017b82 */ /* 0x000e220000000800 */
[----:B------:R-:W1:Y:S01]  /*0010*/  S2R R23, SR_CTAID.X ;  /* 0x0000000000177919 */ /* 0x000e620000002500 */
[----:B------:R-:W-:Y:S01]  /*0020*/  ULDC UR4, c[0x0][0x210] ;  /* 0x0000840000047ab9 */ /* 0x000fe20000000800 */
[----:B------:R-:W-:Y:S01]  /*0030*/  ULDC.64 UR36, c[0x0][0x208] ;  /* 0x0000820000247ab9 */ /* 0x000fe20000000a00 */
[----:B------:R-:W-:Y:S01]  /*0040*/  BSSY B6, `(.L_x_0) ;  /* 0x000032d000067945 */ /* 0x000fe20003800000 */
[----:B------:R-:W1:Y:S02]  /*0050*/  S2R R18, SR_TID.X ;  /* 0x0000000000127919 */ /* 0x000e640000002100 */
[----:B-1----:R-:W-:-:S05]  /*0060*/  IMAD R19, R23, 0x200, R18 ;  /* 0x0000020017137824 */ /* 0x002fca00078e0212 */
[----:B------:R-:W-:-:S13]  /*0070*/  ISETP.GE.AND P0, PT, R19, UR4, PT ;  /* 0x0000000413007c0c */ /* 0x000fda000bf06270 */
[----:B0-----:R-:W-:Y:S05]  /*0080*/  @P0 BRA `(.L_x_1) ;  /* 0x0000003000a00947 */ /* 0x001fea0003800000 */
[----:B------:R-:W0:Y:S01]  /*0090*/  LDC R6, c[0x0][0x218] ;  /* 0x00008600ff067b82 */ /* 0x000e220000000800 */
[----:B------:R-:W-:Y:S02]  /*00a0*/  IMAD.MOV.U32 R0, RZ, RZ, RZ ;  /* 0x000000ffff007224 */ /* 0x000fe400078e00ff */
[----:B------:R-:W-:Y:S01]  /*00b0*/  IMAD.MOV.U32 R16, RZ, RZ, RZ ;  /* 0x000000ffff107224 */ /* 0x000fe200078e00ff */
[----:B0-----:R-:W-:-:S13]  /*00c0*/  ISETP.NE.AND P0, PT, R6, RZ, PT ;  /* 0x000000ff0600720c */ /* 0x001fda0003f05270 */
[----:B------:R-:W-:Y:S05]  /*00d0*/  @!P0 BRA `(.L_x_2) ;  /* 0x0000001000ac8947 */ /* 0x000fea0003800000 */
[----:B------:R-:W-:Y:S01]  /*00e0*/  IMAD.MOV.U32 R2, RZ, RZ, RZ ;  /* 0x000000ffff027224 */ /* 0x000fe200078e00ff */
[----:B------:R-:W-:Y:S01]  /*00f0*/  ULDC.64 UR4, c[0x0][0x220] ;  /* 0x0000880000047ab9 */ /* 0x000fe20000000a00 */
[----:B------:R-:W-:Y:S01]  /*0100*/  IMAD.MOV.U32 R3, RZ, RZ, R19 ;  /* 0x000000ffff037224 */ /* 0x000fe200078e0013 */
[----:B------:R-:W-:Y:S01]  /*0110*/  ISETP.NE.AND P0, PT, R6, 0x1, PT ;  /* 0x000000010600780c */ /* 0x000fe20003f05270 */
[----:B------:R-:W-:Y:S01]  /*0120*/  IMAD.HI.U32 R2, R19, UR4, R2 ;  /* 0x0000000413027c27 */ /* 0x000fe2000f8e0002 */
[----:B------:R-:W-:-:S04]  /*0130*/  ULDC UR4, c[0x0][0x21c] ;  /* 0x0000870000047ab9 */ /* 0x000fc80000000800 */
[----:B------:R-:W-:-:S05]  /*0140*/  SHF.R.U32.HI R3, RZ, UR5, R2 ;  /* 0x00000005ff037c19 */ /* 0x000fca0008011602 */
[----:B------:R-:W-:-:S04]  /*0150*/  IMAD.MOV R0, RZ, RZ, -R3 ;  /* 0x000000ffff007224 */ /* 0x000fc800078e0a03 */
[----:B------:R-:W-:Y:S01]  /*0160*/  IMAD R0, R0, UR4, R19 ;  /* 0x0000000400007c24 */ /* 0x000fe2000f8e0213 */
[----:B------:R-:W-:-:S03]  /*0170*/  ULDC.64 UR4, c[0x0][0x348] ;  /* 0x0000d20000047ab9 */ /* 0x000fc60000000a00 */
[C---:B------:R-:W-:Y:S02]  /*0180*/  IMAD R16, R0.reuse, UR4, RZ ;  /* 0x0000000400107c24 */ /* 0x040fe4000f8e02ff */
[----:B------:R-:W-:Y:S01]  /*0190*/  IMAD R0, R0, UR5, RZ ;  /* 0x0000000500007c24 */ /* 0x000fe2000f8e02ff */
[----:B------:R-:W-:Y:S06]  /*01a0*/  @!P0 BRA `(.L_x_2) ;  /* 0x0000001000788947 */ /* 0x000fec0003800000 */
[----:B------:R-:W-:Y:S01]  /*01b0*/  IMAD.MOV.U32 R2, RZ, RZ, RZ ;  /* 0x000000ffff027224 */ /* 0x000fe200078e00ff */
[----:B------:R-:W-:Y:S01]  /*01c0*/  ULDC.64 UR6, c[0x0][0x228] ;  /* 0x00008a0000067ab9 */ /* 0x000fe20000000a00 */
[----:B------:R-:W-:Y:S01]  /*01d0*/  ULDC UR4, c[0x0][0x230] ;  /* 0x00008c0000047ab9 */ /* 0x000fe20000000800 */
[----:B------:R-:W-:Y:S01]  /*01e0*/  ISETP.NE.AND P0, PT, R6, 0x2, PT ;  /* 0x000000020600780c */ /* 0x000fe20003f05270 */
[----:B------:R-:W-:-:S05]  /*01f0*/  IMAD.HI.U32 R4, R3, UR7, R2 ;  /* 0x0000000703047c27 */ /* 0x000fca000f8e0002 */
[----:B------:R-:W-:Y:S01]  /*0200*/  SHF.R.U32.HI R5, RZ, UR4, R4 ;  /* 0x00000004ff057c19 */ /* 0x000fe20008011604 */
[----:B------:R-:W-:-:S04]  /*0210*/  ULDC.64 UR4, c[0x0][0x350] ;  /* 0x0000d40000047ab9 */ /* 0x000fc80000000a00 */
[----:B------:R-:W-:-:S04]  /*0220*/  IMAD.MOV R2, RZ, RZ, -R5 ;  /* 0x000000ffff027224 */ /* 0x000fc800078e0a05 */
[----:B------:R-:W-:-:S04]  /*0230*/  IMAD R3, R2, UR6, R3 ;  /* 0x0000000602037c24 */ /* 0x000fc8000f8e0203 */
[C---:B------:R-:W-:Y:S02]  /*0240*/  IMAD R16, R3.reuse, UR4, R16 ;  /* 0x0000000403107c24 */ /* 0x040fe4000f8e0210 */
[----:B------:R-:W-:Y:S01]  /*0250*/  IMAD R0, R3, UR5, R0 ;  /* 0x0000000503007c24 */ /* 0x000fe2000f8e0200 */
[----:B------:R-:W-:Y:S06]  /*0260*/  @!P0 BRA `(.L_x_2) ;  /* 0x0000001000488947 */ /* 0x000fec0003800000 */
[----:B------:R-:W-:Y:S01]  /*0270*/  IMAD.MOV.U32 R4, RZ, RZ, RZ ;  /* 0x000000ffff047224 */ /* 0x000fe200078e00ff */
[----:B------:R-:W-:Y:S01]  /*0280*/  ULDC.64 UR4, c[0x0][0x238] ;  /* 0x00008e0000047ab9 */ /* 0x000fe20000000a00 */
[----:B------:R-:W-:Y:S02]  /*0290*/  ISETP.NE.AND P0, PT, R6, 0x3, PT ;  /* 0x000000030600780c */ /* 0x000fe40003f05270 */
[----:B------:R-:W-:Y:S01]  /*02a0*/  IMAD.HI.U32 R2, R5, UR4, R4 ;  /* 0x0000000405027c27 */ /* 0x000fe2000f8e0004 */
[----:B------:R-:W-:-:S04]  /*02b0*/  ULDC UR4, c[0x0][0x234] ;  /* 0x00008d0000047ab9 */ /* 0x000fc80000000800 */
[----:B------:R-:W-:-:S05]  /*02c0*/  SHF.R.U32.HI R3, RZ, UR5, R2 ;  /* 0x00000005ff037c19 */ /* 0x000fca0008011602 */
[----:B------:R-:W-:-:S04]  /*02d0*/  IMAD.MOV R4, RZ, RZ, -R3 ;  /* 0x000000ffff047224 */ /* 0x000fc800078e0a03 */
[----:B------:R-:W-:Y:S01]  /*02e0*/  IMAD R5, R4, UR4, R5 ;  /* 0x0000000404057c24 */ /* 0x000fe2000f8e0205 */
[----:B------:R-:W-:-:S03]  /*02f0*/  ULDC.64 UR4, c[0x0][0x358] ;  /* 0x0000d60000047ab9 */ /* 0x000fc60000000a00 */
[C---:B------:R-:W-:Y:S02]  /*0300*/  IMAD R16, R5.reuse, UR4, R16 ;  /* 0x0000000405107c24 */ /* 0x040fe4000f8e0210 */
[----:B------:R-:W-:Y:S01]  /*0310*/  IMAD R0, R5, UR5, R0 ;  /* 0x0000000505007c24 */ /* 0x000fe2000f8e0200 */
        /* <DEDUP_REMOVED lines=254> */
[----:B------:R-:W-:-:S03]  /*1300*/  ULDC.64 UR4, c[0x0][0x340] ;  /* 0x0000d00000047ab9 */ /* 0x000fc60000000a00 */
[----:B------:R-:W-:Y:S01]  /*1310*/  IMAD.HI.U32 R2, R5, UR4, R4 ;  /* 0x0000000405027c27 */ /* 0x000fe2000f8e0004 */
[----:B------:R-:W-:-:S04]  /*1320*/  ULDC UR4, c[0x0][0x33c] ;  /* 0x0000cf0000047ab9 */ /* 0x000fc80000000800 */
[----:B------:R-:W-:-:S05]  /*1330*/  SHF.R.U32.HI R2, RZ, UR5, R2 ;  /* 0x00000005ff027c19 */ /* 0x000fca0008011602 */
[----:B------:R-:W-:-:S04]  /*1340*/  IMAD.MOV R3, RZ, RZ, -R2 ;  /* 0x000000ffff037224 */ /* 0x000fc800078e0a02 */
[----:B------:R-:W-:Y:S01]  /*1350*/  IMAD R5, R3, UR4, R5 ;  /* 0x0000000403057c24 */ /* 0x000fe2000f8e0205 */
[----:B------:R-:W-:-:S03]  /*1360*/  ULDC.64 UR4, c[0x0][0x408] ;  /* 0x0001020000047ab9 */ /* 0x000fc60000000a00 */
[C---:B------:R-:W-:Y:S02]  /*1370*/  IMAD R16, R5.reuse, UR4, R16 ;  /* 0x0000000405107c24 */ /* 0x040fe4000f8e0210 */
[----:B------:R-:W-:-:S07]  /*1380*/  IMAD R0, R5, UR5, R0 ;  /* 0x0000000505007c24 */ /* 0x000fce000f8e0200 */
.L_x_2:
[----:B------:R-:W0:Y:S01]  /*1390*/  LDC.U8 R5, c[0x0][0x422] ;  /* 0x00010880ff057b82 */ /* 0x000e220000000000 */
[----:B------:R-:W-:Y:S01]  /*13a0*/  ULDC.64 UR4, c[0x0][0x410] ;  /* 0x0001040000047ab9 */ /* 0x000fe20000000a00 */
[----:B------:R-:W-:Y:S01]  /*13b0*/  ULDC.64 UR6, c[0x0][0x418] ;  /* 0x0001060000067ab9 */ /* 0x000fe20000000a00 */
[----:B------:R-:W-:Y:S02]  /*13c0*/  IADD3 R16, P1, R16, UR4, RZ ;  /* 0x0000000410107c10 */ /* 0x000fe4000ff3e0ff */
[----:B------:R-:W-:-:S03]  /*13d0*/  IADD3 R2, P2, R0, UR6, RZ ;  /* 0x0000000600027c10 */ /* 0x000fc6000ff5e0ff */
[----:B------:R-:W-:Y:S02]  /*13e0*/  IMAD.X R17, RZ, RZ, UR5, P1 ;  /* 0x00000005ff117e24 */ /* 0x000fe400088e06ff */
[----:B------:R-:W-:Y:S01]  /*13f0*/  IMAD.X R3, RZ, RZ, UR7, P2 ;  /* 0x00000007ff037e24 */ /* 0x000fe200090e06ff */
[----:B0-----:R-:W-:-:S04]  /*1400*/  PRMT R4, R5, 0x9910, RZ ;  /* 0x0000991005047816 */ /* 0x001fc800000000ff */
[----:B------:R-:W-:-:S13]  /*1410*/  ISETP.GT.AND P0, PT, R4, 0x9, PT ;  /* 0x000000090400780c */ /* 0x000fda0003f04270 */
[----:B------:R-:W-:Y:S05]  /*1420*/  @P0 BRA `(.L_x_3) ;  /* 0x0000000400100947 */ /* 0x000fea0003800000 */
[----:B------:R-:W-:-:S13]  /*1430*/  ISETP.GT.AND P0, PT, R4, 0x4, PT ;  /* 0x000000040400780c */ /* 0x000fda0003f04270 */
[----:B------:R-:W-:Y:S05]  /*1440*/  @P0 BRA `(.L_x_4) ;  /* 0x0000000000800947 */ /* 0x000fea0003800000 */
[----:B------:R-:W-:-:S13]  /*1450*/  ISETP.GT.AND P0, PT, R4, 0x1, PT ;  /* 0x000000010400780c */ /* 0x000fda0003f04270 */
[----:B------:R-:W-:Y:S05]  /*1460*/  @P0 BRA `(.L_x_5) ;  /* 0x0000000000300947 */ /* 0x000fea0003800000 */
[----:B------:R-:W-:-:S13]  /*1470*/  ISETP.NE.AND P0, PT, R5, RZ, PT ;  /* 0x000000ff0500720c */ /* 0x000fda0003f05270 */
[----:B------:R-:W-:Y:S05]  /*1480*/  @!P0 BRA `(.L_x_6) ;  /* 0x0000000000188947 */ /* 0x000fea0003800000 */
[----:B------:R-:W-:-:S13]  /*1490*/  ISETP.NE.AND P0, PT, R4, 0x1, PT ;  /* 0x000000010400780c */ /* 0x000fda0003f05270 */
[----:B------:R-:W-:Y:S05]  /*14a0*/  @P0 BRA `(.L_x_7) ;  /* 0x0000000c004c0947 */ /* 0x000fea0003800000 */
[----:B------:R-:W2:Y:S02]  /*14b0*/  LDG.E.S8 R2, desc[UR36][R2.64] ;  /* 0x0000002402027981 */ /* 0x000ea4000c1e1300 */
[----:B--2---:R-:W0:Y:S02]  /*14c0*/  I2F.S16 R0, R2 ;  /* 0x0000000200007306 */ /* 0x004e240000101400 */
[----:B0-----:R-:W-:Y:S01]  /*14d0*/  F2FP.BF16.F32.PACK_AB R0, RZ, R0 ;  /* 0x00000000ff00723e */ /* 0x001fe200000010ff */
[----:B------:R-:W-:Y:S06]  /*14e0*/  BRA `(.L_x_8) ;  /* 0x0000000c00a07947 */ /* 0x000fec0003800000 */
.L_x_6:
[----:B------:R-:W2:Y:S02]  /*14f0*/  LDG.E.U8 R2, desc[UR36][R2.64] ;  /* 0x0000002402027981 */ /* 0x000ea4000c1e1100 */
[----:B--2---:R-:W-:-:S04]  /*1500*/  I2FP.F32.U32 R0, R2 ;  /* 0x0000000200007245 */ /* 0x004fc80000201000 */
[----:B------:R-:W-:Y:S01]  /*1510*/  F2FP.BF16.F32.PACK_AB R0, RZ, R0 ;  /* 0x00000000ff00723e */ /* 0x000fe200000010ff */
[----:B------:R-:W-:Y:S06]  /*1520*/  BRA `(.L_x_8) ;  /* 0x0000000c00907947 */ /* 0x000fec0003800000 */
.L_x_5:
[----:B------:R-:W-:-:S13]  /*1530*/  ISETP.NE.AND P0, PT, R4, 0x2, PT ;  /* 0x000000020400780c */ /* 0x000fda0003f05270 */
[----:B------:R-:W-:Y:S05]  /*1540*/  @!P0 BRA `(.L_x_9) ;  /* 0x0000000000308947 */ /* 0x000fea0003800000 */
[----:B------:R-:W-:-:S13]  /*1550*/  ISETP.NE.AND P0, PT, R4, 0x3, PT ;  /* 0x000000030400780c */ /* 0x000fda0003f05270 */
[----:B------:R-:W-:Y:S05]  /*1560*/  @!P0 BRA `(.L_x_10) ;  /* 0x0000000000188947 */ /* 0x000fea0003800000 */
[----:B------:R-:W-:-:S13]  /*1570*/  ISETP.NE.AND P0, PT, R4, 0x4, PT ;  /* 0x000000040400780c */ /* 0x000fda0003f05270 */
[----:B------:R-:W-:Y:S05]  /*1580*/  @P0 BRA `(.L_x_7) ;  /* 0x0000000c00140947 */ /* 0x000fea0003800000 */
[----:B------:R-:W2:Y:S02]  /*1590*/  LDG.E.64 R2, desc[UR36][R2.64] ;  /* 0x0000002402027981 */ /* 0x000ea4000c1e1b00 */
[----:B--2---:R-:W0:Y:S02]  /*15a0*/  I2F.S64 R0, R2 ;  /* 0x0000000200007312 */ /* 0x004e240000301400 */
[----:B0-----:R-:W-:Y:S01]  /*15b0*/  F2FP.BF16.F32.PACK_AB R0, RZ, R0 ;  /* 0x00000000ff00723e */ /* 0x001fe200000010ff */
[----:B------:R-:W-:Y:S06]  /*15c0*/  BRA `(.L_x_8) ;  /* 0x0000000c00687947 */ /* 0x000fec0003800000 */
.L_x_10:
[----:B------:R-:W2:Y:S02]  /*15d0*/  LDG.E R2, desc[UR36][R2.64] ;  /* 0x0000002402027981 */ /* 0x000ea4000c1e1900 */
[----:B--2---:R-:W-:-:S04]  /*15e0*/  I2FP.F32.S32 R0, R2 ;  /* 0x0000000200007245 */ /* 0x004fc80000201400 */
[----:B------:R-:W-:Y:S01]  /*15f0*/  F2FP.BF16.F32.PACK_AB R0, RZ, R0 ;  /* 0x00000000ff00723e */ /* 0x000fe200000010ff */
[----:B------:R-:W-:Y:S06]  /*1600*/  BRA `(.L_x_8) ;  /* 0x0000000c00587947 */ /* 0x000fec0003800000 */
.L_x_9:
[----:B------:R-:W2:Y:S02]  /*1610*/  LDG.E.U16 R2, desc[UR36][R2.64] ;  /* 0x0000002402027981 */ /* 0x000ea4000c1e1500 */
[----:B--2---:R-:W0:Y:S02]  /*1620*/  I2F.S16 R0, R2 ;  /* 0x0000000200007306 */ /* 0x004e240000101400 */
[----:B0-----:R-:W-:Y:S01]  /*1630*/  F2FP.BF16.F32.PACK_AB R0, RZ, R0 ;  /* 0x00000000ff00723e */ /* 0x001fe200000010ff */
[----:B------:R-:W-:Y:S06]  /*1640*/  BRA `(.L_x_8) ;  /* 0x0000000c00487947 */ /* 0x000fec0003800000 */
.L_x_4:
[----:B------:R-:W-:-:S13]  /*1650*/  ISETP.GT.AND P0, PT, R4, 0x6, PT ;  /* 0x000000060400780c */ /* 0x000fda0003f04270 */
[----:B------:R-:W-:Y:S05]  /*1660*/  @P0 BRA `(.L_x_11) ;  /* 0x00000000002c0947 */ /* 0x000fea0003800000 */
[----:B------:R-:W-:-:S13]  /*1670*/  ISETP.NE.AND P0, PT, R4, 0x5, PT ;  /* 0x000000050400780c */ /* 0x000fda0003f05270 */
[----:B------:R-:W-:Y:S05]  /*1680*/  @!P0 BRA `(.L_x_12) ;  /* 0x0000000000148947 */ /* 0x000fea0003800000 */
[----:B------:R-:W-:-:S13]  /*1690*/  ISETP.NE.AND P0, PT, R4, 0x6, PT ;  /* 0x000000060400780c */ /* 0x000fda0003f05270 */
[----:B------:R-:W-:Y:S05]  /*16a0*/  @P0 BRA `(.L_x_7) ;  /* 0x0000000800cc0947 */ /* 0x000fea0003800000 */
[----:B------:R-:W2:Y:S02]  /*16b0*/  LDG.E R2, desc[UR36][R2.64] ;  /* 0x0000002402027981 */ /* 0x000ea4000c1e1900 */
[----:B--2---:R-:W-:Y:S01]  /*16c0*/  F2FP.BF16.F32.PACK_AB R0, RZ, R2 ;  /* 0x00000002ff00723e */ /* 0x004fe200000010ff */
[----:B------:R-:W-:Y:S06]  /*16d0*/  BRA `(.L_x_8) ;  /* 0x0000000c00247947 */ /* 0x000fec0003800000 */
.L_x_12:
[----:B------:R-:W2:Y:S02]  /*16e0*/  LDG.E.U16 R0, desc[UR36][R2.64] ;  /* 0x0000002402007981 */ /* 0x000ea4000c1e1500 */
[----:B--2---:R-:W-:-:S05]  /*16f0*/  HADD2.F32 R0, -RZ, R0.H0_H0 ;  /* 0x20000000ff007230 */ /* 0x004fca0000004100 */
[----:B------:R-:W-:Y:S01]  /*1700*/  F2FP.BF16.F32.PACK_AB R0, RZ, R0 ;  /* 0x00000000ff00723e */ /* 0x000fe200000010ff */
[----:B------:R-:W-:Y:S06]  /*1710*/  BRA `(.L_x_8) ;  /* 0x0000000c00147947 */ /* 0x000fec0003800000 */
.L_x_11:
[----:B------:R-:W-:-:S13]  /*1720*/  ISETP.NE.AND P0, PT, R4, 0x7, PT ;  /* 0x000000070400780c */ /* 0x000fda0003f05270 */
[----:B------:R-:W-:Y:S05]  /*1730*/  @!P0 BRA `(.L_x_13) ;  /* 0x00000000002c8947 */ /* 0x000fea0003800000 */
[----:B------:R-:W-:-:S13]  /*1740*/  ISETP.NE.AND P0, PT, R4, 0x8, PT ;  /* 0x000000080400780c */ /* 0x000fda0003f05270 */
[----:B------:R-:W-:Y:S05]  /*1750*/  @!P0 BRA `(.L_x_14) ;  /* 0x0000000000148947 */ /* 0x000fea0003800000 */
[----:B------:R-:W-:-:S13]  /*1760*/  ISETP.NE.AND P0, PT, R4, 0x9, PT ;  /* 0x000000090400780c */ /* 0x000fda0003f05270 */
[----:B------:R-:W-:Y:S05]  /*1770*/  @P0 BRA `(.L_x_7) ;  /* 0x0000000800980947 */ /* 0x000fea0003800000 */
[----:B------:R-:W2:Y:S02]  /*1780*/  LDG.E R2, desc[UR36][R2.64] ;  /* 0x0000002402027981 */ /* 0x000ea4000c1e1900 */
[----:B--2---:R-:W-:Y:S01]  /*1790*/  F2FP.BF16.F32.PACK_AB R0, RZ, R2 ;  /* 0x00000002ff00723e */ /* 0x004fe200000010ff */
[----:B------:R-:W-:Y:S06]  /*17a0*/  BRA `(.L_x_8) ;  /* 0x0000000800f07947 */ /* 0x000fec0003800000 */
.L_x_14:
[----:B------:R-:W2:Y:S02]  /*17b0*/  LDG.E.U16 R2, desc[UR36][R2.64] ;  /* 0x0000002402027981 */ /* 0x000ea4000c1e1500 */
[----:B--2---:R-:W-:-:S05]  /*17c0*/  HADD2.F32 R0, -RZ, R2.H0_H0 ;  /* 0x20000002ff007230 */ /* 0x004fca0000004100 */
[----:B------:R-:W-:Y:S01]  /*17d0*/  F2FP.BF16.F32.PACK_AB R0, RZ, R0 ;  /* 0x00000000ff00723e */ /* 0x000fe200000010ff */
[----:B------:R-:W-:Y:S06]  /*17e0*/  BRA `(.L_x_8) ;  /* 0x0000000800e07947 */ /* 0x000fec0003800000 */
.L_x_13:
[----:B------:R-:W2:Y:S01]  /*17f0*/  LDG.E.64 R2, desc[UR36][R2.64] ;  /* 0x0000002402027981 */ /* 0x000ea2000c1e1b00 */
[----:B------:R-:W-:Y:S01]  /*1800*/  UMOV UR4, 0xf0000000 ;  /* 0xf000000000047882 */ /* 0x000fe20000000000 */
[----:B------:R-:W-:Y:S01]  /*1810*/  UMOV UR5, 0x380fffff ;  /* 0x380fffff00057882 */ /* 0x000fe20000000000 */
[----:B--2---:R-:W0:Y:S01]  /*1820*/  F2F.F32.F64 R0, R2 ;  /* 0x0000000200007310 */ /* 0x004e220000301000 */
[----:B------:R-:W-:-:S14]  /*1830*/  DSETP.GEU.AND P0, PT, |R2|, UR4, PT ;  /* 0x0000000402007e2a */ /* 0x000fdc000bf0e200 */
[----:B0-----:R-:W-:-:S05]  /*1840*/  @!P0 FMUL R0, R0, 1.175494350822287508e-38 ;  /* 0x0080000000008820 */ /* 0x001fca0000400000 */
[----:B------:R-:W-:Y:S01]  /*1850*/  F2FP.BF16.F32.PACK_AB R0, RZ, R0 ;  /* 0x00000000ff00723e */ /* 0x000fe200000010ff */
[----:B------:R-:W-:Y:S06]  /*1860*/  BRA `(.L_x_8) ;  /* 0x0000000800c07947 */ /* 0x000fec0003800000 */
.L_x_3:
[----:B------:R-:W-:-:S13]  /*1870*/  ISETP.GT.AND P0, PT, R4, 0x18, PT ;  /* 0x000000180400780c */ /* 0x000fda0003f04270 */
[----:B------:R-:W-:Y:S05]  /*1880*/  @P0 BRA `(.L_x_15) ;  /* 0x0000000400000947 */ /* 0x000fea0003800000 */
[----:B------:R-:W-:-:S13]  /*1890*/  ISETP.GT.AND P0, PT, R4, 0xe, PT ;  /* 0x0000000e0400780c */ /* 0x000fda0003f04270 */
[----:B------:R-:W-:Y:S05]  /*18a0*/  @P0 BRA `(.L_x_16) ;  /* 0x0000000000440947 */ /* 0x000fea0003800000 */
[----:B------:R-:W-:-:S13]  /*18b0*/  ISETP.NE.AND P0, PT, R4, 0xa, PT ;  /* 0x0000000a0400780c */ /* 0x000fda0003f05270 */
[----:B------:R-:W-:Y:S05]  /*18c0*/  @!P0 BRA `(.L_x_17) ;  /* 0x00000000001c8947 */ /* 0x000fea0003800000 */
[----:B------:R-:W-:-:S13]  /*18d0*/  ISETP.NE.AND P0, PT, R4, 0xb, PT ;  /* 0x0000000b0400780c */ /* 0x000fda0003f05270 */
[----:B------:R-:W-:Y:S05]  /*18e0*/  @P0 BRA `(.L_x_7) ;  /* 0x00000008003c0947 */ /* 0x000fea0003800000 */
[----:B------:R-:W2:Y:S02]  /*18f0*/  LDG.E.U8 R2, desc[UR36][R2.64] ;  /* 0x0000002402027981 */ /* 0x000ea4000c1e1100 */
[----:B--2---:R-:W-:-:S04]  /*1900*/  ISETP.NE.AND P0, PT, R2, RZ, PT ;  /* 0x000000ff0200720c */ /* 0x004fc80003f05270 */
[----:B------:R-:W-:-:S04]  /*1910*/  FSEL R0, RZ, 1, !P0 ;  /* 0x3f800000ff007808 */ /* 0x000fc80004000000 */
[----:B------:R-:W-:Y:S01]  /*1920*/  F2FP.BF16.F32.PACK_AB R0, RZ, R0 ;  /* 0x00000000ff00723e */ /* 0x000fe200000010ff */
[----:B------:R-:W-:Y:S06]  /*1930*/  BRA `(.L_x_8) ;  /* 0x00000008008c7947 */ /* 0x000fec0003800000 */
.L_x_17:
        /* <DEDUP_REMOVED lines=8> */
.L_x_16:
[----:B------:R-:W-:-:S13]  /*19c0*/  ISETP.NE.AND P0, PT, R4, 0xf, PT ;  /* 0x0000000f0400780c */ /* 0x000fda0003f05270 */
[----:B------:R-:W-:Y:S05]  /*19d0*/  @!P0 BRA `(.L_x_18) ;  /* 0x0000000000a48947 */ /* 0x000fea0003800000 */
[----:B------:R-:W-:-:S13]  /*19e0*/  ISETP.NE.AND P0, PT, R4, 0x17, PT ;  /* 0x000000170400780c */ /* 0x000fda0003f05270 */
[----:B------:R-:W-:Y:S05]  /*19f0*/  @!P0 BRA `(.L_x_19) ;  /* 0x0000000000608947 */ /* 0x000fea0003800000 */
[----:B------:R-:W-:-:S13]  /*1a00*/  ISETP.NE.AND P0, PT, R4, 0x18, PT ;  /* 0x000000180400780c */ /* 0x000fda0003f05270 */
[----:B------:R-:W-:Y:S05]  /*1a10*/  @P0 BRA `(.L_x_7) ;  /* 0x0000000400f00947 */ /* 0x000fea0003800000 */
[----:B------:R-:W2:Y:S01]  /*1a20*/  LDG.E.U8 R0, desc[UR36][R2.64] ;  /* 0x0000002402007981 */ /* 0x000ea2000c1e1100 */
[----:B------:R-:W-:Y:S02]  /*1a30*/  IMAD.MOV.U32 R8, RZ, RZ, -0x800000 ;  /* 0xff800000ff087424 */ /* 0x000fe400078e00ff */
[----:B--2---:R-:W-:-:S05]  /*1a40*/  IMAD.SHL.U32 R0, R0, 0x1000000, RZ ;  /* 0x0100000000007824 */ /* 0x004fca00078e00ff */
[----:B------:R-:W-:-:S04]  /*1a50*/  LOP3.LUT R4, R0, 0x7f000000, RZ, 0xc0, !PT ;  /* 0x7f00000000047812 */ /* 0x000fc800078ec0ff */
[----:B------:R-:W0:Y:S01]  /*1a60*/  FLO.U32 R5, R4 ;  /* 0x0000000400057300 */ /* 0x000e2200000e0000 */
[C---:B------:R-:W-:Y:S02]  /*1a70*/  VIADD R6, R4.reuse, 0x1000000 ;  /* 0x0100000004067836 */ /* 0x040fe40000000000 */
[----:B------:R-:W-:-:S03]  /*1a80*/  VIADD R2, R4, 0xffffffff ;  /* 0xffffffff04027836 */ /* 0x000fc60000000000 */
[----:B------:R-:W-:Y:S02]  /*1a90*/  SHF.R.S32.HI R6, RZ, 0x8, R6 ;  /* 0x00000008ff067819 */ /* 0x000fe40000011406 */
[----:B------:R-:W-:Y:S02]  /*1aa0*/  SHF.R.S32.HI R2, RZ, 0x1f, R2 ;  /* 0x0000001fff027819 */ /* 0x000fe40000011402 */
[----:B0-----:R-:W-:-:S04]  /*1ab0*/  IADD3 R5, -R5, 0x1f, RZ ;  /* 0x0000001f05057810 */ /* 0x001fc80007ffe1ff */
[C---:B------:R-:W-:Y:S01]  /*1ac0*/  ISETP.GT.U32.AND P0, PT, R5.reuse, 0x4, PT ;  /* 0x000000040500780c */ /* 0x040fe20003f04070 */
[----:B------:R-:W-:-:S05]  /*1ad0*/  VIADD R5, R5, 0xfffffffc ;  /* 0xfffffffc05057836 */ /* 0x000fca0000000000 */
[----:B------:R-:W-:-:S05]  /*1ae0*/  SEL R5, R5, RZ, P0 ;  /* 0x000000ff05057207 */ /* 0x000fca0000000000 */
[----:B------:R-:W-:Y:S01]  /*1af0*/  IMAD R8, R5, R8, 0x3c000000 ;  /* 0x3c00000005087424 */ /* 0x000fe200078e0208 */
[----:B------:R-:W-:-:S04]  /*1b00*/  SHF.L.U32 R5, R4, R5, RZ ;  /* 0x0000000504057219 */ /* 0x000fc800000006ff */
[----:B------:R-:W-:-:S04]  /*1b10*/  LEA.HI R5, R5, R8, RZ, 0x1c ;  /* 0x0000000805057211 */ /* 0x000fc800078fe0ff */
[----:B------:R-:W-:-:S04]  /*1b20*/  LOP3.LUT R5, R5, 0x7f800000, R6, 0xf8, !PT ;  /* 0x7f80000005057812 */ /* 0x000fc800078ef806 */
[----:B------:R-:W-:-:S04]  /*1b30*/  LOP3.LUT R5, R5, R2, RZ, 0x30, !PT ;  /* 0x0000000205057212 */ /* 0x000fc800078e30ff */
[----:B------:R-:W-:-:S04]  /*1b40*/  LOP3.LUT R5, R5, 0x80000000, R0, 0xf8, !PT ;  /* 0x8000000005057812 */ /* 0x000fc800078ef800 */
[----:B------:R-:W-:-:S04]  /*1b50*/  F2FP.BF16.F32.PACK_AB R5, RZ, R5 ;  /* 0x00000005ff05723e */ /* 0x000fc800000010ff */
[----:B------:R-:W-:Y:S01]  /*1b60*/  PRMT R0, R5, 0x7610, R0 ;  /* 0x0000761005007816 */ /* 0x000fe20000000000 */
[----:B------:R-:W-:Y:S06]  /*1b70*/  BRA `(.L_x_8) ;  /* 0x0000000400fc7947 */ /* 0x000fec0003800000 */
.L_x_19:
[----:B------:R-:W2:Y:S02]  /*1b80*/  LDG.E.U8 R2, desc[UR36][R2.64] ;  /* 0x0000002402027981 */ /* 0x000ea4000c1e1100 */
[C---:B--2---:R-:W-:Y:S02]  /*1b90*/  IMAD.SHL.U32 R0, R2.reuse, 0x2000000, RZ ;  /* 0x0200000002007824 */ /* 0x044fe400078e00ff */
[----:B------:R-:W-:-:S03]  /*1ba0*/  IMAD.SHL.U32 R5, R2, 0x1000000, RZ ;  /* 0x0100000002057824 */ /* 0x000fc600078e00ff */
[----:B------:R-:W-:-:S13]  /*1bb0*/  ISETP.GE.U32.AND P0, PT, R0, 0x8000000, PT ;  /* 0x080000000000780c */ /* 0x000fda0003f06070 */
[C---:B------:R-:W-:Y:S02]  /*1bc0*/  @!P0 IMAD.SHL.U32 R0, R2.reuse, 0x100, RZ ;  /* 0x0000010002008824 */ /* 0x040fe400078e00ff */
[----:B------:R-:W-:-:S03]  /*1bd0*/  @P0 IMAD.SHL.U32 R4, R2, 0x200000, RZ ;  /* 0x0020000002040824 */ /* 0x000fc600078e00ff */
[----:B------:R-:W-:Y:S02]  /*1be0*/  @!P0 LOP3.LUT R0, R0, 0x7f00, RZ, 0xc0, !PT ;  /* 0x00007f0000008812 */ /* 0x000fe400078ec0ff */
[----:B------:R-:W-:Y:S02]  /*1bf0*/  @P0 LOP3.LUT R4, R4, 0x70000000, RZ, 0xfc, !PT ;  /* 0x7000000004040812 */ /* 0x000fe400078efcff */
[----:B------:R-:W-:-:S03]  /*1c00*/  @!P0 LOP3.LUT R0, R0, 0x3f000000, RZ, 0xfc, !PT ;  /* 0x3f00000000008812 */ /* 0x000fc600078efcff */
[----:B------:R-:W-:Y:S02]  /*1c10*/  @P0 FMUL.FTZ R4, R4, 1.9259299443872358531e-34 ;  /* 0x0780000004040820 */ /* 0x000fe40000410000 */
[----:B------:R-:W-:-:S05]  /*1c20*/  @!P0 FADD.FTZ R4, R0, -0.5 ;  /* 0xbf00000000048421 */ /* 0x000fca0000010000 */
[----:B------:R-:W-:-:S04]  /*1c30*/  LOP3.LUT R4, R4, 0x80000000, R5, 0xf8, !PT ;  /* 0x8000000004047812 */ /* 0x000fc800078ef805 */
[----:B------:R-:W-:-:S04]  /*1c40*/  F2FP.BF16.F32.PACK_AB R4, RZ, R4 ;  /* 0x00000004ff04723e */ /* 0x000fc800000010ff */
[----:B------:R-:W-:Y:S01]  /*1c50*/  PRMT R0, R4, 0x7610, R0 ;  /* 0x0000761004007816 */ /* 0x000fe20000000000 */
[----:B------:R-:W-:Y:S06]  /*1c60*/  BRA `(.L_x_8) ;  /* 0x0000000400c07947 */ /* 0x000fec0003800000 */
.L_x_18:
[----:B------:R0:W5:Y:S01]  /*1c70*/  LDG.E.U16 R0, desc[UR36][R2.64] ;  /* 0x0000002402007981 */ /* 0x000162000c1e1500 */
[----:B------:R-:W-:Y:S05]  /*1c80*/  BRA `(.L_x_8) ;  /* 0x0000000400b87947 */ /* 0x000fea0003800000 */
.L_x_15:
[----:B------:R-:W-:-:S13]  /*1c90*/  ISETP.GT.AND P0, PT, R4, 0x1b, PT ;  /* 0x0000001b0400780c */ /* 0x000fda0003f04270 */
[----:B------:R-:W-:Y:S05]  /*1ca0*/  @P0 BRA `(.L_x_20) ;  /* 0x0000000400080947 */ /* 0x000fea0003800000 */
[----:B------:R-:W-:-:S13]  /*1cb0*/  ISETP.NE.AND P0, PT, R4, 0x19, PT ;  /* 0x000000190400780c */ /* 0x000fda0003f05270 */
[----:B------:R-:W-:Y:S05]  /*1cc0*/  @!P0 BRA `(.L_x_21) ;  /* 0x0000000000908947 */ /* 0x000fea0003800000 */
[----:B------:R-:W-:-:S13]  /*1cd0*/  ISETP.NE.AND P0, PT, R4, 0x1a, PT ;  /* 0x0000001a0400780c */ /* 0x000fda0003f05270 */
[----:B------:R-:W-:Y:S05]  /*1ce0*/  @!P0 BRA `(.L_x_22) ;  /* 0x0000000000188947 */ /* 0x000fea0003800000 */
[----:B------:R-:W-:-:S13]  /*1cf0*/  ISETP.NE.AND P0, PT, R4, 0x1b, PT ;  /* 0x0000001b0400780c */ /* 0x000fda0003f05270 */
[----:B------:R-:W-:Y:S05]  /*1d00*/  @P0 BRA `(.L_x_7) ;  /* 0x0000000400340947 */ /* 0x000fea0003800000 */
[----:B------:R-:W2:Y:S02]  /*1d10*/  LDG.E.U16 R0, desc[UR36][R2.64] ;  /* 0x0000002402007981 */ /* 0x000ea4000c1e1500 */
[----:B--2---:R-:W-:-:S04]  /*1d20*/  I2FP.F32.U32 R0, R0 ;  /* 0x0000000000007245 */ /* 0x004fc80000201000 */
[----:B------:R-:W-:Y:S01]  /*1d30*/  F2FP.BF16.F32.PACK_AB R0, RZ, R0 ;  /* 0x00000000ff00723e */ /* 0x000fe200000010ff */
[----:B------:R-:W-:Y:S06]  /*1d40*/  BRA `(.L_x_8) ;  /* 0x0000000400887947 */ /* 0x000fec0003800000 */
.L_x_22:
[----:B------:R-:W2:Y:S01]  /*1d50*/  LDG.E.U8 R2, desc[UR36][R2.64] ;  /* 0x0000002402027981 */ /* 0x000ea2000c1e1100 */
[----:B------:R-:W-:Y:S01]  /*1d60*/  BSSY B0, `(.L_x_23) ;  /* 0x0000018000007945 */ /* 0x000fe20003800000 */
[----:B------:R-:W-:Y:S01]  /*1d70*/  IMAD.MOV.U32 R0, RZ, RZ, RZ ;  /* 0x000000ffff007224 */ /* 0x000fe200078e00ff */
[----:B--2---:R-:W-:-:S13]  /*1d80*/  ISETP.NE.AND P0, PT, R2, RZ, PT ;  /* 0x000000ff0200720c */ /* 0x004fda0003f05270 */
[----:B------:R-:W-:Y:S05]  /*1d90*/  @!P0 BRA `(.L_x_24) ;  /* 0x0000000000508947 */ /* 0x000fea0003800000 */
[----:B------:R-:W-:-:S13]  /*1da0*/  ISETP.NE.AND P0, PT, R2, 0x80, PT ;  /* 0x000000800200780c */ /* 0x000fda0003f05270 */
[----:B------:R-:W-:Y:S01]  /*1db0*/  @!P0 IMAD.MOV.U32 R0, RZ, RZ, 0x7f800001 ;  /* 0x7f800001ff008424 */ /* 0x000fe200078e00ff */
[----:B------:R-:W-:Y:S06]  /*1dc0*/  @!P0 BRA `(.L_x_24) ;  /* 0x0000000000448947 */ /* 0x000fec0003800000 */
[C---:B------:R-:W-:Y:S01]  /*1dd0*/  LOP3.LUT P0, R0, R2.reuse, 0x78, RZ, 0xc0, !PT ;  /* 0x0000007802007812 */ /* 0x040fe2000780c0ff */
[----:B------:R-:W-:Y:S01]  /*1de0*/  BSSY B1, `(.L_x_25) ;  /* 0x000000c000017945 */ /* 0x000fe20003800000 */
[----:B------:R-:W-:Y:S02]  /*1df0*/  SHF.R.U32.HI R3, RZ, 0x7, R2 ;  /* 0x00000007ff037819 */ /* 0x000fe40000011602 */
[----:B------:R-:W-:Y:S02]  /*1e00*/  LOP3.LUT R2, R2, 0x7, RZ, 0xc0, !PT ;  /* 0x0000000702027812 */ /* 0x000fe400078ec0ff */
[----:B------:R-:W-:Y:S01]  /*1e10*/  SHF.R.U32.HI R0, RZ, 0x3, R0 ;  /* 0x00000003ff007819 */ /* 0x000fe20000011600 */
[----:B------:R-:W-:-:S06]  /*1e20*/  IMAD.U32 R4, R3, -0x80000000, RZ ;  /* 0x8000000003047824 */ /* 0x000fcc00078e00ff */
[----:B------:R-:W-:Y:S05]  /*1e30*/  @P0 BRA `(.L_x_26) ;  /* 0x0000000000180947 */ /* 0x000fea0003800000 */
[----:B------:R-:W0:Y:S02]  /*1e40*/  FLO.U32 R3, R2 ;  /* 0x0000000200037300 */ /* 0x000e2400000e0000 */
[----:B0-----:R-:W-:-:S04]  /*1e50*/  IADD3 R3, -R3, 0x1f, RZ ;  /* 0x0000001f03037810 */ /* 0x001fc80007ffe1ff */
[----:B------:R-:W-:Y:S01]  /*1e60*/  IADD3 R0, R0, 0x1d, -R3 ;  /* 0x0000001d00007810 */ /* 0x000fe20007ffe803 */
[----:B------:R-:W-:-:S05]  /*1e70*/  VIADD R5, R3, 0xffffffe4 ;  /* 0xffffffe403057836 */ /* 0x000fca0000000000 */
[----:B------:R-:W-:-:S04]  /*1e80*/  SHF.L.U32 R5, R2, R5, RZ ;  /* 0x0000000502057219 */ /* 0x000fc800000006ff */
[----:B------:R-:W-:-:S07]  /*1e90*/  LOP3.LUT R2, R5, 0x7, RZ, 0xc0, !PT ;  /* 0x0000000705027812 */ /* 0x000fce00078ec0ff */
.L_x_26:
[----:B------:R-:W-:Y:S05]  /*1ea0*/  BSYNC B1 ;  /* 0x0000000000017941 */ /* 0x000fea0003800000 */
.L_x_25:
[----:B------:R-:W-:Y:S01]  /*1eb0*/  LEA R3, R0, 0x3b800000, 0x17 ;  /* 0x3b80000000037811 */ /* 0x000fe200078eb8ff */
[----:B------:R-:W-:-:S05]  /*1ec0*/  IMAD.SHL.U32 R0, R2, 0x100000, RZ ;  /* 0x0010000002007824 */ /* 0x000fca00078e00ff */
[----:B------:R-:W-:-:S07]  /*1ed0*/  LOP3.LUT R0, R3, R0, R4, 0xfe, !PT ;  /* 0x0000000003007212 */ /* 0x000fce00078efe04 */
.L_x_24:
[----:B------:R-:W-:Y:S05]  /*1ee0*/  BSYNC B0 ;  /* 0x0000000000007941 */ /* 0x000fea0003800000 */
.L_x_23:
[----:B------:R-:W-:Y:S01]  /*1ef0*/  F2FP.BF16.F32.PACK_AB R0, RZ, R0 ;  /* 0x00000000ff00723e */ /* 0x000fe200000010ff */
[----:B------:R-:W-:Y:S06]  /*1f00*/  BRA `(.L_x_8) ;  /* 0x0000000400187947 */ /* 0x000fec0003800000 */
.L_x_21:
        /* <DEDUP_REMOVED lines=21> */
.L_x_30:
[----:B------:R-:W-:Y:S05]  /*2060*/  BSYNC B1 ;  /* 0x0000000000017941 */ /* 0x000fea0003800000 */
.L_x_29:
[----:B------:R-:W-:Y:S01]  /*2070*/  LEA R3, R0, 0x37800000, 0x17 ;  /* 0x3780000000037811 */ /* 0x000fe200078eb8ff */
[----:B------:R-:W-:-:S05]  /*2080*/  IMAD.SHL.U32 R0, R2, 0x200000, RZ ;  /* 0x0020000002007824 */ /* 0x000fca00078e00ff */
[----:B------:R-:W-:-:S07]  /*2090*/  LOP3.LUT R0, R3, R0, R4, 0xfe, !PT ;  /* 0x0000000003007212 */ /* 0x000fce00078efe04 */
.L_x_28:
[----:B------:R-:W-:Y:S05]  /*20a0*/  BSYNC B0 ;  /* 0x0000000000007941 */ /* 0x000fea0003800000 */
.L_x_27:
[----:B------:R-:W-:Y:S01]  /*20b0*/  F2FP.BF16.F32.PACK_AB R0, RZ, R0 ;  /* 0x00000000ff00723e */ /* 0x000fe200000010ff */
[----:B------:R-:W-:Y:S06]  /*20c0*/  BRA `(.L_x_8) ;  /* 0x0000000000a87947 */ /* 0x000fec0003800000 */
.L_x_20:
[----:B------:R-:W-:-:S13]  /*20d0*/  ISETP.NE.AND P0, PT, R4, 0x1c, PT ;  /* 0x0000001c0400780c */ /* 0x000fda0003f05270 */
[----:B------:R-:W-:Y:S05]  /*20e0*/  @!P0 BRA `(.L_x_31) ;  /* 0x0000000000948947 */ /* 0x000fea0003800000 */
[----:B------:R-:W-:-:S13]  /*20f0*/  ISETP.NE.AND P0, PT, R4, 0x1d, PT ;  /* 0x0000001d0400780c */ /* 0x000fda0003f05270 */
[----:B------:R-:W-:Y:S05]  /*2100*/  @!P0 BRA `(.L_x_32) ;  /* 0x00000000007c8947 */ /* 0x000fea0003800000 */
[----:B------:R-:W-:-:S13]  /*2110*/  ISETP.NE.AND P0, PT, R4, 0x2c, PT ;  /* 0x0000002c0400780c */ /* 0x000fda0003f05270 */
[----:B------:R-:W-:Y:S05]  /*2120*/  @P0 BRA `(.L_x_7) ;  /* 0x00000000002c0947 */ /* 0x000fea0003800000 */
[----:B------:R-:W2:Y:S01]  /*2130*/  LDG.E.U8 R2, desc[UR36][R2.64] ;  /* 0x0000002402027981 */ /* 0x000ea2000c1e1100 */
[----:B------:R-:W-:Y:S01]  /*2140*/  BSSY B0, `(.L_x_33) ;  /* 0x0000007000007945 */ /* 0x000fe20003800000 */
[----:B------:R-:W-:Y:S01]  /*2150*/  IMAD.MOV.U32 R0, RZ, RZ, 0x400000 ;  /* 0x00400000ff007424 */ /* 0x000fe200078e00ff */
[----:B--2---:R-:W-:-:S13]  /*2160*/  ISETP.NE.AND P0, PT, R2, RZ, PT ;  /* 0x000000ff0200720c */ /* 0x004fda0003f05270 */
[----:B------:R-:W-:Y:S05]  /*2170*/  @!P0 BRA `(.L_x_34) ;  /* 0x00000000000c8947 */ /* 0x000fea0003800000 */
[----:B------:R-:W-:-:S13]  /*2180*/  ISETP.NE.AND P0, PT, R2, 0xff, PT ;  /* 0x000000ff0200780c */ /* 0x000fda0003f05270 */
[----:B------:R-:W-:Y:S02]  /*2190*/  @!P0 IMAD.MOV.U32 R0, RZ, RZ, 0x7f800001 ;  /* 0x7f800001ff008424 */ /* 0x000fe400078e00ff */
[----:B------:R-:W-:-:S07]  /*21a0*/  @P0 IMAD.SHL.U32 R0, R2, 0x800000, RZ ;  /* 0x0080000002000824 */ /* 0x000fce00078e00ff */
.L_x_34:
[----:B------:R-:W-:Y:S05]  /*21b0*/  BSYNC B0 ;  /* 0x0000000000007941 */ /* 0x000fea0003800000 */
.L_x_33:
[----:B------:R-:W-:Y:S01]  /*21c0*/  F2FP.BF16.F32.PACK_AB R0, RZ, R0 ;  /* 0x00000000ff00723e */ /* 0x000fe200000010ff */
[----:B------:R-:W-:Y:S06]  /*21d0*/  BRA `(.L_x_8) ;  /* 0x0000000000647947 */ /* 0x000fec0003800000 */
.L_x_7:
[----:B------:R-:W-:Y:S01]  /*21e0*/  MOV R2, 0x0 ;  /* 0x0000000000027802 */ /* 0x000fe20000000f00 */
[----:B------:R-:W-:Y:S01]  /*21f0*/  ULDC.64 UR4, c[0x4][0x158] ;  /* 0x0100560000047ab9 */ /* 0x000fe20000000a00 */
[----:B------:R-:W-:Y:S01]  /*2200*/  ULDC.64 UR6, c[0x4][0x68] ;  /* 0x01001a0000067ab9 */ /* 0x000fe20000000a00 */
[----:B------:R-:W-:Y:S02]  /*2210*/  IMAD.U32 R4, RZ, RZ, UR4 ;  /* 0x00000004ff047e24 */ /* 0x000fe4000f8e00ff */
[----:B------:R-:W-:Y:S01]  /*2220*/  IMAD.U32 R5, RZ, RZ, UR5 ;  /* 0x00000005ff057e24 */ /* 0x000fe2000f8e00ff */
[----:B------:R-:W0:Y:S01]  /*2230*/  LDC.64 R2, c[0x4][R2] ;  /* 0x0100000002027b82 */ /* 0x000e220000000a00 */
[----:B------:R-:W-:Y:S01]  /*2240*/  ULDC.64 UR4, c[0x4][0x160] ;  /* 0x0100580000047ab9 */ /* 0x000fe20000000a00 */
[----:B------:R-:W-:Y:S02]  /*2250*/  IMAD.U32 R10, RZ, RZ, UR6 ;  /* 0x00000006ff0a7e24 */ /* 0x000fe4000f8e00ff */
[----:B------:R-:W-:-:S02]  /*2260*/  IMAD.U32 R6, RZ, RZ, UR4 ;  /* 0x00000004ff067e24 */ /* 0x000fc4000f8e00ff */
[----:B------:R-:W-:Y:S02]  /*2270*/  IMAD.U32 R7, RZ, RZ, UR5 ;  /* 0x00000005ff077e24 */ /* 0x000fe4000f8e00ff */
[----:B------:R-:W-:Y:S02]  /*2280*/  IMAD.U32 R11, RZ, RZ, UR7 ;  /* 0x00000007ff0b7e24 */ /* 0x000fe4000f8e00ff */
[----:B------:R-:W-:Y:S02]  /*2290*/  IMAD.MOV.U32 R8, RZ, RZ, 0x4e ;  /* 0x0000004eff087424 */ /* 0x000fe400078e00ff */
[----:B------:R-:W-:Y:S02]  /*22a0*/  IMAD.MOV.U32 R12, RZ, RZ, 0x1 ;  /* 0x00000001ff0c7424 */ /* 0x000fe400078e00ff */
[----:B------:R-:W-:-:S07]  /*22b0*/  IMAD.MOV.U32 R13, RZ, RZ, RZ ;  /* 0x000000ffff0d7224 */ /* 0x000fce00078e00ff */
[----:B------:R-:W-:-:S07]  /*22c0*/  LEPC R20, `(.L_x_35) ;  /* 0x000000001014794e */ /* 0x000fce0000000000 */
[----:B0-----:R-:W-:Y:S05]  /*22d0*/  CALL.ABS.NOINC R2 ;  /* 0x0000000002007343 */ /* 0x001fea0003c00000 */
.L_x_35:
[----:B------:R-:W-:Y:S01]  /*22e0*/  PRMT R0, RZ, 0x7610, R0 ;  /* 0x00007610ff007816 */ /* 0x000fe20000000000 */
[----:B------:R-:W-:Y:S06]  /*22f0*/  BRA `(.L_x_8) ;  /* 0x00000000001c7947 */ /* 0x000fec0003800000 */
.L_x_32:
[----:B------:R-:W2:Y:S02]  /*2300*/  LDG.E.64 R2, desc[UR36][R2.64] ;  /* 0x0000002402027981 */ /* 0x000ea4000c1e1b00 */
[----:B--2---:R-:W0:Y:S02]  /*2310*/  I2F.U64 R0, R2 ;  /* 0x0000000200007312 */ /* 0x004e240000301000 */
[----:B0-----:R-:W-:Y:S01]  /*2320*/  F2FP.BF16.F32.PACK_AB R0, RZ, R0 ;  /* 0x00000000ff00723e */ /* 0x001fe200000010ff */
[----:B------:R-:W-:Y:S06]  /*2330*/  BRA `(.L_x_8) ;  /* 0x00000000000c7947 */ /* 0x000fec0003800000 */
.L_x_31:
[----:B------:R-:W2:Y:S02]  /*2340*/  LDG.E R2, desc[UR36][R2.64] ;  /* 0x0000002402027981 */ /* 0x000ea4000c1e1900 */
[----:B--2---:R-:W-:-:S04]  /*2350*/  I2FP.F32.U32 R0, R2 ;  /* 0x0000000200007245 */ /* 0x004fc80000201000 */
[----:B------:R-:W-:-:S07]  /*2360*/  F2FP.BF16.F32.PACK_AB R0, RZ, R0 ;  /* 0x00000000ff00723e */ /* 0x000fce00000010ff */
.L_x_8:
[----:B------:R-:W0:Y:S01]  /*2370*/  LDC.U8 R4, c[0x0][0x421] ;  /* 0x00010840ff047b82 */ /* 0x000e220000000000 */
[----:B-----5:R-:W-:-:S06]  /*2380*/  IMAD.U32 R0, R0, 0x10000, RZ ;  /* 0x0001000000007824 */ /* 0x020fcc00078e00ff */
[----:B------:R-:W1:Y:S01]  /*2390*/  MUFU.TANH R0, R0 ;  /* 0x0000000000007308 */ /* 0x000e620000002400 */
[----:B0-----:R-:W-:-:S07]  /*23a0*/  PRMT R2, R4, 0x9910, RZ ;  /* 0x0000991004027816 */ /* 0x001fce00000000ff */
[----:B-1----:R0:W1:Y:S01]  /*23b0*/  F2F.BF16.F32 R3, R0 ;  /* 0x0000000000037304 */ /* 0x0020620000202000 */
[----:B------:R-:W-:-:S13]  /*23c0*/  ISETP.GT.AND P0, PT, R2, 0x9, PT ;  /* 0x000000090200780c */ /* 0x000fda0003f04270 */
[----:B0-----:R-:W-:Y:S05]  /*23d0*/  @P0 BRA `(.L_x_36) ;  /* 0x00000004000c0947 */ /* 0x001fea0003800000 */
        /* <DEDUP_REMOVED lines=8> */
[----:B-1----:R-:W-:-:S04]  /*2460*/  IMAD.U32 R0, R3, 0x10000, RZ ;  /* 0x0001000003007824 */ /* 0x002fc800078e00ff */
[----:B------:R-:W0:Y:S02]  /*2470*/  F2I.FTZ.TRUNC.NTZ R3, R0 ;  /* 0x0000000000037305 */ /* 0x000e24000021f100 */
[----:B0-----:R4:W-:Y:S01]  /*2480*/  STG.E.U8 desc[UR36][R16.64], R3 ;  /* 0x0000000310007986 */ /* 0x0019e2000c101124 */
[----:B------:R-:W-:Y:S05]  /*2490*/  BRA `(.L_x_41) ;  /* 0x0000000c00947947 */ /* 0x000fea0003800000 */
.L_x_39:
[----:B-1----:R-:W-:-:S06]  /*24a0*/  IMAD.U32 R3, R3, 0x10000, RZ ;  /* 0x0001000003037824 */ /* 0x002fcc00078e00ff */
[----:B------:R-:W0:Y:S02]  /*24b0*/  F2I.S64.TRUNC R2, R3 ;  /* 0x0000000300027311 */ /* 0x000e24000020d900 */
[----:B0-----:R3:W-:Y:S01]  /*24c0*/  STG.E.U8 desc[UR36][R16.64], R2 ;  /* 0x0000000210007986 */ /* 0x0017e2000c101124 */
[----:B------:R-:W-:Y:S05]  /*24d0*/  BRA `(.L_x_41) ;  /* 0x0000000c00847947 */ /* 0x000fea0003800000 */
.L_x_38:
[----:B------:R-:W-:-:S13]  /*24e0*/  ISETP.NE.AND P0, PT, R2, 0x2, PT ;  /* 0x000000020200780c */ /* 0x000fda0003f05270 */
[----:B------:R-:W-:Y:S05]  /*24f0*/  @!P0 BRA `(.L_x_42) ;  /* 0x0000000000308947 */ /* 0x000fea0003800000 */
[----:B------:R-:W-:-:S13]  /*2500*/  ISETP.NE.AND P0, PT, R2, 0x3, PT ;  /* 0x000000030200780c */ /* 0x000fda0003f05270 */
[----:B------:R-:W-:Y:S05]  /*2510*/  @!P0 BRA `(.L_x_43) ;  /* 0x0000000000188947 */ /* 0x000fea0003800000 */
[----:B------:R-:W-:-:S13]  /*2520*/  ISETP.NE.AND P0, PT, R2, 0x4, PT ;  /* 0x000000040200780c */ /* 0x000fda0003f05270 */
[----:B------:R-:W-:Y:S05]  /*2530*/  @P0 BRA `(.L_x_40) ;  /* 0x0000000c000c0947 */ /* 0x000fea0003800000 */
[----:B-1----:R-:W-:-:S06]  /*2540*/  IMAD.U32 R3, R3, 0x10000, RZ ;  /* 0x0001000003037824 */ /* 0x002fcc00078e00ff */
[----:B------:R-:W0:Y:S02]  /*2550*/  F2I.S64.TRUNC R2, R3 ;  /* 0x0000000300027311 */ /* 0x000e24000020d900 */
[----:B0-----:R0:W-:Y:S01]  /*2560*/  STG.E.64 desc[UR36][R16.64], R2 ;  /* 0x0000000210007986 */ /* 0x0011e2000c101b24 */
[----:B------:R-:W-:Y:S05]  /*2570*/  BRA `(.L_x_41) ;  /* 0x0000000c005c7947 */ /* 0x000fea0003800000 */
.L_x_43:
[----:B-1----:R-:W-:-:S06]  /*2580*/  IMAD.U32 R3, R3, 0x10000, RZ ;  /* 0x0001000003037824 */ /* 0x002fcc00078e00ff */
[----:B------:R-:W0:Y:S02]  /*2590*/  F2I.FTZ.TRUNC.NTZ R3, R3 ;  /* 0x0000000300037305 */ /* 0x000e24000021f100 */
[----:B0-----:R1:W-:Y:S01]  /*25a0*/  STG.E desc[UR36][R16.64], R3 ;  /* 0x0000000310007986 */ /* 0x0013e2000c101924 */
[----:B------:R-:W-:Y:S05]  /*25b0*/  BRA `(.L_x_41) ;  /* 0x0000000c004c7947 */ /* 0x000fea0003800000 */
.L_x_42:
[----:B-1----:R-:W-:-:S06]  /*25c0*/  IMAD.U32 R3, R3, 0x10000, RZ ;  /* 0x0001000003037824 */ /* 0x002fcc00078e00ff */
[----:B------:R-:W0:Y:S02]  /*25d0*/  F2I.FTZ.TRUNC.NTZ R3, R3 ;  /* 0x0000000300037305 */ /* 0x000e24000021f100 */
[----:B0-----:R2:W-:Y:S01]  /*25e0*/  STG.E.U16 desc[UR36][R16.64], R3 ;  /* 0x0000000310007986 */ /* 0x0015e2000c101524 */
[----:B------:R-:W-:Y:S05]  /*25f0*/  BRA `(.L_x_41) ;  /* 0x0000000c003c7947 */ /* 0x000fea0003800000 */
.L_x_37:
[----:B------:R-:W-:-:S13]  /*2600*/  ISETP.GT.AND P0, PT, R2, 0x6, PT ;  /* 0x000000060200780c */ /* 0x000fda0003f04270 */
[----:B------:R-:W-:Y:S05]  /*2610*/  @P0 BRA `(.L_x_44) ;  /* 0x00000000002c0947 */ /* 0x000fea0003800000 */
[----:B------:R-:W-:-:S13]  /*2620*/  ISETP.NE.AND P0, PT, R2, 0x5, PT ;  /* 0x000000050200780c */ /* 0x000fda0003f05270 */
[----:B------:R-:W-:Y:S05]  /*2630*/  @!P0 BRA `(.L_x_45) ;  /* 0x0000000000148947 */ /* 0x000fea0003800000 */
[----:B------:R-:W-:-:S13]  /*2640*/  ISETP.NE.AND P0, PT, R2, 0x6, PT ;  /* 0x000000060200780c */ /* 0x000fda0003f05270 */
[----:B------:R-:W-:Y:S05]  /*2650*/  @P0 BRA `(.L_x_40) ;  /* 0x0000000800c40947 */ /* 0x000fea0003800000 */
[----:B-1----:R-:W-:-:S05]  /*2660*/  IMAD.U32 R3, R3, 0x10000, RZ ;  /* 0x0001000003037824 */ /* 0x002fca00078e00ff */
[----:B------:R0:W-:Y:S01]  /*2670*/  STG.E desc[UR36][R16.64], R3 ;  /* 0x0000000310007986 */ /* 0x0001e2000c101924 */
[----:B------:R-:W-:Y:S05]  /*2680*/  BRA `(.L_x_41) ;  /* 0x0000000c00187947 */ /* 0x000fea0003800000 */
.L_x_45:
[----:B-1----:R-:W-:-:S05]  /*2690*/  IMAD.U32 R0, R3, 0x10000, RZ ;  /* 0x0001000003007824 */ /* 0x002fca00078e00ff */
[----:B------:R-:W-:-:S05]  /*26a0*/  F2FP.F16.F32.PACK_AB R0, RZ, R0 ;  /* 0x00000000ff00723e */ /* 0x000fca00000000ff */
[----:B------:R0:W-:Y:S01]  /*26b0*/  STG.E.U16 desc[UR36][R16.64], R0 ;  /* 0x0000000010007986 */ /* 0x0001e2000c101524 */
[----:B------:R-:W-:Y:S05]  /*26c0*/  BRA `(.L_x_41) ;  /* 0x0000000c00087947 */ /* 0x000fea0003800000 */
.L_x_44:
[----:B------:R-:W-:-:S13]  /*26d0*/  ISETP.NE.AND P0, PT, R2, 0x7, PT ;  /* 0x000000070200780c */ /* 0x000fda0003f05270 */
[----:B------:R-:W-:Y:S05]  /*26e0*/  @!P0 BRA `(.L_x_46) ;  /* 0x0000000000348947 */ /* 0x000fea0003800000 */
[----:B------:R-:W-:-:S13]  /*26f0*/  ISETP.NE.AND P0, PT, R2, 0x8, PT ;  /* 0x000000080200780c */ /* 0x000fda0003f05270 */
[----:B------:R-:W-:Y:S05]  /*2700*/  @!P0 BRA `(.L_x_47) ;  /* 0x0000000000188947 */ /* 0x000fea0003800000 */
[----:B------:R-:W-:-:S13]  /*2710*/  ISETP.NE.AND P0, PT, R2, 0x9, PT ;  /* 0x000000090200780c */ /* 0x000fda0003f05270 */
[----:B------:R-:W-:Y:S05]  /*2720*/  @P0 BRA `(.L_x_40) ;  /* 0x0000000800900947 */ /* 0x000fea0003800000 */
[----:B-1----:R-:W-:Y:S02]  /*2730*/  IMAD.U32 R2, R3, 0x10000, RZ ;  /* 0x0001000003027824 */ /* 0x002fe400078e00ff */
[----:B------:R-:W-:-:S05]  /*2740*/  IMAD.MOV.U32 R3, RZ, RZ, RZ ;  /* 0x000000ffff037224 */ /* 0x000fca00078e00ff */
[----:B------:R0:W-:Y:S01]  /*2750*/  STG.E.64 desc[UR36][R16.64], R2 ;  /* 0x0000000210007986 */ /* 0x0001e2000c101b24 */
[----:B------:R-:W-:Y:S05]  /*2760*/  BRA `(.L_x_41) ;  /* 0x0000000800e07947 */ /* 0x000fea0003800000 */
.L_x_47:
[----:B-1----:R-:W-:-:S05]  /*2770*/  IMAD.U32 R3, R3, 0x10000, RZ ;  /* 0x0001000003037824 */ /* 0x002fca00078e00ff */
[----:B------:R-:W-:-:S04]  /*2780*/  F2FP.F16.F32.PACK_AB R3, RZ, R3 ;  /* 0x00000003ff03723e */ /* 0x000fc800000000ff */
[----:B------:R-:W-:-:S05]  /*2790*/  PRMT R3, R3, 0x5410, RZ ;  /* 0x0000541003037816 */ /* 0x000fca00000000ff */
[----:B------:R0:W-:Y:S01]  /*27a0*/  STG.E desc[UR36][R16.64], R3 ;  /* 0x0000000310007986 */ /* 0x0001e2000c101924 */
[----:B------:R-:W-:Y:S05]  /*27b0*/  BRA `(.L_x_41) ;  /* 0x0000000800cc7947 */ /* 0x000fea0003800000 */
.L_x_46:
[----:B-1----:R-:W-:-:S04]  /*27c0*/  IMAD.U32 R2, R3, 0x10000, RZ ;  /* 0x0001000003027824 */ /* 0x002fc800078e00ff */
[----:B------:R-:W-:-:S06]  /*27d0*/  FMUL.FTZ R2, R2, 1 ;  /* 0x3f80000002027820 */ /* 0x000fcc0000410000 */
[----:B------:R-:W0:Y:S02]  /*27e0*/  F2F.F64.F32 R2, R2 ;  /* 0x0000000200027310 */ /* 0x000e240000201800 */
[----:B0-----:R0:W-:Y:S01]  /*27f0*/  STG.E.64 desc[UR36][R16.64], R2 ;  /* 0x0000000210007986 */ /* 0x0011e2000c101b24 */
[----:B------:R-:W-:Y:S05]  /*2800*/  BRA `(.L_x_41) ;  /* 0x0000000800b87947 */ /* 0x000fea0003800000 */
.L_x_36:
        /* <DEDUP_REMOVED lines=8> */
[----:B-1----:R-:W-:-:S05]  /*2890*/  IMAD.U32 R3, R3, 0x10000, RZ ;  /* 0x0001000003037824 */ /* 0x002fca00078e00ff */
[----:B------:R-:W-:-:S04]  /*28a0*/  FSETP.NEU.FTZ.AND P0, PT, R3, RZ, PT ;  /* 0x000000ff0300720b */ /* 0x000fc80003f1d000 */
[----:B------:R-:W-:-:S05]  /*28b0*/  SEL R3, RZ, 0x1, !P0 ;  /* 0x00000001ff037807 */ /* 0x000fca0004000000 */
[----:B------:R0:W-:Y:S01]  /*28c0*/  STG.E.U8 desc[UR36][R16.64], R3 ;  /* 0x0000000310007986 */ /* 0x0001e2000c101124 */
[----:B------:R-:W-:Y:S05]  /*28d0*/  BRA `(.L_x_41) ;  /* 0x0000000800847947 */ /* 0x000fea0003800000 */
.L_x_50:
[----:B-1----:R-:W-:Y:S01]  /*28e0*/  IMAD.U32 R3, R3, 0x10000, RZ ;  /* 0x0001000003037824 */ /* 0x002fe200078e00ff */
[----:B------:R-:W-:-:S03]  /*28f0*/  CS2R R6, SRZ ;  /* 0x0000000000067805 */ /* 0x000fc6000001ff00 */
[----:B------:R-:W-:-:S04]  /*2900*/  FMUL.FTZ R3, R3, 1 ;  /* 0x3f80000003037820 */ /* 0x000fc80000410000 */
[----:B------:R-:W0:Y:S02]  /*2910*/  F2F.F64.F32 R4, R3 ;  /* 0x0000000300047310 */ /* 0x000e240000201800 */
[----:B0-----:R0:W-:Y:S01]  /*2920*/  STG.E.128 desc[UR36][R16.64], R4 ;  /* 0x0000000410007986 */ /* 0x0011e2000c101d24 */
[----:B------:R-:W-:Y:S05]  /*2930*/  BRA `(.L_x_41) ;  /* 0x00000008006c7947 */ /* 0x000fea0003800000 */
.L_x_49:
[----:B------:R-:W-:-:S13]  /*2940*/  ISETP.NE.AND P0, PT, R2, 0xf, PT ;  /* 0x0000000f0200780c */ /* 0x000fda0003f05270 */
[----:B------:R-:W-:Y:S05]  /*2950*/  @!P0 BRA `(.L_x_51) ;  /* 0x0000000000b48947 */ /* 0x000fea0003800000 */
[----:B------:R-:W-:-:S13]  /*2960*/  ISETP.NE.AND P0, PT, R2, 0x17, PT ;  /* 0x000000170200780c */ /* 0x000fda0003f05270 */
[----:B------:R-:W-:Y:S05]  /*2970*/  @!P0 BRA `(.L_x_52) ;  /* 0x0000000000548947 */ /* 0x000fea0003800000 */
[----:B------:R-:W-:-:S13]  /*2980*/  ISETP.NE.AND P0, PT, R2, 0x18, PT ;  /* 0x000000180200780c */ /* 0x000fda0003f05270 */
[----:B------:R-:W-:Y:S05]  /*2990*/  @P0 BRA `(.L_x_40) ;  /* 0x0000000400f40947 */ /* 0x000fea0003800000 */
[----:B-1----:R-:W-:Y:S01]  /*29a0*/  IMAD.U32 R5, R3, 0x10000, RZ ;  /* 0x0001000003057824 */ /* 0x002fe200078e00ff */
[----:B------:R-:W-:Y:S04]  /*29b0*/  BSSY B0, `(.L_x_53) ;  /* 0x000000e000007945 */ /* 0x000fe80003800000 */
[C---:B------:R-:W-:Y:S02]  /*29c0*/  LOP3.LUT R2, R5.reuse, 0x7fffffff, RZ, 0xc0, !PT ;  /* 0x7fffffff05027812 */ /* 0x040fe400078ec0ff */
[----:B------:R-:W-:Y:S02]  /*29d0*/  LOP3.LUT R0, R5, 0x80000000, RZ, 0xc0, !PT ;  /* 0x8000000005007812 */ /* 0x000fe400078ec0ff */
[----:B------:R-:W-:Y:S02]  /*29e0*/  ISETP.GT.U32.AND P0, PT, R2, 0x43efffff, PT ;  /* 0x43efffff0200780c */ /* 0x000fe40003f04070 */
[----:B------:R-:W-:Y:S01]  /*29f0*/  SHF.R.U32.HI R3, RZ, 0x18, R0 ;  /* 0x00000018ff037819 */ /* 0x000fe20000011600 */
[----:B------:R-:W-:-:S10]  /*2a00*/  IMAD.MOV.U32 R0, RZ, RZ, 0x7f ;  /* 0x0000007fff007424 */ /* 0x000fd400078e00ff */
[----:B------:R-:W-:Y:S05]  /*2a10*/  @P0 BRA `(.L_x_54) ;  /* 0x00000000001c0947 */ /* 0x000fea0003800000 */
[----:B------:R-:W-:-:S13]  /*2a20*/  ISETP.GE.U32.AND P0, PT, R2, 0x3c800000, PT ;  /* 0x3c8000000200780c */ /* 0x000fda0003f06070 */
[----:B------:R-:W-:Y:S01]  /*2a30*/  @P0 SHF.R.U32.HI R0, RZ, 0x14, R5 ;  /* 0x00000014ff000819 */ /* 0x000fe20000011605 */
[----:B------:R-:W-:-:S03]  /*2a40*/  @!P0 FADD.FTZ R2, R2, 16384 ;  /* 0x4680000002028421 */ /* 0x000fc60000010000 */
[----:B------:R-:W-:-:S04]  /*2a50*/  @P0 LOP3.LUT R0, R0, 0x1, RZ, 0xc0, !PT ;  /* 0x0000000100000812 */ /* 0x000fc800078ec0ff */
[----:B------:R-:W-:-:S04]  /*2a60*/  @P0 IADD3 R0, R5, 0x407ffff, R0 ;  /* 0x0407ffff05000810 */ /* 0x000fc80007ffe000 */
[----:B------:R-:W-:Y:S01]  /*2a70*/  @P0 SHF.R.U32.HI R0, RZ, 0x14, R0 ;  /* 0x00000014ff000819 */ /* 0x000fe20000011600 */
[----:B------:R-:W-:-:S07]  /*2a80*/  @!P0 VIADD R0, R2, 0xb9800000 ;  /* 0xb980000002008836 */ /* 0x000fce0000000000 */
.L_x_54:
[----:B------:R-:W-:Y:S05]  /*2a90*/  BSYNC B0 ;  /* 0x0000000000007941 */ /* 0x000fea0003800000 */
.L_x_53:
[----:B------:R-:W-:-:S05]  /*2aa0*/  LOP3.LUT R3, R0, R3, RZ, 0xfc, !PT ;  /* 0x0000000300037212 */ /* 0x000fca00078efcff */
[----:B------:R0:W-:Y:S01]  /*2ab0*/  STG.E.U8 desc[UR36][R16.64], R3 ;  /* 0x0000000310007986 */ /* 0x0001e2000c101124 */
[----:B------:R-:W-:Y:S05]  /*2ac0*/  BRA `(.L_x_41) ;  /* 0x0000000800087947 */ /* 0x000fea0003800000 */
.L_x_52:
[----:B-1----:R-:W-:Y:S01]  /*2ad0*/  IMAD.U32 R3, R3, 0x10000, RZ ;  /* 0x0001000003037824 */ /* 0x002fe200078e00ff */
[----:B------:R-:W-:Y:S04]  /*2ae0*/  BSSY B0, `(.L_x_55) ;  /* 0x000000f000007945 */ /* 0x000fe80003800000 */
[----:B------:R-:W-:-:S04]  /*2af0*/  LOP3.LUT R2, R3, 0x7fffffff, RZ, 0xc0, !PT ;  /* 0x7fffffff03027812 */ /* 0x000fc800078ec0ff */
[----:B------:R-:W-:-:S13]  /*2b00*/  ISETP.GT.U32.AND P0, PT, R2, 0x477fffff, PT ;  /* 0x477fffff0200780c */ /* 0x000fda0003f04070 */
[----:B------:R-:W-:Y:S05]  /*2b10*/  @P0 BRA `(.L_x_56) ;  /* 0x0000000000200947 */ /* 0x000fea0003800000 */
[----:B------:R-:W-:-:S13]  /*2b20*/  ISETP.GE.U32.AND P0, PT, R2, 0x38800000, PT ;  /* 0x388000000200780c */ /* 0x000fda0003f06070 */
[----:B------:R-:W-:Y:S01]  /*2b30*/  @P0 SHF.R.U32.HI R0, RZ, 0x15, R3 ;  /* 0x00000015ff000819 */ /* 0x000fe20000011603 */
[----:B------:R-:W-:-:S03]  /*2b40*/  @!P0 FADD.FTZ R2, R2, 128 ;  /* 0x4300000002028421 */ /* 0x000fc60000010000 */
[----:B------:R-:W-:-:S04]  /*2b50*/  @P0 LOP3.LUT R0, R0, 0x1, RZ, 0xc0, !PT ;  /* 0x0000000100000812 */ /* 0x000fc800078ec0ff */
[----:B------:R-:W-:-:S04]  /*2b60*/  @P0 IADD3 R0, R3, 0x80fffff, R0 ;  /* 0x080fffff03000810 */ /* 0x000fc80007ffe000 */
[----:B------:R-:W-:Y:S01]  /*2b70*/  @P0 SHF.R.U32.HI R0, RZ, 0x15, R0 ;  /* 0x00000015ff000819 */ /* 0x000fe20000011600 */
[----:B------:R-:W-:Y:S01]  /*2b80*/  @!P0 VIADD R0, R2, 0xbd000000 ;  /* 0xbd00000002008836 */ /* 0x000fe20000000000 */
[----:B------:R-:W-:Y:S06]  /*2b90*/  BRA `(.L_x_57) ;  /* 0x00000000000c7947 */ /* 0x000fec0003800000 */
.L_x_56:
[----:B------:R-:W-:Y:S01]  /*2ba0*/  IMAD.MOV.U32 R0, RZ, RZ, 0x7f ;  /* 0x0000007fff007424 */ /* 0x000fe200078e00ff */
[----:B------:R-:W-:-:S04]  /*2bb0*/  ISETP.GT.U32.AND P0, PT, R2, 0x7f800000, PT ;  /* 0x7f8000000200780c */ /* 0x000fc80003f04070 */
[----:B------:R-:W-:-:S09]  /*2bc0*/  SEL R0, R0, 0x7c, P0 ;  /* 0x0000007c00007807 */ /* 0x000fd20000000000 */
.L_x_57:
[----:B------:R-:W-:Y:S05]  /*2bd0*/  BSYNC B0 ;  /* 0x0000000000007941 */ /* 0x000fea0003800000 */
.L_x_55:
[----:B------:R-:W-:-:S04]  /*2be0*/  LOP3.LUT R2, R3, 0x80000000, RZ, 0xc0, !PT ;  /* 0x8000000003027812 */ /* 0x000fc800078ec0ff */
[----:B------:R-:W-:-:S04]  /*2bf0*/  SHF.R.U32.HI R3, RZ, 0x18, R2 ;  /* 0x00000018ff037819 */ /* 0x000fc80000011602 */
[----:B------:R-:W-:-:S05]  /*2c00*/  LOP3.LUT R3, R0, R3, RZ, 0xfc, !PT ;  /* 0x0000000300037212 */ /* 0x000fca00078efcff */
[----:B------:R0:W-:Y:S01]  /*2c10*/  STG.E.U8 desc[UR36][R16.64], R3 ;  /* 0x0000000310007986 */ /* 0x0001e2000c101124 */
[----:B------:R-:W-:Y:S05]  /*2c20*/  BRA `(.L_x_41) ;  /* 0x0000000400b07947 */ /* 0x000fea0003800000 */
.L_x_51:
[----:B-1----:R0:W-:Y:S01]  /*2c30*/  STG.E.U16 desc[UR36][R16.64], R3 ;  /* 0x0000000310007986 */ /* 0x0021e2000c101524 */
[----:B------:R-:W-:Y:S05]  /*2c40*/  BRA `(.L_x_41) ;  /* 0x0000000400a87947 */ /* 0x000fea0003800000 */
.L_x_48:
        /* <DEDUP_REMOVED lines=8> */
[----:B-1----:R-:W-:-:S06]  /*2cd0*/  IMAD.U32 R3, R3, 0x10000, RZ ;  /* 0x0001000003037824 */ /* 0x002fcc00078e00ff */
[----:B------:R-:W0:Y:S02]  /*2ce0*/  F2I.FTZ.U32.TRUNC.NTZ R3, R3 ;  /* 0x0000000300037305 */ /* 0x000e24000021f000 */
[----:B0-----:R0:W-:Y:S01]  /*2cf0*/  STG.E.U16 desc[UR36][R16.64], R3 ;  /* 0x0000000310007986 */ /* 0x0011e2000c101524 */
[----:B------:R-:W-:Y:S05]  /*2d00*/  BRA `(.L_x_41) ;  /* 0x0000000400787947 */ /* 0x000fea0003800000 */
.L_x_60:
[----:B-1----:R-:W-:Y:S01]  /*2d10*/  IMAD.U32 R3, R3, 0x10000, RZ ;  /* 0x0001000003037824 */ /* 0x002fe200078e00ff */
[----:B------:R-:W-:Y:S01]  /*2d20*/  BSSY B0, `(.L_x_61) ;  /* 0x0000014000007945 */ /* 0x000fe20003800000 */
[----:B------:R-:W-:-:S03]  /*2d30*/  IMAD.MOV.U32 R8, RZ, RZ, 0x80 ;  /* 0x00000080ff087424 */ /* 0x000fc600078e00ff */
[----:B------:R-:W-:-:S04]  /*2d40*/  LOP3.LUT R2, R3, 0x7fffffff, RZ, 0xc0, !PT ;  /* 0x7fffffff03027812 */ /* 0x000fc800078ec0ff */
[----:B------:R-:W-:-:S13]  /*2d50*/  ISETP.GT.U32.AND P0, PT, R2, 0x437fffff, PT ;  /* 0x437fffff0200780c */ /* 0x000fda0003f04070 */
[----:B------:R-:W-:Y:S05]  /*2d60*/  @P0 BRA `(.L_x_62) ;  /* 0x00000000003c0947 */ /* 0x000fea0003800000 */
[----:B------:R-:W-:-:S13]  /*2d70*/  ISETP.GE.U32.AND P0, PT, R2, 0x3c000000, PT ;  /* 0x3c0000000200780c */ /* 0x000fda0003f06070 */
[----:B------:R-:W-:-:S04]  /*2d80*/  @P0 SHF.R.U32.HI R0, RZ, 0x14, R3 ;  /* 0x00000014ff000819 */ /* 0x000fc80000011603 */
[----:B------:R-:W-:-:S04]  /*2d90*/  @P0 LOP3.LUT R0, R0, 0x1, RZ, 0xc0, !PT ;  /* 0x0000000100000812 */ /* 0x000fc800078ec0ff */
[----:B------:R-:W-:-:S04]  /*2da0*/  @P0 IADD3 R0, R3, 0x487ffff, R0 ;  /* 0x0487ffff03000810 */ /* 0x000fc80007ffe000 */
[----:B------:R-:W-:-:S04]  /*2db0*/  @P0 SHF.R.U32.HI R0, RZ, 0x14, R0 ;  /* 0x00000014ff000819 */ /* 0x000fc80000011600 */
[----:B------:R-:W-:Y:S01]  /*2dc0*/  @P0 LOP3.LUT R0, R0, 0xff, RZ, 0xc0, !PT ;  /* 0x000000ff00000812 */ /* 0x000fe200078ec0ff */
[----:B------:R-:W-:Y:S06]  /*2dd0*/  @P0 BRA `(.L_x_63) ;  /* 0x0000000000100947 */ /* 0x000fec0003800000 */
[----:B------:R-:W-:Y:S01]  /*2de0*/  FADD.FTZ R0, R2, 8192 ;  /* 0x4600000002007421 */ /* 0x000fe20000010000 */
[----:B------:R-:W-:-:S04]  /*2df0*/  PRMT R8, RZ, 0x7610, R8 ;  /* 0x00007610ff087816 */ /* 0x000fc80000000008 */
[----:B------:R-:W-:-:S13]  /*2e00*/  LOP3.LUT P0, R0, R0, 0xff, RZ, 0xc0, !PT ;  /* 0x000000ff00007812 */ /* 0x000fda000780c0ff */
[----:B------:R-:W-:Y:S05]  /*2e10*/  @!P0 BRA `(.L_x_62) ;  /* 0x0000000000108947 */ /* 0x000fea0003800000 */
.L_x_63:
[----:B------:R-:W-:-:S04]  /*2e20*/  LOP3.LUT R2, R3, 0x80000000, RZ, 0xc0, !PT ;  /* 0x8000000003027812 */ /* 0x000fc800078ec0ff */
[----:B------:R-:W-:-:S04]  /*2e30*/  SHF.R.U32.HI R3, RZ, 0x18, R2 ;  /* 0x00000018ff037819 */ /* 0x000fc80000011602 */
[----:B------:R-:W-:-:S04]  /*2e40*/  LOP3.LUT R0, R0, R3, RZ, 0xfc, !PT ;  /* 0x0000000300007212 */ /* 0x000fc800078efcff */
[----:B------:R-:W-:-:S07]  /*2e50*/  PRMT R8, R0, 0x7610, R8 ;  /* 0x0000761000087816 */ /* 0x000fce0000000008 */
.L_x_62:
[----:B------:R-:W-:Y:S05]  /*2e60*/  BSYNC B0 ;  /* 0x0000000000007941 */ /* 0x000fea0003800000 */
.L_x_61:
[----:B------:R0:W-:Y:S01]  /*2e70*/  STG.E.U8 desc[UR36][R16.64], R8 ;  /* 0x0000000810007986 */ /* 0x0001e2000c101124 */
[----:B------:R-:W-:Y:S05]  /*2e80*/  BRA `(.L_x_41) ;  /* 0x0000000400187947 */ /* 0x000fea0003800000 */
.L_x_59:
        /* <DEDUP_REMOVED lines=17> */
.L_x_66:
[----:B------:R-:W-:-:S04]  /*2fa0*/  LOP3.LUT R2, R3, 0x80000000, RZ, 0xc0, !PT ;  /* 0x8000000003027812 */ /* 0x000fc800078ec0ff */
[----:B------:R-:W-:-:S04]  /*2fb0*/  SHF.R.U32.HI R3, RZ, 0x18, R2 ;  /* 0x00000018ff037819 */ /* 0x000fc80000011602 */
[----:B------:R-:W-:-:S04]  /*2fc0*/  LOP3.LUT R0, R0, R3, RZ, 0xfc, !PT ;  /* 0x0000000300007212 */ /* 0x000fc800078efcff */
[----:B------:R-:W-:-:S07]  /*2fd0*/  PRMT R8, R0, 0x7610, R8 ;  /* 0x0000761000087816 */ /* 0x000fce0000000008 */
.L_x_65:
[----:B------:R-:W-:Y:S05]  /*2fe0*/  BSYNC B0 ;  /* 0x0000000000007941 */ /* 0x000fea0003800000 */
.L_x_64:
[----:B------:R0:W-:Y:S01]  /*2ff0*/  STG.E.U8 desc[UR36][R16.64], R8 ;  /* 0x0000000810007986 */ /* 0x0001e2000c101124 */
[----:B------:R-:W-:Y:S05]  /*3000*/  BRA `(.L_x_41) ;  /* 0x0000000000b87947 */ /* 0x000fea0003800000 */
.L_x_58:
[----:B------:R-:W-:-:S13]  /*3010*/  ISETP.NE.AND P0, PT, R2, 0x1c, PT ;  /* 0x0000001c0200780c */ /* 0x000fda0003f05270 */
[----:B------:R-:W-:Y:S05]  /*3020*/  @!P0 BRA `(.L_x_67) ;  /* 0x0000000000a48947 */ /* 0x000fea0003800000 */
[----:B------:R-:W-:-:S13]  /*3030*/  ISETP.NE.AND P0, PT, R2, 0x1d, PT ;  /* 0x0000001d0200780c */ /* 0x000fda0003f05270 */
[----:B------:R-:W-:Y:S05]  /*3040*/  @!P0 BRA `(.L_x_68) ;  /* 0x00000000008c8947 */ /* 0x000fea0003800000 */
[----:B------:R-:W-:-:S13]  /*3050*/  ISETP.NE.AND P0, PT, R2, 0x2c, PT ;  /* 0x0000002c0200780c */ /* 0x000fda0003f05270 */
[----:B------:R-:W-:Y:S05]  /*3060*/  @P0 BRA `(.L_x_40) ;  /* 0x0000000000400947 */ /* 0x000fea0003800000 */
[----:B-1----:R-:W-:-:S05]  /*3070*/  IMAD.U32 R3, R3, 0x10000, RZ ;  /* 0x0001000003037824 */ /* 0x002fca00078e00ff */
[----:B------:R-:W-:-:S04]  /*3080*/  SHF.R.U32.HI R4, RZ, 0x17, R3 ;  /* 0x00000017ff047819 */ /* 0x000fc80000011603 */
[----:B------:R-:W-:-:S04]  /*3090*/  LOP3.LUT R2, R4, 0xff, RZ, 0xc0, !PT ;  /* 0x000000ff04027812 */ /* 0x000fc800078ec0ff */
[----:B------:R-:W-:-:S13]  /*30a0*/  ISETP.NE.AND P1, PT, R2, 0xff, PT ;  /* 0x000000ff0200780c */ /* 0x000fda0003f25270 */
[--C-:B------:R-:W-:Y:S02]  /*30b0*/  @P1 SHF.R.U32.HI R0, RZ, 0x16, R3.reuse ;  /* 0x00000016ff001819 */ /* 0x100fe40000011603 */
[----:B------:R-:W-:Y:S01]  /*30c0*/  @P1 LOP3.LUT P0, RZ, R2, 0x3fffff, R3, 0xf8, !PT ;  /* 0x003fffff02ff1812 */ /* 0x000fe2000780f803 */
[----:B------:R-:W-:Y:S01]  /*30d0*/  IMAD.MOV.U32 R3, RZ, RZ, 0xff ;  /* 0x000000ffff037424 */ /* 0x000fe200078e00ff */
[----:B------:R-:W-:-:S04]  /*30e0*/  @P1 LOP3.LUT R0, R0, 0x1, RZ, 0xc0, !PT ;  /* 0x0000000100001812 */ /* 0x000fc800078ec0ff */
[----:B------:R-:W-:Y:S01]  /*30f0*/  @P1 ISETP.EQ.U32.AND P2, PT, R0, 0x1, P0 ;  /* 0x000000010000180c */ /* 0x000fe20000742070 */
[----:B------:R-:W-:Y:S01]  /*3100*/  @P1 VIADD R0, R4, 0x1 ;  /* 0x0000000104001836 */ /* 0x000fe20000000000 */
[----:B------:R-:W-:Y:S02]  /*3110*/  PLOP3.LUT P0, PT, PT, PT, PT, 0x80, 0x0 ;  /* 0x000000000000781c */ /* 0x000fe40003f0f070 */
[----:B------:R-:W-:-:S13]  /*3120*/  @P1 PLOP3.LUT P0, PT, P2, PT, PT, 0x80, 0x0 ;  /* 0x000000000000181c */ /* 0x000fda000170f070 */
[----:B------:R-:W-:-:S04]  /*3130*/  @!P0 IMAD.MOV R0, RZ, RZ, R4 ;  /* 0x000000ffff008224 */ /* 0x000fc800078e0204 */
[----:B------:R-:W-:-:S05]  /*3140*/  @P1 IMAD.MOV.U32 R3, RZ, RZ, R0 ;  /* 0x000000ffff031224 */ /* 0x000fca00078e0000 */
[----:B------:R0:W-:Y:S01]  /*3150*/  STG.E.U8 desc[UR36][R16.64], R3 ;  /* 0x0000000310007986 */ /* 0x0001e2000c101124 */
[----:B------:R-:W-:Y:S05]  /*3160*/  BRA `(.L_x_41) ;  /* 0x0000000000607947 */ /* 0x000fea0003800000 */
.L_x_40:
[----:B------:R-:W-:Y:S01]  /*3170*/  MOV R2, 0x0 ;  /* 0x0000000000027802 */ /* 0x000fe20000000f00 */
[----:B------:R-:W-:Y:S01]  /*3180*/  ULDC.64 UR4, c[0x4][0x158] ;  /* 0x0100560000047ab9 */ /* 0x000fe20000000a00 */
[----:B------:R-:W-:Y:S01]  /*3190*/  ULDC.64 UR6, c[0x4][0x160] ;  /* 0x0100580000067ab9 */ /* 0x000fe20000000a00 */
[----:B------:R-:W-:Y:S02]  /*31a0*/  IMAD.U32 R4, RZ, RZ, UR4 ;  /* 0x00000004ff047e24 */ /* 0x000fe4000f8e00ff */
[----:B------:R-:W-:Y:S01]  /*31b0*/  IMAD.U32 R5, RZ, RZ, UR5 ;  /* 0x00000005ff057e24 */ /* 0x000fe2000f8e00ff */
[----:B-1----:R-:W0:Y:S01]  /*31c0*/  LDC.64 R2, c[0x4][R2] ;  /* 0x0100000002027b82 */ /* 0x002e220000000a00 */
        /* <DEDUP_REMOVED lines=10> */
.L_x_69:
[----:B------:R-:W-:Y:S05]  /*3270*/  BRA `(.L_x_41) ;  /* 0x00000000001c7947 */ /* 0x000fea0003800000 */
.L_x_68:
[----:B-1----:R-:W-:-:S06]  /*3280*/  IMAD.U32 R3, R3, 0x10000, RZ ;  /* 0x0001000003037824 */ /* 0x002fcc00078e00ff */
[----:B------:R-:W0:Y:S02]  /*3290*/  F2I.U64.TRUNC R2, R3 ;  /* 0x0000000300027311 */ /* 0x000e24000020d800 */
[----:B0-----:R0:W-:Y:S01]  /*32a0*/  STG.E.64 desc[UR36][R16.64], R2 ;  /* 0x0000000210007986 */ /* 0x0011e2000c101b24 */
[----:B------:R-:W-:Y:S05]  /*32b0*/  BRA `(.L_x_41) ;  /* 0x00000000000c7947 */ /* 0x000fea0003800000 */
.L_x_67:
[----:B-1----:R-:W-:-:S06]  /*32c0*/  IMAD.U32 R3, R3, 0x10000, RZ ;  /* 0x0001000003037824 */ /* 0x002fcc00078e00ff */
[----:B------:R-:W0:Y:S02]  /*32d0*/  F2I.FTZ.U32.TRUNC.NTZ R3, R3 ;  /* 0x0000000300037305 */ /* 0x000e24000021f000 */
[----:B0-----:R0:W-:Y:S02]  /*32e0*/  STG.E desc[UR36][R16.64], R3 ;  /* 0x0000000310007986 */ /* 0x0011e4000c101924 */
.L_x_41:
[----:B------:R-:W-:-:S04]  /*32f0*/  IMAD R18, R23, 0x200, R18 ;  /* 0x0000020017127824 */ /* 0x000fc800078e0212 */
[----:B------:R-:W-:-:S07]  /*3300*/  VIADD R19, R18, 0x80 ;  /* 0x0000008012137836 */ /* 0x000fce0000000000 */
.L_x_1:
[----:B------:R-:W-:Y:S05]  /*3310*/  BSYNC B6 ;  /* 0x0000000000067941 */ /* 0x000fea0003800000 */
.L_x_0:
[----:B------:R-:W-:Y:S01]  /*3320*/  ULDC UR4, c[0x0][0x210] ;  /* 0x0000840000047ab9 */ /* 0x000fe20000000800 */
[----:B------:R-:W-:Y:S01]  /*3330*/  BSSY B6, `(.L_x_70) ;  /* 0x0000329000067945 */ /* 0x000fe20003800000 */
[----:B------:R-:W-:-:S13]  /*3340*/  ISETP.GE.AND P0, PT, R19, UR4, PT ;  /* 0x0000000413007c0c */ /* 0x000fda000bf06270 */
[----:B------:R-:W-:Y:S05]  /*3350*/  @P0 BRA `(.L_x_71) ;  /* 0x0000003000980947 */ /* 0x000fea0003800000 */
[----:B0-----:R-:W0:Y:S01]  /*3360*/  LDC R6, c[0x0][0x218] ;  /* 0x00008600ff067b82 */ /* 0x001e220000000800 */
[----:B------:R-:W-:Y:S02]  /*3370*/  IMAD.MOV.U32 R0, RZ, RZ, RZ ;  /* 0x000000ffff007224 */ /* 0x000fe400078e00ff */
[----:B-1234-:R-:W-:Y:S01]  /*3380*/  IMAD.MOV.U32 R16, RZ, RZ, RZ ;  /* 0x000000ffff107224 */ /* 0x01efe200078e00ff */
[----:B0-----:R-:W-:-:S13]  /*3390*/  ISETP.NE.AND P0, PT, R6, RZ, PT ;  /* 0x000000ff0600720c */ /* 0x001fda0003f05270 */
[----:B------:R-:W-:Y:S05]  /*33a0*/  @!P0 BRA `(.L_x_72) ;  /* 0x0000001000a88947 */ /* 0x000fea0003800000 */
        /* <DEDUP_REMOVED lines=298> */
.L_x_72:
        /* <DEDUP_REMOVED lines=22> */
.L_x_76:
[----:B------:R-:W2:Y:S02]  /*47b0*/  LDG.E.U8 R2, desc[UR36][R2.64] ;  /* 0x0000002402027981 */ /* 0x000ea4000c1e1100 */
[----:B--2---:R-:W-:-:S04]  /*47c0*/  I2FP.F32.U32 R0, R2 ;  /* 0x0000000200007245 */ /* 0x004fc80000201000 */
[----:B------:R-:W-:Y:S01]  /*47d0*/  F2FP.BF16.F32.PACK_AB R0, RZ, R0 ;  /* 0x00000000ff00723e */ /* 0x000fe200000010ff */
[----:B------:R-:W-:Y:S06]  /*47e0*/  BRA `(.L_x_78) ;  /* 0x0000000c00907947 */ /* 0x000fec0003800000 */
.L_x_75:
        /* <DEDUP_REMOVED lines=10> */
.L_x_80:
[----:B------:R-:W2:Y:S02]  /*4890*/  LDG.E R2, desc[UR36][R2.64] ;  /* 0x0000002402027981 */ /* 0x000ea4000c1e1900 */
[----:B--2---:R-:W-:-:S04]  /*48a0*/  I2FP.F32.S32 R0, R2 ;  /* 0x0000000200007245 */ /* 0x004fc80000201400 */
[----:B------:R-:W-:Y:S01]  /*48b0*/  F2FP.BF16.F32.PACK_AB R0, RZ, R0 ;  /* 0x00000000ff00723e */ /* 0x000fe200000010ff */
[----:B------:R-:W-:Y:S06]  /*48c0*/  BRA `(.L_x_78) ;  /* 0x0000000c00587947 */ /* 0x000fec0003800000 */
.L_x_79:
[----:B------:R-:W2:Y:S02]  /*48d0*/  LDG.E.U16 R2, desc[UR36][R2.64] ;  /* 0x0000002402027981 */ /* 0x000ea4000c1e1500 */
[----:B--2---:R-:W0:Y:S02]  /*48e0*/  I2F.S16 R0, R2 ;  /* 0x0000000200007306 */ /* 0x004e240000101400 */
[----:B0-----:R-:W-:Y:S01]  /*48f0*/  F2FP.BF16.F32.PACK_AB R0, RZ, R0 ;  /* 0x00000000ff00723e */ /* 0x001fe200000010ff */
[----:B------:R-:W-:Y:S06]  /*4900*/  BRA `(.L_x_78) ;  /* 0x0000000c00487947 */ /* 0x000fec0003800000 */
.L_x_74:
        /* <DEDUP_REMOVED lines=9> */
.L_x_82:
[----:B------:R-:W2:Y:S02]  /*49a0*/  LDG.E.U16 R0, desc[UR36][R2.64] ;  /* 0x0000002402007981 */ /* 0x000ea4000c1e1500 */
[----:B--2---:R-:W-:-:S05]  /*49b0*/  HADD2.F32 R0, -RZ, R0.H0_H0 ;  /* 0x20000000ff007230 */ /* 0x004fca0000004100 */
[----:B------:R-:W-:Y:S01]  /*49c0*/  F2FP.BF16.F32.PACK_AB R0, RZ, R0 ;  /* 0x00000000ff00723e */ /* 0x000fe200000010ff */
[----:B------:R-:W-:Y:S06]  /*49d0*/  BRA `(.L_x_78) ;  /* 0x0000000c00147947 */ /* 0x000fec0003800000 */
.L_x_81:
        /* <DEDUP_REMOVED lines=9> */
.L_x_84:
[----:B------:R-:W2:Y:S02]  /*4a70*/  LDG.E.U16 R2, desc[UR36][R2.64] ;  /* 0x0000002402027981 */ /* 0x000ea4000c1e1500 */
[----:B--2---:R-:W-:-:S05]  /*4a80*/  HADD2.F32 R0, -RZ, R2.H0_H0 ;  /* 0x20000002ff007230 */ /* 0x004fca0000004100 */
[----:B------:R-:W-:Y:S01]  /*4a90*/  F2FP.BF16.F32.PACK_AB R0, RZ, R0 ;  /* 0x00000000ff00723e */ /* 0x000fe200000010ff */
[----:B------:R-:W-:Y:S06]  /*4aa0*/  BRA `(.L_x_78) ;  /* 0x0000000800e07947 */ /* 0x000fec0003800000 */
.L_x_83:
        /* <DEDUP_REMOVED lines=8> */
.L_x_73:
        /* <DEDUP_REMOVED lines=13> */
.L_x_87:
        /* <DEDUP_REMOVED lines=8> */
.L_x_86:
        /* <DEDUP_REMOVED lines=28> */
.L_x_89:
        /* <DEDUP_REMOVED lines=15> */
.L_x_88:
[----:B------:R0:W5:Y:S01]  /*4f30*/  LDG.E.U16 R0, desc[UR36][R2.64] ;  /* 0x0000002402007981 */ /* 0x000162000c1e1500 */
[----:B------:R-:W-:Y:S05]  /*4f40*/  BRA `(.L_x_78) ;  /* 0x0000000400b87947 */ /* 0x000fea0003800000 */
.L_x_85:
        /* <DEDUP_REMOVED lines=12> */
.L_x_92:
        /* <DEDUP_REMOVED lines=21> */
.L_x_96:
[----:B------:R-:W-:Y:S05]  /*5160*/  BSYNC B1 ;  /* 0x0000000000017941 */ /* 0x000fea0003800000 */
.L_x_95:
[----:B------:R-:W-:Y:S01]  /*5170*/  LEA R3, R0, 0x3b800000, 0x17 ;  /* 0x3b80000000037811 */ /* 0x000fe200078eb8ff */
[----:B------:R-:W-:-:S05]  /*5180*/  IMAD.SHL.U32 R0, R2, 0x100000, RZ ;  /* 0x0010000002007824 */ /* 0x000fca00078e00ff */
[----:B------:R-:W-:-:S07]  /*5190*/  LOP3.LUT R0, R3, R0, R4, 0xfe, !PT ;  /* 0x0000000003007212 */ /* 0x000fce00078efe04 */
.L_x_94:
[----:B------:R-:W-:Y:S05]  /*51a0*/  BSYNC B0 ;  /* 0x0000000000007941 */ /* 0x000fea0003800000 */
.L_x_93:
[----:B------:R-:W-:Y:S01]  /*51b0*/  F2FP.BF16.F32.PACK_AB R0, RZ, R0 ;  /* 0x00000000ff00723e */ /* 0x000fe200000010ff */
[----:B------:R-:W-:Y:S06]  /*51c0*/  BRA `(.L_x_78) ;  /* 0x0000000400187947 */ /* 0x000fec0003800000 */
.L_x_91:
        /* <DEDUP_REMOVED lines=21> */
.L_x_100:
[----:B------:R-:W-:Y:S05]  /*5320*/  BSYNC B1 ;  /* 0x0000000000017941 */ /* 0x000fea0003800000 */
.L_x_99:
[----:B------:R-:W-:Y:S01]  /*5330*/  LEA R3, R0, 0x37800000, 0x17 ;  /* 0x3780000000037811 */ /* 0x000fe200078eb8ff */
[----:B------:R-:W-:-:S05]  /*5340*/  IMAD.SHL.U32 R0, R2, 0x200000, RZ ;  /* 0x0020000002007824 */ /* 0x000fca00078e00ff */
[----:B------:R-:W-:-:S07]  /*5350*/  LOP3.LUT R0, R3, R0, R4, 0xfe, !PT ;  /* 0x0000000003007212 */ /* 0x000fce00078efe04 */
.L_x_98:
[----:B------:R-:W-:Y:S05]  /*5360*/  BSYNC B0 ;  /* 0x0000000000007941 */ /* 0x000fea0003800000 */
.L_x_97:
[----:B------:R-:W-:Y:S01]  /*5370*/  F2FP.BF16.F32.PACK_AB R0, RZ, R0 ;  /* 0x00000000ff00723e */ /* 0x000fe200000010ff */
[----:B------:R-:W-:Y:S06]  /*5380*/  BRA `(.L_x_78) ;  /* 0x0000000000a87947 */ /* 0x000fec0003800000 */
.L_x_90:
        /* <DEDUP_REMOVED lines=14> */
.L_x_104:
[----:B------:R-:W-:Y:S05]  /*5470*/  BSYNC B0 ;  /* 0x0000000000007941 */ /* 0x000fea0003800000 */
.L_x_103:
[----:B------:R-:W-:Y:S01]  /*5480*/  F2FP.BF16.F32.PACK_AB R0, RZ, R0 ;  /* 0x00000000ff00723e */ /* 0x000fe200000010ff */
[----:B------:R-:W-:Y:S06]  /*5490*/  BRA `(.L_x_78) ;  /* 0x0000000000647947 */ /* 0x000fec0003800000 */
.L_x_77:
        /* <DEDUP_REMOVED lines=16> */
.L_x_105:
[----:B------:R-:W-:Y:S01]  /*55a0*/  PRMT R0, RZ, 0x7610, R0 ;  /* 0x00007610ff007816 */ /* 0x000fe20000000000 */
[----:B------:R-:W-:Y:S06]  /*55b0*/  BRA `(.L_x_78) ;  /* 0x00000000001c7947 */ /* 0x000fec0003800000 */
.L_x_102:
[----:B------:R-:W2:Y:S02]  /*55c0*/  LDG.E.64 R2, desc[UR36][R2.64] ;  /* 0x0000002402027981 */ /* 0x000ea4000c1e1b00 */
[----:B--2---:R-:W0:Y:S02]  /*55d0*/  I2F.U64 R0, R2 ;  /* 0x0000000200007312 */ /* 0x004e240000301000 */
[----:B0-----:R-:W-:Y:S01]  /*55e0*/  F2FP.BF16.F32.PACK_AB R0, RZ, R0 ;  /* 0x00000000ff00723e */ /* 0x001fe200000010ff */
[----:B------:R-:W-:Y:S06]  /*55f0*/  BRA `(.L_x_78) ;  /* 0x00000000000c7947 */ /* 0x000fec0003800000 */
.L_x_101:
[----:B------:R-:W2:Y:S02]  /*5600*/  LDG.E R2, desc[UR36][R2.64] ;  /* 0x0000002402027981 */ /* 0x000ea4000c1e1900 */
[----:B--2---:R-:W-:-:S04]  /*5610*/  I2FP.F32.U32 R0, R2 ;  /* 0x0000000200007245 */ /* 0x004fc80000201000 */
[----:B------:R-:W-:-:S07]  /*5620*/  F2FP.BF16.F32.PACK_AB R0, RZ, R0 ;  /* 0x00000000ff00723e */ /* 0x000fce00000010ff */
.L_x_78:
        /* <DEDUP_REMOVED lines=19> */
.L_x_109:
[----:B-1----:R-:W-:-:S06]  /*5760*/  IMAD.U32 R3, R3, 0x10000, RZ ;  /* 0x0001000003037824 */ /* 0x002fcc00078e00ff */
[----:B------:R-:W0:Y:S02]  /*5770*/  F2I.S64.TRUNC R2, R3 ;  /* 0x0000000300027311 */ /* 0x000e24000020d900 */
[----:B0-----:R0:W-:Y:S01]  /*5780*/  STG.E.U8 desc[UR36][R16.64], R2 ;  /* 0x0000000210007986 */ /* 0x0011e2000c101124 */
[----:B------:R-:W-:Y:S05]  /*5790*/  BRA `(.L_x_111) ;  /* 0x0000000c00847947 */ /* 0x000fea0003800000 */
.L_x_108:
        /* <DEDUP_REMOVED lines=10> */
.L_x_113:
[----:B-1----:R-:W-:-:S06]  /*5840*/  IMAD.U32 R3, R3, 0x10000, RZ ;  /* 0x0001000003037824 */ /* 0x002fcc00078e00ff */
[----:B------:R-:W0:Y:S02]  /*5850*/  F2I.FTZ.TRUNC.NTZ R3, R3 ;  /* 0x0000000300037305 */ /* 0x000e24000021f100 */
[----:B0-----:R0:W-:Y:S01]  /*5860*/  STG.E desc[UR36][R16.64], R3 ;  /* 0x0000000310007986 */ /* 0x0011e2000c101924 */
[----:B------:R-:W-:Y:S05]  /*5870*/  BRA `(.L_x_111) ;  /* 0x0000000c004c7947 */ /* 0x000fea0003800000 */
.L_x_112:
[----:B-1----:R-:W-:-:S06]  /*5880*/  IMAD.U32 R3, R3, 0x10000, RZ ;  /* 0x0001000003037824 */ /* 0x002fcc00078e00ff */
[----:B------:R-:W0:Y:S02]  /*5890*/  F2I.FTZ.TRUNC.NTZ R3, R3 ;  /* 0x0000000300037305 */ /* 0x000e24000021f100 */
[----:B0-----:R0:W-:Y:S01]  /*58a0*/  STG.E.U16 desc[UR36][R16.64], R3 ;  /* 0x0000000310007986 */ /* 0x0011e2000c101524 */
[----:B------:R-:W-:Y:S05]  /*58b0*/  BRA `(.L_x_111) ;  /* 0x0000000c003c7947 */ /* 0x000fea0003800000 */
.L_x_107:
        /* <DEDUP_REMOVED lines=9> */
.L_x_115:
[----:B-1----:R-:W-:-:S05]  /*5950*/  IMAD.U32 R0, R3, 0x10000, RZ ;  /* 0x0001000003007824 */ /* 0x002fca00078e00ff */
[----:B------:R-:W-:-:S05]  /*5960*/  F2FP.F16.F32.PACK_AB R0, RZ, R0 ;  /* 0x00000000ff00723e */ /* 0x000fca00000000ff */
[----:B------:R0:W-:Y:S01]  /*5970*/  STG.E.U16 desc[UR36][R16.64], R0 ;  /* 0x0000000010007986 */ /* 0x0001e2000c101524 */
[----:B------:R-:W-:Y:S05]  /*5980*/  BRA `(.L_x_111) ;  /* 0x0000000c00087947 */ /* 0x000fea0003800000 */
.L_x_114:
        /* <DEDUP_REMOVED lines=10> */
.L_x_117:
[----:B-1----:R-:W-:-:S05]  /*5a30*/  IMAD.U32 R3, R3, 0x10000, RZ ;  /* 0x0001000003037824 */ /* 0x002fca00078e00ff */
[----:B------:R-:W-:-:S04]  /*5a40*/  F2FP.F16.F32.PACK_AB R3, RZ, R3 ;  /* 0x00000003ff03723e */ /* 0x000fc800000000ff */
[----:B------:R-:W-:-:S05]  /*5a50*/  PRMT R3, R3, 0x5410, RZ ;  /* 0x0000541003037816 */ /* 0x000fca00000000ff */
[----:B------:R0:W-:Y:S01]  /*5a60*/  STG.E desc[UR36][R16.64], R3 ;  /* 0x0000000310007986 */ /* 0x0001e2000c101924 */
[----:B------:R-:W-:Y:S05]  /*5a70*/  BRA `(.L_x_111) ;  /* 0x0000000800cc7947 */ /* 0x000fea0003800000 */
.L_x_116:
[----:B-1----:R-:W-:-:S04]  /*5a80*/  IMAD.U32 R2, R3, 0x10000, RZ ;  /* 0x0001000003027824 */ /* 0x002fc800078e00ff */
[----:B------:R-:W-:-:S06]  /*5a90*/  FMUL.FTZ R2, R2, 1 ;  /* 0x3f80000002027820 */ /* 0x000fcc0000410000 */
[----:B------:R-:W0:Y:S02]  /*5aa0*/  F2F.F64.F32 R2, R2 ;  /* 0x0000000200027310 */ /* 0x000e240000201800 */
[----:B0-----:R0:W-:Y:S01]  /*5ab0*/  STG.E.64 desc[UR36][R16.64], R2 ;  /* 0x0000000210007986 */ /* 0x0011e2000c101b24 */
[----:B------:R-:W-:Y:S05]  /*5ac0*/  BRA `(.L_x_111) ;  /* 0x0000000800b87947 */ /* 0x000fea0003800000 */
.L_x_106:
        /* <DEDUP_REMOVED lines=13> */
.L_x_120:
[----:B-1----:R-:W-:Y:S01]  /*5ba0*/  IMAD.U32 R3, R3, 0x10000, RZ ;  /* 0x0001000003037824 */ /* 0x002fe200078e00ff */
[----:B------:R-:W-:-:S03]  /*5bb0*/  CS2R R6, SRZ ;  /* 0x0000000000067805 */ /* 0x000fc6000001ff00 */
[----:B------:R-:W-:-:S04]  /*5bc0*/  FMUL.FTZ R3, R3, 1 ;  /* 0x3f80000003037820 */ /* 0x000fc80000410000 */
[----:B------:R-:W0:Y:S02]  /*5bd0*/  F2F.F64.F32 R4, R3 ;  /* 0x0000000300047310 */ /* 0x000e240000201800 */
[----:B0-----:R0:W-:Y:S01]  /*5be0*/  STG.E.128 desc[UR36][R16.64], R4 ;  /* 0x0000000410007986 */ /* 0x0011e2000c101d24 */
[----:B------:R-:W-:Y:S05]  /*5bf0*/  BRA `(.L_x_111) ;  /* 0x00000008006c7947 */ /* 0x000fea0003800000 */
.L_x_119:
        /* <DEDUP_REMOVED lines=21> */
.L_x_124:
[----:B------:R-:W-:Y:S05]  /*5d50*/  BSYNC B0 ;  /* 0x0000000000007941 */ /* 0x000fea0003800000 */
.L_x_123:
[----:B------:R-:W-:-:S05]  /*5d60*/  LOP3.LUT R3, R0, R3, RZ, 0xfc, !PT ;  /* 0x0000000300037212 */ /* 0x000fca00078efcff */
[----:B------:R0:W-:Y:S01]  /*5d70*/  STG.E.U8 desc[UR36][R16.64], R3 ;  /* 0x0000000310007986 */ /* 0x0001e2000c101124 */
[----:B------:R-:W-:Y:S05]  /*5d80*/  BRA `(.L_x_111) ;  /* 0x0000000800087947 */ /* 0x000fea0003800000 */
.L_x_122:
        /* <DEDUP_REMOVED lines=13> */
.L_x_126:
[----:B------:R-:W-:Y:S01]  /*5e60*/  IMAD.MOV.U32 R0, RZ, RZ, 0x7f ;  /* 0x0000007fff007424 */ /* 0x000fe200078e00ff */
[----:B------:R-:W-:-:S04]  /*5e70*/  ISETP.GT.U32.AND P0, PT, R2, 0x7f800000, PT ;  /* 0x7f8000000200780c */ /* 0x000fc80003f04070 */
[----:B------:R-:W-:-:S09]  /*5e80*/  SEL R0, R0, 0x7c, P0 ;  /* 0x0000007c00007807 */ /* 0x000fd20000000000 */
.L_x_127:
[----:B------:R-:W-:Y:S05]  /*5e90*/  BSYNC B0 ;  /* 0x0000000000007941 */ /* 0x000fea0003800000 */
.L_x_125:
[----:B------:R-:W-:-:S04]  /*5ea0*/  LOP3.LUT R2, R3, 0x80000000, RZ, 0xc0, !PT ;  /* 0x8000000003027812 */ /* 0x000fc800078ec0ff */
[----:B------:R-:W-:-:S04]  /*5eb0*/  SHF.R.U32.HI R3, RZ, 0x18, R2 ;  /* 0x00000018ff037819 */ /* 0x000fc80000011602 */
[----:B------:R-:W-:-:S05]  /*5ec0*/  LOP3.LUT R3, R0, R3, RZ, 0xfc, !PT ;  /* 0x0000000300037212 */ /* 0x000fca00078efcff */
[----:B------:R0:W-:Y:S01]  /*5ed0*/  STG.E.U8 desc[UR36][R16.64], R3 ;  /* 0x0000000310007986 */ /* 0x0001e2000c101124 */
[----:B------:R-:W-:Y:S05]  /*5ee0*/  BRA `(.L_x_111) ;  /* 0x0000000400b07947 */ /* 0x000fea0003800000 */
.L_x_121:
[----:B-1----:R0:W-:Y:S01]  /*5ef0*/  STG.E.U16 desc[UR36][R16.64], R3 ;  /* 0x0000000310007986 */ /* 0x0021e2000c101524 */
[----:B------:R-:W-:Y:S05]  /*5f00*/  BRA `(.L_x_111) ;  /* 0x0000000400a87947 */ /* 0x000fea0003800000 */
.L_x_118:
        /* <DEDUP_REMOVED lines=12> */
.L_x_130:
        /* <DEDUP_REMOVED lines=17> */
.L_x_133:
[----:B------:R-:W-:-:S04]  /*60e0*/  LOP3.LUT R2, R3, 0x80000000, RZ, 0xc0, !PT ;  /* 0x8000000003027812 */ /* 0x000fc800078ec0ff */
[----:B------:R-:W-:-:S04]  /*60f0*/  SHF.R.U32.HI R3, RZ, 0x18, R2 ;  /* 0x00000018ff037819 */ /* 0x000fc80000011602 */
[----:B------:R-:W-:-:S04]  /*6100*/  LOP3.LUT R0, R0, R3, RZ, 0xfc, !PT ;  /* 0x0000000300007212 */ /* 0x000fc800078efcff */
[----:B------:R-:W-:-:S07]  /*6110*/  PRMT R8, R0, 0x7610, R8 ;  /* 0x0000761000087816 */ /* 0x000fce0000000008 */
.L_x_132:
[----:B------:R-:W-:Y:S05]  /*6120*/  BSYNC B0 ;  /* 0x0000000000007941 */ /* 0x000fea0003800000 */
.L_x_131:
[----:B------:R3:W-:Y:S01]  /*6130*/  STG.E.U8 desc[UR36][R16.64], R8 ;  /* 0x0000000810007986 */ /* 0x0007e2000c101124 */
[----:B------:R-:W-:Y:S05]  /*6140*/  BRA `(.L_x_111) ;  /* 0x0000000400187947 */ /* 0x000fea0003800000 */
.L_x_129:
        /* <DEDUP_REMOVED lines=17> */
.L_x_136:
[----:B------:R-:W-:-:S04]  /*6260*/  LOP3.LUT R2, R3, 0x80000000, RZ, 0xc0, !PT ;  /* 0x8000000003027812 */ /* 0x000fc800078ec0ff */
[----:B------:R-:W-:-:S04]  /*6270*/  SHF.R.U32.HI R3, RZ, 0x18, R2 ;  /* 0x00000018ff037819 */ /* 0x000fc80000011602 */
[----:B------:R-:W-:-:S04]  /*6280*/  LOP3.LUT R0, R0, R3, RZ, 0xfc, !PT ;  /* 0x0000000300007212 */ /* 0x000fc800078efcff */
[----:B------:R-:W-:-:S07]  /*6290*/  PRMT R8, R0, 0x7610, R8 ;  /* 0x0000761000087816 */ /* 0x000fce0000000008 */
.L_x_135:
[----:B------:R-:W-:Y:S05]  /*62a0*/  BSYNC B0 ;  /* 0x0000000000007941 */ /* 0x000fea0003800000 */
.L_x_134:
[----:B------:R0:W-:Y:S01]  /*62b0*/  STG.E.U8 desc[UR36][R16.64], R8 ;  /* 0x0000000810007986 */ /* 0x0001e2000c101124 */
[----:B------:R-:W-:Y:S05]  /*62c0*/  BRA `(.L_x_111) ;  /* 0x0000000000b87947 */ /* 0x000fea0003800000 */
.L_x_128:
        /* <DEDUP_REMOVED lines=22> */
.L_x_110:
[----:B------:R-:W-:Y:S01]  /*6430*/  MOV R0, 0x0 ;  /* 0x0000000000007802 */ /* 0x000fe20000000f00 */
[----:B------:R-:W-:Y:S01]  /*6440*/  ULDC.64 UR4, c[0x4][0x158] ;  /* 0x0100560000047ab9 */ /* 0x000fe20000000a00 */
[----:B------:R-:W-:Y:S01]  /*6450*/  ULDC.64 UR6, c[0x4][0x70] ;  /* 0x01001c0000067ab9 */ /* 0x000fe20000000a00 */
[----:B------:R-:W-:Y:S01]  /*6460*/  IMAD.U32 R4, RZ, RZ, UR4 ;  /* 0x00000004ff047e24 */ /* 0x000fe2000f8e00ff */
[----:B-1----:R0:W1:Y:S01]  /*6470*/  LDC.64 R2, c[0x4][R0] ;  /* 0x0100000000027b82 */ /* 0x0020620000000a00 */
[----:B------:R-:W-:Y:S01]  /*6480*/  IMAD.U32 R5, RZ, RZ, UR5 ;  /* 0x00000005ff057e24 */ /* 0x000fe2000f8e00ff */
[----:B------:R-:W-:Y:S01]  /*6490*/  ULDC.64 UR4, c[0x4][0x160] ;  /* 0x0100580000047ab9 */ /* 0x000fe20000000a00 */
[----:B------:R-:W-:Y:S02]  /*64a0*/  IMAD.U32 R10, RZ, RZ, UR6 ;  /* 0x00000006ff0a7e24 */ /* 0x000fe4000f8e00ff */
[----:B------:R-:W-:Y:S02]  /*64b0*/  IMAD.U32 R6, RZ, RZ, UR4 ;  /* 0x00000004ff067e24 */ /* 0x000fe4000f8e00ff */
[----:B------:R-:W-:-:S02]  /*64c0*/  IMAD.U32 R7, RZ, RZ, UR5 ;  /* 0x00000005ff077e24 */ /* 0x000fc4000f8e00ff */
[----:B------:R-:W-:Y:S02]  /*64d0*/  IMAD.U32 R11, RZ, RZ, UR7 ;  /* 0x00000007ff0b7e24 */ /* 0x000fe4000f8e00ff */
[----:B------:R-:W-:Y:S02]  /*64e0*/  IMAD.MOV.U32 R8, RZ, RZ, 0x65 ;  /* 0x00000065ff087424 */ /* 0x000fe400078e00ff */
[----:B------:R-:W-:Y:S02]  /*64f0*/  IMAD.MOV.U32 R12, RZ, RZ, 0x1 ;  /* 0x00000001ff0c7424 */ /* 0x000fe400078e00ff */
[----:B0-----:R-:W-:-:S07]  /*6500*/  IMAD.MOV.U32 R13, RZ, RZ, RZ ;  /* 0x000000ffff0d7224 */ /* 0x001fce00078e00ff */
[----:B------:R-:W-:-:S07]  /*6510*/  LEPC R20, `(.L_x_139) ;  /* 0x000000001014794e */ /* 0x000fce0000000000 */
[----:B-1----:R-:W-:Y:S05]  /*6520*/  CALL.ABS.NOINC R2 ;  /* 0x0000000002007343 */ /* 0x002fea0003c00000 */
.L_x_139:
[----:B------:R-:W-:Y:S05]  /*6530*/  BRA `(.L_x_111) ;  /* 0x00000000001c7947 */ /* 0x000fea0003800000 */
.L_x_138:
[----:B-1----:R-:W-:-:S06]  /*6540*/  IMAD.U32 R3, R3, 0x10000, RZ ;  /* 0x0001000003037824 */ /* 0x002fcc00078e00ff */
[----:B------:R-:W0:Y:S02]  /*6550*/  F2I.U64.TRUNC R2, R3 ;  /* 0x0000000300027311 */ /* 0x000e24000020d800 */
[----:B0-----:R2:W-:Y:S01]  /*6560*/  STG.E.64 desc[UR36][R16.64], R2 ;  /* 0x0000000210007986 */ /* 0x0015e2000c101b24 */
[----:B------:R-:W-:Y:S05]  /*6570*/  BRA `(.L_x_111) ;  /* 0x00000000000c7947 */ /* 0x000fea0003800000 */
.L_x_137:
[----:B-1----:R-:W-:-:S06]  /*6580*/  IMAD.U32 R3, R3, 0x10000, RZ ;  /* 0x0001000003037824 */ /* 0x002fcc00078e00ff */
[----:B------:R-:W0:Y:S02]  /*6590*/  F2I.FTZ.U32.TRUNC.NTZ R3, R3 ;  /* 0x0000000300037305 */ /* 0x000e24000021f000 */
[----:B0-----:R0:W-:Y:S02]  /*65a0*/  STG.E desc[UR36][R16.64], R3 ;  /* 0x0000000310007986 */ /* 0x0011e4000c101924 */
.L_x_111:
[----:B------:R-:W-:-:S07]  /*65b0*/  VIADD R19, R19, 0x80 ;  /* 0x0000008013137836 */ /* 0x000fce0000000000 */
.L_x_71:
[----:B------:R-:W-:Y:S05]  /*65c0*/  BSYNC B6 ;  /* 0x0000000000067941 */ /* 0x000fea0003800000 */
.L_x_70:
        /* <DEDUP_REMOVED lines=307> */
.L_x_142:
        /* <DEDUP_REMOVED lines=22> */
.L_x_146:
[----:B------:R-:W2:Y:S02]  /*7a60*/  LDG.E.U8 R2, desc[UR36][R2.64] ;  /* 0x0000002402027981 */ /* 0x000ea4000c1e1100 */
[----:B--2---:R-:W-:-:S04]  /*7a70*/  I2FP.F32.U32 R0, R2 ;  /* 0x0000000200007245 */ /* 0x004fc80000201000 */
[----:B------:R-:W-:Y:S01]  /*7a80*/  F2FP.BF16.F32.PACK_AB R0, RZ, R0 ;  /* 0x00000000ff00723e */ /* 0x000fe200000010ff */
[----:B------:R-:W-:Y:S06]  /*7a90*/  BRA `(.L_x_148) ;  /* 0x0000000c00907947 */ /* 0x000fec0003800000 */
.L_x_145:
        /* <DEDUP_REMOVED lines=10> */
.L_x_150:
[----:B------:R-:W2:Y:S02]  /*7b40*/  LDG.E R2, desc[UR36][R2.64] ;  /* 0x0000002402027981 */ /* 0x000ea4000c1e1900 */
[----:B--2---:R-:W-:-:S04]  /*7b50*/  I2FP.F32.S32 R0, R2 ;  /* 0x0000000200007245 */ /* 0x004fc80000201400 */
[----:B------:R-:W-:Y:S01]  /*7b60*/  F2FP.BF16.F32.PACK_AB R0, RZ, R0 ;  /* 0x00000000ff00723e */ /* 0x000fe200000010ff */
[----:B------:R-:W-:Y:S06]  /*7b70*/  BRA `(.L_x_148) ;  /* 0x0000000c00587947 */ /* 0x000fec0003800000 */
.L_x_149:
[----:B------:R-:W2:Y:S02]  /*7b80*/  LDG.E.U16 R2, desc[UR36][R2.64] ;  /* 0x0000002402027981 */ /* 0x000ea4000c1e1500 */
[----:B--2---:R-:W0:Y:S02]  /*7b90*/  I2F.S16 R0, R2 ;  /* 0x0000000200007306 */ /* 0x004e240000101400 */
[----:B0-----:R-:W-:Y:S01]  /*7ba0*/  F2FP.BF16.F32.PACK_AB R0, RZ, R0 ;  /* 0x00000000ff00723e */ /* 0x001fe200000010ff */
[----:B------:R-:W-:Y:S06]  /*7bb0*/  BRA `(.L_x_148) ;  /* 0x0000000c00487947 */ /* 0x000fec0003800000 */
.L_x_144:
        /* <DEDUP_REMOVED lines=9> */
.L_x_152:
[----:B------:R-:W2:Y:S02]  /*7c50*/  LDG.E.U16 R0, desc[UR36][R2.64] ;  /* 0x0000002402007981 */ /* 0x000ea4000c1e1500 */
[----:B--2---:R-:W-:-:S05]  /*7c60*/  HADD2.F32 R0, -RZ, R0.H0_H0 ;  /* 0x20000000ff007230 */ /* 0x004fca0000004100 */
[----:B------:R-:W-:Y:S01]  /*7c70*/  F2FP.BF16.F32.PACK_AB R0, RZ, R0 ;  /* 0x00000000ff00723e */ /* 0x000fe200000010ff */
[----:B------:R-:W-:Y:S06]  /*7c80*/  BRA `(.L_x_148) ;  /* 0x0000000c00147947 */ /* 0x000fec0003800000 */
.L_x_151:
        /* <DEDUP_REMOVED lines=9> */
.L_x_154:
[----:B------:R-:W2:Y:S02]  /*7d20*/  LDG.E.U16 R2, desc[UR36][R2.64] ;  /* 0x0000002402027981 */ /* 0x000ea4000c1e1500 */
[----:B--2---:R-:W-:-:S05]  /*7d30*/  HADD2.F32 R0, -RZ, R2.H0_H0 ;  /* 0x20000002ff007230 */ /* 0x004fca0000004100 */
[----:B------:R-:W-:Y:S01]  /*7d40*/  F2FP.BF16.F32.PACK_AB R0, RZ, R0 ;  /* 0x00000000ff00723e */ /* 0x000fe200000010ff */
[----:B------:R-:W-:Y:S06]  /*7d50*/  BRA `(.L_x_148) ;  /* 0x0000000800e07947 */ /* 0x000fec0003800000 */
.L_x_153:
        /* <DEDUP_REMOVED lines=8> */
.L_x_143:
        /* <DEDUP_REMOVED lines=13> */
.L_x_157:
        /* <DEDUP_REMOVED lines=8> */
.L_x_156:
        /* <DEDUP_REMOVED lines=28> */
.L_x_159:
        /* <DEDUP_REMOVED lines=15> */
.L_x_158:
[----:B------:R0:W5:Y:S01]  /*81e0*/  LDG.E.U16 R0, desc[UR36][R2.64] ;  /* 0x0000002402007981 */ /* 0x000162000c1e1500 */
[----:B------:R-:W-:Y:S05]  /*81f0*/  BRA `(.L_x_148) ;  /* 0x0000000400b87947 */ /* 0x000fea0003800000 */
.L_x_155:
        /* <DEDUP_REMOVED lines=12> */
.L_x_162:
        /* <DEDUP_REMOVED lines=21> */
.L_x_166:
[----:B------:R-:W-:Y:S05]  /*8410*/  BSYNC B1 ;  /* 0x0000000000017941 */ /* 0x000fea0003800000 */
.L_x_165:
[----:B------:R-:W-:Y:S01]  /*8420*/  LEA R3, R0, 0x3b800000, 0x17 ;  /* 0x3b80000000037811 */ /* 0x000fe200078eb8ff */
[----:B------:R-:W-:-:S05]  /*8430*/  IMAD.SHL.U32 R0, R2, 0x100000, RZ ;  /* 0x0010000002007824 */ /* 0x000fca00078e00ff */
[----:B------:R-:W-:-:S07]  /*8440*/  LOP3.LUT R0, R3, R0, R4, 0xfe, !PT ;  /* 0x0000000003007212 */ /* 0x000fce00078efe04 */
.L_x_164:
[----:B------:R-:W-:Y:S05]  /*8450*/  BSYNC B0 ;  /* 0x0000000000007941 */ /* 0x000fea0003800000 */
.L_x_163:
[----:B------:R-:W-:Y:S01]  /*8460*/  F2FP.BF16.F32.PACK_AB R0, RZ, R0 ;  /* 0x00000000ff00723e */ /* 0x000fe200000010ff */
[----:B------:R-:W-:Y:S06]  /*8470*/  BRA `(.L_x_148) ;  /* 0x0000000400187947 */ /* 0x000fec0003800000 */
.L_x_161:
        /* <DEDUP_REMOVED lines=21> */
.L_x_170:
[----:B------:R-:W-:Y:S05]  /*85d0*/  BSYNC B1 ;  /* 0x0000000000017941 */ /* 0x000fea0003800000 */
.L_x_169:
[----:B------:R-:W-:Y:S01]  /*85e0*/  LEA R3, R0, 0x37800000, 0x17 ;  /* 0x3780000000037811 */ /* 0x000fe200078eb8ff */
[----:B------:R-:W-:-:S05]  /*85f0*/  IMAD.SHL.U32 R0, R2, 0x200000, RZ ;  /* 0x0020000002007824 */ /* 0x000fca00078e00ff */
[----:B------:R-:W-:-:S07]  /*8600*/  LOP3.LUT R0, R3, R0, R4, 0xfe, !PT ;  /* 0x0000000003007212 */ /* 0x000fce00078efe04 */
.L_x_168:
[----:B------:R-:W-:Y:S05]  /*8610*/  BSYNC B0 ;  /* 0x0000000000007941 */ /* 0x000fea0003800000 */
.L_x_167:
[----:B------:R-:W-:Y:S01]  /*8620*/  F2FP.BF16.F32.PACK_AB R0, RZ, R0 ;  /* 0x00000000ff00723e */ /* 0x000fe200000010ff */
[----:B------:R-:W-:Y:S06]  /*8630*/  BRA `(.L_x_148) ;  /* 0x0000000000a87947 */ /* 0x000fec0003800000 */
.L_x_160:
        /* <DEDUP_REMOVED lines=14> */
.L_x_174:
[----:B------:R-:W-:Y:S05]  /*8720*/  BSYNC B0 ;  /* 0x0000000000007941 */ /* 0x000fea0003800000 */
.L_x_173:
[----:B------:R-:W-:Y:S01]  /*8730*/  F2FP.BF16.F32.PACK_AB R0, RZ, R0 ;  /* 0x00000000ff00723e */ /* 0x000fe200000010ff */
[----:B------:R-:W-:Y:S06]  /*8740*/  BRA `(.L_x_148) ;  /* 0x0000000000647947 */ /* 0x000fec0003800000 */
.L_x_147:
        /* <DEDUP_REMOVED lines=16> */
.L_x_175:
[----:B------:R-:W-:Y:S01]  /*8850*/  PRMT R0, RZ, 0x7610, R0 ;  /* 0x00007610ff007816 */ /* 0x000fe20000000000 */
[----:B------:R-:W-:Y:S06]  /*8860*/  BRA `(.L_x_148) ;  /* 0x00000000001c7947 */ /* 0x000fec0003800000 */
.L_x_172:
[----:B------:R-:W2:Y:S02]  /*8870*/  LDG.E.64 R2, desc[UR36][R2.64] ;  /* 0x0000002402027981 */ /* 0x000ea4000c1e1b00 */
[----:B--2---:R-:W0:Y:S02]  /*8880*/  I2F.U64 R0, R2 ;  /* 0x0000000200007312 */ /* 0x004e240000301000 */
[----:B0-----:R-:W-:Y:S01]  /*8890*/  F2FP.BF16.F32.PACK_AB R0, RZ, R0 ;  /* 0x00000000ff00723e */ /* 0x001fe200000010ff */
[----:B------:R-:W-:Y:S06]  /*88a0*/  BRA `(.L_x_148) ;  /* 0x00000000000c7947 */ /* 0x000fec0003800000 */
.L_x_171:
[----:B------:R-:W2:Y:S02]  /*88b0*/  LDG.E R2, desc[UR36][R2.64] ;  /* 0x0000002402027981 */ /* 0x000ea4000c1e1900 */
[----:B--2---:R-:W-:-:S04]  /*88c0*/  I2FP.F32.U32 R0, R2 ;  /* 0x0000000200007245 */ /* 0x004fc80000201000 */
[----:B------:R-:W-:-:S07]  /*88d0*/  F2FP.BF16.F32.PACK_AB R0, RZ, R0 ;  /* 0x00000000ff00723e */ /* 0x000fce00000010ff */
.L_x_148:
        /* <DEDUP_REMOVED lines=19> */
.L_x_179:
[----:B-1----:R-:W-:-:S06]  /*8a10*/  IMAD.U32 R3, R3, 0x10000, RZ ;  /* 0x0001000003037824 */ /* 0x002fcc00078e00ff */
[----:B------:R-:W0:Y:S02]  /*8a20*/  F2I.S64.TRUNC R2, R3 ;  /* 0x0000000300027311 */ /* 0x000e24000020d900 */
[----:B0-----:R3:W-:Y:S01]  /*8a30*/  STG.E.U8 desc[UR36][R16.64], R2 ;  /* 0x0000000210007986 */ /* 0x0017e2000c101124 */
[----:B------:R-:W-:Y:S05]  /*8a40*/  BRA `(.L_x_181) ;  /* 0x0000000c00847947 */ /* 0x000fea0003800000 */
.L_x_178:
        /* <DEDUP_REMOVED lines=10> */
.L_x_183:
[----:B-1----:R-:W-:-:S06]  /*8af0*/  IMAD.U32 R3, R3, 0x10000, RZ ;  /* 0x0001000003037824 */ /* 0x002fcc00078e00ff */
[----:B------:R-:W0:Y:S02]  /*8b00*/  F2I.FTZ.TRUNC.NTZ R3, R3 ;  /* 0x0000000300037305 */ /* 0x000e24000021f100 */
[----:B0-----:R2:W-:Y:S01]  /*8b10*/  STG.E desc[UR36][R16.64], R3 ;  /* 0x0000000310007986 */ /* 0x0015e2000c101924 */
[----:B------:R-:W-:Y:S05]  /*8b20*/  BRA `(.L_x_181) ;  /* 0x0000000c004c7947 */ /* 0x000fea0003800000 */
.L_x_182:
[----:B-1----:R-:W-:-:S06]  /*8b30*/  IMAD.U32 R3, R3, 0x10000, RZ ;  /* 0x0001000003037824 */ /* 0x002fcc00078e00ff */
[----:B------:R-:W0:Y:S02]  /*8b40*/  F2I.FTZ.TRUNC.NTZ R3, R3 ;  /* 0x0000000300037305 */ /* 0x000e24000021f100 */
[----:B0-----:R0:W-:Y:S01]  /*8b50*/  STG.E.U16 desc[UR36][R16.64], R3 ;  /* 0x0000000310007986 */ /* 0x0011e2000c101524 */
[----:B------:R-:W-:Y:S05]  /*8b60*/  BRA `(.L_x_181) ;  /* 0x0000000c003c7947 */ /* 0x000fea0003800000 */
.L_x_177:
        /* <DEDUP_REMOVED lines=9> */
.L_x_185:
[----:B-1----:R-:W-:-:S05]  /*8c00*/  IMAD.U32 R0, R3, 0x10000, RZ ;  /* 0x0001000003007824 */ /* 0x002fca00078e00ff */
[----:B------:R-:W-:-:S05]  /*8c10*/  F2FP.F16.F32.PACK_AB R0, RZ, R0 ;  /* 0x00000000ff00723e */ /* 0x000fca00000000ff */
[----:B------:R0:W-:Y:S01]  /*8c20*/  STG.E.U16 desc[UR36][R16.64], R0 ;  /* 0x0000000010007986 */ /* 0x0001e2000c101524 */
[----:B------:R-:W-:Y:S05]  /*8c30*/  BRA `(.L_x_181) ;  /* 0x0000000c00087947 */ /* 0x000fea0003800000 */
.L_x_184:
        /* <DEDUP_REMOVED lines=10> */
.L_x_187:
[----:B-1----:R-:W-:-:S05]  /*8ce0*/  IMAD.U32 R3, R3, 0x10000, RZ ;  /* 0x0001000003037824 */ /* 0x002fca00078e00ff */
[----:B------:R-:W-:-:S04]  /*8cf0*/  F2FP.F16.F32.PACK_AB R3, RZ, R3 ;  /* 0x00000003ff03723e */ /* 0x000fc800000000ff */
[----:B------:R-:W-:-:S05]  /*8d00*/  PRMT R3, R3, 0x5410, RZ ;  /* 0x0000541003037816 */ /* 0x000fca00000000ff */
[----:B------:R0:W-:Y:S01]  /*8d10*/  STG.E desc[UR36][R16.64], R3 ;  /* 0x0000000310007986 */ /* 0x0001e2000c101924 */
[----:B------:R-:W-:Y:S05]  /*8d20*/  BRA `(.L_x_181) ;  /* 0x0000000800cc7947 */ /* 0x000fea0003800000 */
.L_x_186:
[----:B-1----:R-:W-:-:S04]  /*8d30*/  IMAD.U32 R2, R3, 0x10000, RZ ;  /* 0x0001000003027824 */ /* 0x002fc800078e00ff */
[----:B------:R-:W-:-:S06]  /*8d40*/  FMUL.FTZ R2, R2, 1 ;  /* 0x3f80000002027820 */ /* 0x000fcc0000410000 */
[----:B------:R-:W0:Y:S02]  /*8d50*/  F2F.F64.F32 R2, R2 ;  /* 0x0000000200027310 */ /* 0x000e240000201800 */
[----:B0-----:R0:W-:Y:S01]  /*8d60*/  STG.E.64 desc[UR36][R16.64], R2 ;  /* 0x0000000210007986 */ /* 0x0011e2000c101b24 */
[----:B------:R-:W-:Y:S05]  /*8d70*/  BRA `(.L_x_181) ;  /* 0x0000000800b87947 */ /* 0x000fea0003800000 */
.L_x_176:
        /* <DEDUP_REMOVED lines=13> */
.L_x_190:
[----:B-1----:R-:W-:Y:S01]  /*8e50*/  IMAD.U32 R3, R3, 0x10000, RZ ;  /* 0x0001000003037824 */ /* 0x002fe200078e00ff */
[----:B------:R-:W-:-:S03]  /*8e60*/  CS2R R6, SRZ ;  /* 0x0000000000067805 */ /* 0x000fc6000001ff00 */
[----:B------:R-:W-:-:S04]  /*8e70*/  FMUL.FTZ R3, R3, 1 ;  /* 0x3f80000003037820 */ /* 0x000fc80000410000 */
[----:B------:R-:W0:Y:S02]  /*8e80*/  F2F.F64.F32 R4, R3 ;  /* 0x0000000300047310 */ /* 0x000e240000201800 */
[----:B0-----:R0:W-:Y:S01]  /*8e90*/  STG.E.128 desc[UR36][R16.64], R4 ;  /* 0x0000000410007986 */ /* 0x0011e2000c101d24 */
[----:B------:R-:W-:Y:S05]  /*8ea0*/  BRA `(.L_x_181) ;  /* 0x00000008006c7947 */ /* 0x000fea0003800000 */
.L_x_189:
        /* <DEDUP_REMOVED lines=21> */
.L_x_194:
[----:B------:R-:W-:Y:S05]  /*9000*/  BSYNC B0 ;  /* 0x0000000000007941 */ /* 0x000fea0003800000 */
.L_x_193:
[----:B------:R-:W-:-:S05]  /*9010*/  LOP3.LUT R3, R0, R3, RZ, 0xfc, !PT ;  /* 0x0000000300037212 */ /* 0x000fca00078efcff */
[----:B------:R0:W-:Y:S01]  /*9020*/  STG.E.U8 desc[UR36][R16.64], R3 ;  /* 0x0000000310007986 */ /* 0x0001e2000c101124 */
[----:B------:R-:W-:Y:S05]  /*9030*/  BRA `(.L_x_181) ;  /* 0x0000000800087947 */ /* 0x000fea0003800000 */
.L_x_192:
        /* <DEDUP_REMOVED lines=13> */
.L_x_196:
[----:B------:R-:W-:Y:S01]  /*9110*/  IMAD.MOV.U32 R0, RZ, RZ, 0x7f ;  /* 0x0000007fff007424 */ /* 0x000fe200078e00ff */
[----:B------:R-:W-:-:S04]  /*9120*/  ISETP.GT.U32.AND P0, PT, R2, 0x7f800000, PT ;  /* 0x7f8000000200780c */ /* 0x000fc80003f04070 */
[----:B------:R-:W-:-:S09]  /*9130*/  SEL R0, R0, 0x7c, P0 ;  /* 0x0000007c00007807 */ /* 0x000fd20000000000 */
.L_x_197:
[----:B------:R-:W-:Y:S05]  /*9140*/  BSYNC B0 ;  /* 0x0000000000007941 */ /* 0x000fea0003800000 */
.L_x_195:
[----:B------:R-:W-:-:S04]  /*9150*/  LOP3.LUT R2, R3, 0x80000000, RZ, 0xc0, !PT ;  /* 0x8000000003027812 */ /* 0x000fc800078ec0ff */
[----:B------:R-:W-:-:S04]  /*9160*/  SHF.R.U32.HI R3, RZ, 0x18, R2 ;  /* 0x00000018ff037819 */ /* 0x000fc80000011602 */
[----:B------:R-:W-:-:S05]  /*9170*/  LOP3.LUT R3, R0, R3, RZ, 0xfc, !PT ;  /* 0x0000000300037212 */ /* 0x000fca00078efcff */
[----:B------:R0:W-:Y:S01]  /*9180*/  STG.E.U8 desc[UR36][R16.64], R3 ;  /* 0x0000000310007986 */ /* 0x0001e2000c101124 */
[----:B------:R-:W-:Y:S05]  /*9190*/  BRA `(.L_x_181) ;  /* 0x0000000400b07947 */ /* 0x000fea0003800000 */
.L_x_191:
[----:B-1----:R0:W-:Y:S01]  /*91a0*/  STG.E.U16 desc[UR36][R16.64], R3 ;  /* 0x0000000310007986 */ /* 0x0021e2000c101524 */
[----:B------:R-:W-:Y:S05]  /*91b0*/  BRA `(.L_x_181) ;  /* 0x0000000400a87947 */ /* 0x000fea0003800000 */
.L_x_188:
        /* <DEDUP_REMOVED lines=12> */
.L_x_200:
        /* <DEDUP_REMOVED lines=17> */
.L_x_203:
[----:B------:R-:W-:-:S04]  /*9390*/  LOP3.LUT R2, R3, 0x80000000, RZ, 0xc0, !PT ;  /* 0x8000000003027812 */ /* 0x000fc800078ec0ff */
[----:B------:R-:W-:-:S04]  /*93a0*/  SHF.R.U32.HI R3, RZ, 0x18, R2 ;  /* 0x00000018ff037819 */ /* 0x000fc80000011602 */
[----:B------:R-:W-:-:S04]  /*93b0*/  LOP3.LUT R0, R0, R3, RZ, 0xfc, !PT ;  /* 0x0000000300007212 */ /* 0x000fc800078efcff */
[----:B------:R-:W-:-:S07]  /*93c0*/  PRMT R8, R0, 0x7610, R8 ;  /* 0x0000761000087816 */ /* 0x000fce0000000008 */
.L_x_202:
[----:B------:R-:W-:Y:S05]  /*93d0*/  BSYNC B0 ;  /* 0x0000000000007941 */ /* 0x000fea0003800000 */
.L_x_201:
[----:B------:R0:W-:Y:S01]  /*93e0*/  STG.E.U8 desc[UR36][R16.64], R8 ;  /* 0x0000000810007986 */ /* 0x0001e2000c101124 */
[----:B------:R-:W-:Y:S05]  /*93f0*/  BRA `(.L_x_181) ;  /* 0x0000000400187947 */ /* 0x000fea0003800000 */
.L_x_199:
        /* <DEDUP_REMOVED lines=17> */
.L_x_206:
[----:B------:R-:W-:-:S04]  /*9510*/  LOP3.LUT R2, R3, 0x80000000, RZ, 0xc0, !PT ;  /* 0x8000000003027812 */ /* 0x000fc800078ec0ff */
[----:B------:R-:W-:-:S04]  /*9520*/  SHF.R.U32.HI R3, RZ, 0x18, R2 ;  /* 0x00000018ff037819 */ /* 0x000fc80000011602 */
[----:B------:R-:W-:-:S04]  /*9530*/  LOP3.LUT R0, R0, R3, RZ, 0xfc, !PT ;  /* 0x0000000300007212 */ /* 0x000fc800078efcff */
[----:B------:R-:W-:-:S07]  /*9540*/  PRMT R8, R0, 0x7610, R8 ;  /* 0x0000761000087816 */ /* 0x000fce0000000008 */
.L_x_205:
[----:B------:R-:W-:Y:S05]  /*9550*/  BSYNC B0 ;  /* 0x0000000000007941 */ /* 0x000fea0003800000 */
.L_x_204:
[----:B------:R0:W-:Y:S01]  /*9560*/  STG.E.U8 desc[UR36][R16.64], R8 ;  /* 0x0000000810007986 */ /* 0x0001e2000c101124 */
[----:B------:R-:W-:Y:S05]  /*9570*/  BRA `(.L_x_181) ;  /* 0x0000000000b87947 */ /* 0x000fea0003800000 */
.L_x_198:
        /* <DEDUP_REMOVED lines=22> */
.L_x_180:
        /* <DEDUP_REMOVED lines=16> */
.L_x_209:
[----:B------:R-:W-:Y:S05]  /*97e0*/  BRA `(.L_x_181) ;  /* 0x00000000001c7947 */ /* 0x000fea0003800000 */
.L_x_208:
[----:B-1----:R-:W-:-:S06]  /*97f0*/  IMAD.U32 R3, R3, 0x10000, RZ ;  /* 0x0001000003037824 */ /* 0x002fcc00078e00ff */
[----:B------:R-:W0:Y:S02]  /*9800*/  F2I.U64.TRUNC R2, R3 ;  /* 0x0000000300027311 */ /* 0x000e24000020d800 */
[----:B0-----:R0:W-:Y:S01]  /*9810*/  STG.E.64 desc[UR36][R16.64], R2 ;  /* 0x0000000210007986 */ /* 0x0011e2000c101b24 */
[----:B------:R-:W-:Y:S05]  /*9820*/  BRA `(.L_x_181) ;  /* 0x00000000000c7947 */ /* 0x000fea0003800000 */
.L_x_207:
[----:B-1----:R-:W-:-:S06]  /*9830*/  IMAD.U32 R3, R3, 0x10000, RZ ;  /* 0x0001000003037824 */ /* 0x002fcc00078e00ff */
[----:B------:R-:W0:Y:S02]  /*9840*/  F2I.FTZ.U32.TRUNC.NTZ R3, R3 ;  /* 0x0000000300037305 */ /* 0x000e24000021f000 */
[----:B0-----:R0:W-:Y:S02]  /*9850*/  STG.E desc[UR36][R16.64], R3 ;  /* 0x0000000310007986 */ /* 0x0011e4000c101924 */
.L_x_181:
[----:B------:R-:W-:-:S07]  /*9860*/  VIADD R19, R19, 0x80 ;  /* 0x0000008013137836 */ /* 0x000fce0000000000 */
.L_x_141:
[----:B------:R-:W-:Y:S05]  /*9870*/  BSYNC B6 ;  /* 0x0000000000067941 */ /* 0x000fea0003800000 */
.L_x_140:
[----:B------:R-:W-:Y:S02]  /*9880*/  ULDC UR4, c[0x0][0x210] ;  /* 0x0000840000047ab9 */ /* 0x000fe40000000800 */
[----:B------:R-:W-:-:S13]  /*9890*/  ISETP.GE.AND P0, PT, R19, UR4, PT ;  /* 0x0000000413007c0c */ /* 0x000fda000bf06270 */
[----:B------:R-:W-:Y:S05]  /*98a0*/  @P0 EXIT ;  /* 0x000000000000094d */ /* 0x000fea0003800000 */
        /* <DEDUP_REMOVED lines=303> */
.L_x_210:
        /* <DEDUP_REMOVED lines=22> */
.L_x_214:
[----:B------:R-:W2:Y:S02]  /*ad00*/  LDG.E.U8 R2, desc[UR36][R2.64] ;  /* 0x0000002402027981 */ /* 0x000ea4000c1e1100 */
[----:B--2---:R-:W-:-:S04]  /*ad10*/  I2FP.F32.U32 R0, R2 ;  /* 0x0000000200007245 */ /* 0x004fc80000201000 */
[----:B------:R-:W-:Y:S01]  /*ad20*/  F2FP.BF16.F32.PACK_AB R0, RZ, R0 ;  /* 0x00000000ff00723e */ /* 0x000fe200000010ff */
[----:B------:R-:W-:Y:S06]  /*ad30*/  BRA `(.L_x_216) ;  /* 0x0000000c00907947 */ /* 0x000fec0003800000 */
.L_x_213:
        /* <DEDUP_REMOVED lines=10> */
.L_x_218:
[----:B------:R-:W2:Y:S02]  /*ade0*/  LDG.E R2, desc[UR36][R2.64] ;  /* 0x0000002402027981 */ /* 0x000ea4000c1e1900 */
[----:B--2---:R-:W-:-:S04]  /*adf0*/  I2FP.F32.S32 R0, R2 ;  /* 0x0000000200007245 */ /* 0x004fc80000201400 */
[----:B------:R-:W-:Y:S01]  /*ae00*/  F2FP.BF16.F32.PACK_AB R0, RZ, R0 ;  /* 0x00000000ff00723e */ /* 0x000fe200000010ff */
[----:B------:R-:W-:Y:S06]  /*ae10*/  BRA `(.L_x_216) ;  /* 0x0000000c00587947 */ /* 0x000fec0003800000 */
.L_x_217:
[----:B------:R-:W2:Y:S02]  /*ae20*/  LDG.E.U16 R2, desc[UR36][R2.64] ;  /* 0x0000002402027981 */ /* 0x000ea4000c1e1500 */
[----:B--2---:R-:W0:Y:S02]  /*ae30*/  I2F.S16 R0, R2 ;  /* 0x0000000200007306 */ /* 0x004e240000101400 */
[----:B0-----:R-:W-:Y:S01]  /*ae40*/  F2FP.BF16.F32.PACK_AB R0, RZ, R0 ;  /* 0x00000000ff00723e */ /* 0x001fe200000010ff */
[----:B------:R-:W-:Y:S06]  /*ae50*/  BRA `(.L_x_216) ;  /* 0x0000000c00487947 */ /* 0x000fec0003800000 */
.L_x_212:
        /* <DEDUP_REMOVED lines=9> */
.L_x_220:
[----:B------:R-:W2:Y:S02]  /*aef0*/  LDG.E.U16 R0, desc[UR36][R2.64] ;  /* 0x0000002402007981 */ /* 0x000ea4000c1e1500 */
[----:B--2---:R-:W-:-:S05]  /*af00*/  HADD2.F32 R0, -RZ, R0.H0_H0 ;  /* 0x20000000ff007230 */ /* 0x004fca0000004100 */
[----:B------:R-:W-:Y:S01]  /*af10*/  F2FP.BF16.F32.PACK_AB R0, RZ, R0 ;  /* 0x00000000ff00723e */ /* 0x000fe200000010ff */
[----:B------:R-:W-:Y:S06]  /*af20*/  BRA `(.L_x_216) ;  /* 0x0000000c00147947 */ /* 0x000fec0003800000 */
.L_x_219:
        /* <DEDUP_REMOVED lines=9> */
.L_x_222:
[----:B------:R-:W2:Y:S02]  /*afc0*/  LDG.E.U16 R2, desc[UR36][R2.64] ;  /* 0x0000002402027981 */ /* 0x000ea4000c1e1500 */
[----:B--2---:R-:W-:-:S05]  /*afd0*/  HADD2.F32 R0, -RZ, R2.H0_H0 ;  /* 0x20000002ff007230 */ /* 0x004fca0000004100 */
[----:B------:R-:W-:Y:S01]  /*afe0*/  F2FP.BF16.F32.PACK_AB R0, RZ, R0 ;  /* 0x00000000ff00723e */ /* 0x000fe200000010ff */
[----:B------:R-:W-:Y:S06]  /*aff0*/  BRA `(.L_x_216) ;  /* 0x0000000800e07947 */ /* 0x000fec0003800000 */
.L_x_221:
        /* <DEDUP_REMOVED lines=8> */
.L_x_211:
        /* <DEDUP_REMOVED lines=13> */
.L_x_225:
        /* <DEDUP_REMOVED lines=8> */
.L_x_224:
        /* <DEDUP_REMOVED lines=28> */
.L_x_227:
        /* <DEDUP_REMOVED lines=15> */
.L_x_226:
[----:B------:R0:W5:Y:S01]  /*b480*/  LDG.E.U16 R0, desc[UR36][R2.64] ;  /* 0x0000002402007981 */ /* 0x000162000c1e1500 */
[----:B------:R-:W-:Y:S05]  /*b490*/  BRA `(.L_x_216) ;  /* 0x0000000400b87947 */ /* 0x000fea0003800000 */
.L_x_223:
        /* <DEDUP_REMOVED lines=12> */
.L_x_230:
        /* <DEDUP_REMOVED lines=21> */
.L_x_234:
[----:B------:R-:W-:Y:S05]  /*b6b0*/  BSYNC B1 ;  /* 0x0000000000017941 */ /* 0x000fea0003800000 */
.L_x_233:
[----:B------:R-:W-:Y:S01]  /*b6c0*/  LEA R3, R0, 0x3b800000, 0x17 ;  /* 0x3b80000000037811 */ /* 0x000fe200078eb8ff */
[----:B------:R-:W-:-:S05]  /*b6d0*/  IMAD.SHL.U32 R0, R2, 0x100000, RZ ;  /* 0x0010000002007824 */ /* 0x000fca00078e00ff */
[----:B------:R-:W-:-:S07]  /*b6e0*/  LOP3.LUT R0, R3, R0, R4, 0xfe, !PT ;  /* 0x0000000003007212 */ /* 0x000fce00078efe04 */
.L_x_232:
[----:B------:R-:W-:Y:S05]  /*b6f0*/  BSYNC B0 ;  /* 0x0000000000007941 */ /* 0x000fea0003800000 */
.L_x_231:
[----:B------:R-:W-:Y:S01]  /*b700*/  F2FP.BF16.F32.PACK_AB R0, RZ, R0 ;  /* 0x00000000ff00723e */ /* 0x000fe200000010ff */
[----:B------:R-:W-:Y:S06]  /*b710*/  BRA `(.L_x_216) ;  /* 0x0000000400187947 */ /* 0x000fec0003800000 */
.L_x_229:
        /* <DEDUP_REMOVED lines=21> */
.L_x_238:
[----:B------:R-:W-:Y:S05]  /*b870*/  BSYNC B1 ;  /* 0x0000000000017941 */ /* 0x000fea0003800000 */
.L_x_237:
[----:B------:R-:W-:Y:S01]  /*b880*/  LEA R3, R0, 0x37800000, 0x17 ;  /* 0x3780000000037811 */ /* 0x000fe200078eb8ff */
[----:B------:R-:W-:-:S05]  /*b890*/  IMAD.SHL.U32 R0, R2, 0x200000, RZ ;  /* 0x0020000002007824 */ /* 0x000fca00078e00ff */
[----:B------:R-:W-:-:S07]  /*b8a0*/  LOP3.LUT R0, R3, R0, R4, 0xfe, !PT ;  /* 0x0000000003007212 */ /* 0x000fce00078efe04 */
.L_x_236:
[----:B------:R-:W-:Y:S05]  /*b8b0*/  BSYNC B0 ;  /* 0x0000000000007941 */ /* 0x000fea0003800000 */
.L_x_235:
[----:B------:R-:W-:Y:S01]  /*b8c0*/  F2FP.BF16.F32.PACK_AB R0, RZ, R0 ;  /* 0x00000000ff00723e */ /* 0x000fe200000010ff */
[----:B------:R-:W-:Y:S06]  /*b8d0*/  BRA `(.L_x_216) ;  /* 0x0000000000a87947 */ /* 0x000fec0003800000 */
.L_x_228:
        /* <DEDUP_REMOVED lines=14> */
.L_x_242:
[----:B------:R-:W-:Y:S05]  /*b9c0*/  BSYNC B0 ;  /* 0x0000000000007941 */ /* 0x000fea0003800000 */
.L_x_241:
[----:B------:R-:W-:Y:S01]  /*b9d0*/  F2FP.BF16.F32.PACK_AB R0, RZ, R0 ;  /* 0x00000000ff00723e */ /* 0x000fe200000010ff */
[----:B------:R-:W-:Y:S06]  /*b9e0*/  BRA `(.L_x_216) ;  /* 0x0000000000647947 */ /* 0x000fec0003800000 */
.L_x_215:
[----:B------:R-:W-:Y:S01]  /*b9f0*/  MOV R0, 0x0 ;  /* 0x0000000000007802 */ /* 0x000fe20000000f00 */
[----:B------:R-:W-:Y:S01]  /*ba00*/  ULDC.64 UR4, c[0x4][0x158] ;  /* 0x0100560000047ab9 */ /* 0x000fe20000000a00 */
[----:B------:R-:W-:Y:S01]  /*ba10*/  ULDC.64 UR6, c[0x4][0x68] ;  /* 0x01001a0000067ab9 */ /* 0x000fe20000000a00 */
[----:B------:R-:W-:Y:S01]  /*ba20*/  IMAD.U32 R4, RZ, RZ, UR4 ;  /* 0x00000004ff047e24 */ /* 0x000fe2000f8e00ff */
[----:B------:R0:W1:Y:S01]  /*ba30*/  LDC.64 R2, c[0x4][R0] ;  /* 0x0100000000027b82 */ /* 0x0000620000000a00 */
        /* <DEDUP_REMOVED lines=11> */
.L_x_243:
[----:B------:R-:W-:Y:S01]  /*baf0*/  PRMT R0, RZ, 0x7610, R0 ;  /* 0x00007610ff007816 */ /* 0x000fe20000000000 */
[----:B------:R-:W-:Y:S06]  /*bb00*/  BRA `(.L_x_216) ;  /* 0x00000000001c7947 */ /* 0x000fec0003800000 */
.L_x_240:
[----:B------:R-:W2:Y:S02]  /*bb10*/  LDG.E.64 R2, desc[UR36][R2.64] ;  /* 0x0000002402027981 */ /* 0x000ea4000c1e1b00 */
[----:B--2---:R-:W0:Y:S02]  /*bb20*/  I2F.U64 R0, R2 ;  /* 0x0000000200007312 */ /* 0x004e240000301000 */
[----:B0-----:R-:W-:Y:S01]  /*bb30*/  F2FP.BF16.F32.PACK_AB R0, RZ, R0 ;  /* 0x00000000ff00723e */ /* 0x001fe200000010ff */
[----:B------:R-:W-:Y:S06]  /*bb40*/  BRA `(.L_x_216) ;  /* 0x00000000000c7947 */ /* 0x000fec0003800000 */
.L_x_239:
[----:B------:R-:W2:Y:S02]  /*bb50*/  LDG.E R2, desc[UR36][R2.64] ;  /* 0x0000002402027981 */ /* 0x000ea4000c1e1900 */
[----:B--2---:R-:W-:-:S04]  /*bb60*/  I2FP.F32.U32 R0, R2 ;  /* 0x0000000200007245 */ /* 0x004fc80000201000 */
[----:B------:R-:W-:-:S07]  /*bb70*/  F2FP.BF16.F32.PACK_AB R0, RZ, R0 ;  /* 0x00000000ff00723e */ /* 0x000fce00000010ff */
.L_x_216:
        /* <DEDUP_REMOVED lines=17> */
[----:B0-----:R-:W-:Y:S01]  /*bc90*/  STG.E.U8 desc[UR36][R16.64], R3 ;  /* 0x0000000310007986 */ /* 0x001fe2000c101124 */
[----:B------:R-:W-:Y:S05]  /*bca0*/  EXIT ;  /* 0x000000000000794d */ /* 0x000fea0003800000 */
.L_x_247:
[----:B-1----:R-:W-:-:S06]  /*bcb0*/  IMAD.U32 R3, R3, 0x10000, RZ ;  /* 0x0001000003037824 */ /* 0x002fcc00078e00ff */
[----:B------:R-:W0:Y:S02]  /*bcc0*/  F2I.S64.TRUNC R2, R3 ;  /* 0x0000000300027311 */ /* 0x000e24000020d900 */
[----:B0-----:R-:W-:Y:S01]  /*bcd0*/  STG.E.U8 desc[UR36][R16.64], R2 ;  /* 0x0000000210007986 */ /* 0x001fe2000c101124 */
[----:B------:R-:W-:Y:S05]  /*bce0*/  EXIT ;  /* 0x000000000000794d */ /* 0x000fea0003800000 */
.L_x_246:
        /* <DEDUP_REMOVED lines=8> */
[----:B0-----:R-:W-:Y:S01]  /*bd70*/  STG.E.64 desc[UR36][R16.64], R2 ;  /* 0x0000000210007986 */ /* 0x001fe2000c101b24 */
[----:B------:R-:W-:Y:S05]  /*bd80*/  EXIT ;  /* 0x000000000000794d */ /* 0x000fea0003800000 */
.L_x_250:
[----:B-1----:R-:W-:-:S06]  /*bd90*/  IMAD.U32 R3, R3, 0x10000, RZ ;  /* 0x0001000003037824 */ /* 0x002fcc00078e00ff */
[----:B------:R-:W0:Y:S02]  /*bda0*/  F2I.FTZ.TRUNC.NTZ R3, R3 ;  /* 0x0000000300037305 */ /* 0x000e24000021f100 */
[----:B0-----:R-:W-:Y:S01]  /*bdb0*/  STG.E desc[UR36][R16.64], R3 ;  /* 0x0000000310007986 */ /* 0x001fe2000c101924 */
[----:B------:R-:W-:Y:S05]  /*bdc0*/  EXIT ;  /* 0x000000000000794d */ /* 0x000fea0003800000 */
.L_x_249:
[----:B-1----:R-:W-:-:S06]  /*bdd0*/  IMAD.U32 R3, R3, 0x10000, RZ ;  /* 0x0001000003037824 */ /* 0x002fcc00078e00ff */
[----:B------:R-:W0:Y:S02]  /*bde0*/  F2I.FTZ.TRUNC.NTZ R3, R3 ;  /* 0x0000000300037305 */ /* 0x000e24000021f100 */
[----:B0-----:R-:W-:Y:S01]  /*bdf0*/  STG.E.U16 desc[UR36][R16.64], R3 ;  /* 0x0000000310007986 */ /* 0x001fe2000c101524 */
[----:B------:R-:W-:Y:S05]  /*be00*/  EXIT ;  /* 0x000000000000794d */ /* 0x000fea0003800000 */
.L_x_245:
[----:B------:R-:W-:-:S13]  /*be10*/  ISETP.GT.AND P0, PT, R2, 0x6, PT ;  /* 0x000000060200780c */ /* 0x000fda0003f04270 */
[----:B------:R-:W-:Y:S05]  /*be20*/  @P0 BRA `(.L_x_251) ;  /* 0x00000000002c0947 */ /* 0x000fea0003800000 */
[----:B------:R-:W-:-:S13]  /*be30*/  ISETP.NE.AND P0, PT, R2, 0x5, PT ;  /* 0x000000050200780c */ /* 0x000fda0003f05270 */
[----:B------:R-:W-:Y:S05]  /*be40*/  @!P0 BRA `(.L_x_252) ;  /* 0x0000000000148947 */ /* 0x000fea0003800000 */
[----:B------:R-:W-:-:S13]  /*be50*/  ISETP.NE.AND P0, PT, R2, 0x6, PT ;  /* 0x000000060200780c */ /* 0x000fda0003f05270 */
[----:B------:R-:W-:Y:S05]  /*be60*/  @P0 BRA `(.L_x_248) ;  /* 0x0000000800c40947 */ /* 0x000fea0003800000 */
[----:B-1----:R-:W-:-:S05]  /*be70*/  IMAD.U32 R3, R3, 0x10000, RZ ;  /* 0x0001000003037824 */ /* 0x002fca00078e00ff */
[----:B------:R-:W-:Y:S01]  /*be80*/  STG.E desc[UR36][R16.64], R3 ;  /* 0x0000000310007986 */ /* 0x000fe2000c101924 */
[----:B------:R-:W-:Y:S05]  /*be90*/  EXIT ;  /* 0x000000000000794d */ /* 0x000fea0003800000 */
.L_x_252:
[----:B-1----:R-:W-:-:S05]  /*bea0*/  IMAD.U32 R0, R3, 0x10000, RZ ;  /* 0x0001000003007824 */ /* 0x002fca00078e00ff */
[----:B------:R-:W-:-:S05]  /*beb0*/  F2FP.F16.F32.PACK_AB R0, RZ, R0 ;  /* 0x00000000ff00723e */ /* 0x000fca00000000ff */
[----:B------:R-:W-:Y:S01]  /*bec0*/  STG.E.U16 desc[UR36][R16.64], R0 ;  /* 0x0000000010007986 */ /* 0x000fe2000c101524 */
[----:B------:R-:W-:Y:S05]  /*bed0*/  EXIT ;  /* 0x000000000000794d */ /* 0x000fea0003800000 */
.L_x_251:
        /* <DEDUP_REMOVED lines=8> */
[----:B------:R-:W-:Y:S01]  /*bf60*/  STG.E.64 desc[UR36][R16.64], R2 ;  /* 0x0000000210007986 */ /* 0x000fe2000c101b24 */
[----:B------:R-:W-:Y:S05]  /*bf70*/  EXIT ;  /* 0x000000000000794d */ /* 0x000fea0003800000 */
.L_x_254:
[----:B-1----:R-:W-:-:S05]  /*bf80*/  IMAD.U32 R3, R3, 0x10000, RZ ;  /* 0x0001000003037824 */ /* 0x002fca00078e00ff */
[----:B------:R-:W-:-:S04]  /*bf90*/  F2FP.F16.F32.PACK_AB R3, RZ, R3 ;  /* 0x00000003ff03723e */ /* 0x000fc800000000ff */
[----:B------:R-:W-:-:S05]  /*bfa0*/  PRMT R3, R3, 0x5410, RZ ;  /* 0x0000541003037816 */ /* 0x000fca00000000ff */
[----:B------:R-:W-:Y:S01]  /*bfb0*/  STG.E desc[UR36][R16.64], R3 ;  /* 0x0000000310007986 */ /* 0x000fe2000c101924 */
[----:B------:R-:W-:Y:S05]  /*bfc0*/  EXIT ;  /* 0x000000000000794d */ /* 0x000fea0003800000 */
.L_x_253:
[----:B-1----:R-:W-:-:S04]  /*bfd0*/  IMAD.U32 R2, R3, 0x10000, RZ ;  /* 0x0001000003027824 */ /* 0x002fc800078e00ff */
[----:B------:R-:W-:-:S06]  /*bfe0*/  FMUL.FTZ R2, R2, 1 ;  /* 0x3f80000002027820 */ /* 0x000fcc0000410000 */
[----:B------:R-:W0:Y:S02]  /*bff0*/  F2F.F64.F32 R2, R2 ;  /* 0x0000000200027310 */ /* 0x000e240000201800 */
[----:B0-----:R-:W-:Y:S01]  /*c000*/  STG.E.64 desc[UR36][R16.64], R2 ;  /* 0x0000000210007986 */ /* 0x001fe2000c101b24 */
[----:B------:R-:W-:Y:S05]  /*c010*/  EXIT ;  /* 0x000000000000794d */ /* 0x000fea0003800000 */
.L_x_244:
        /* <DEDUP_REMOVED lines=11> */
[----:B------:R-:W-:Y:S01]  /*c0d0*/  STG.E.U8 desc[UR36][R16.64], R3 ;  /* 0x0000000310007986 */ /* 0x000fe2000c101124 */
[----:B------:R-:W-:Y:S05]  /*c0e0*/  EXIT ;  /* 0x000000000000794d */ /* 0x000fea0003800000 */
.L_x_257:
[----:B-1----:R-:W-:Y:S01]  /*c0f0*/  IMAD.U32 R3, R3, 0x10000, RZ ;  /* 0x0001000003037824 */ /* 0x002fe200078e00ff */
[----:B------:R-:W-:-:S03]  /*c100*/  CS2R R6, SRZ ;  /* 0x0000000000067805 */ /* 0x000fc6000001ff00 */
[----:B------:R-:W-:-:S04]  /*c110*/  FMUL.FTZ R3, R3, 1 ;  /* 0x3f80000003037820 */ /* 0x000fc80000410000 */
[----:B------:R-:W0:Y:S02]  /*c120*/  F2F.F64.F32 R4, R3 ;  /* 0x0000000300047310 */ /* 0x000e240000201800 */
[----:B0-----:R-:W-:Y:S01]  /*c130*/  STG.E.128 desc[UR36][R16.64], R4 ;  /* 0x0000000410007986 */ /* 0x001fe2000c101d24 */
[----:B------:R-:W-:Y:S05]  /*c140*/  EXIT ;  /* 0x000000000000794d */ /* 0x000fea0003800000 */
.L_x_256:
        /* <DEDUP_REMOVED lines=21> */
.L_x_261:
[----:B------:R-:W-:Y:S05]  /*c2a0*/  BSYNC B0 ;  /* 0x0000000000007941 */ /* 0x000fea0003800000 */
.L_x_260:
[----:B------:R-:W-:-:S05]  /*c2b0*/  LOP3.LUT R3, R0, R3, RZ, 0xfc, !PT ;  /* 0x0000000300037212 */ /* 0x000fca00078efcff */
[----:B------:R-:W-:Y:S01]  /*c2c0*/  STG.E.U8 desc[UR36][R16.64], R3 ;  /* 0x0000000310007986 */ /* 0x000fe2000c101124 */
[----:B------:R-:W-:Y:S05]  /*c2d0*/  EXIT ;  /* 0x000000000000794d */ /* 0x000fea0003800000 */
.L_x_259:
        /* <DEDUP_REMOVED lines=13> */
.L_x_263:
[----:B------:R-:W-:Y:S01]  /*c3b0*/  IMAD.MOV.U32 R0, RZ, RZ, 0x7f ;  /* 0x0000007fff007424 */ /* 0x000fe200078e00ff */
[----:B------:R-:W-:-:S04]  /*c3c0*/  ISETP.GT.U32.AND P0, PT, R2, 0x7f800000, PT ;  /* 0x7f8000000200780c */ /* 0x000fc80003f04070 */
[----:B------:R-:W-:-:S09]  /*c3d0*/  SEL R0, R0, 0x7c, P0 ;  /* 0x0000007c00007807 */ /* 0x000fd20000000000 */
.L_x_264:
[----:B------:R-:W-:Y:S05]  /*c3e0*/  BSYNC B0 ;  /* 0x0000000000007941 */ /* 0x000fea0003800000 */
.L_x_262:
[----:B------:R-:W-:-:S04]  /*c3f0*/  LOP3.LUT R2, R3, 0x80000000, RZ, 0xc0, !PT ;  /* 0x8000000003027812 */ /* 0x000fc800078ec0ff */
[----:B------:R-:W-:-:S04]  /*c400*/  SHF.R.U32.HI R3, RZ, 0x18, R2 ;  /* 0x00000018ff037819 */ /* 0x000fc80000011602 */
[----:B------:R-:W-:-:S05]  /*c410*/  LOP3.LUT R3, R0, R3, RZ, 0xfc, !PT ;  /* 0x0000000300037212 */ /* 0x000fca00078efcff */
[----:B------:R-:W-:Y:S01]  /*c420*/  STG.E.U8 desc[UR36][R16.64], R3 ;  /* 0x0000000310007986 */ /* 0x000fe2000c101124 */
[----:B------:R-:W-:Y:S05]  /*c430*/  EXIT ;  /* 0x000000000000794d */ /* 0x000fea0003800000 */
.L_x_258:
[----:B-1----:R-:W-:Y:S01]  /*c440*/  STG.E.U16 desc[UR36][R16.64], R3 ;  /* 0x0000000310007986 */ /* 0x002fe2000c101524 */
[----:B------:R-:W-:Y:S05]  /*c450*/  EXIT ;  /* 0x000000000000794d */ /* 0x000fea0003800000 */
.L_x_255:
        /* <DEDUP_REMOVED lines=10> */
[----:B0-----:R-:W-:Y:S01]  /*c500*/  STG.E.U16 desc[UR36][R16.64], R3 ;  /* 0x0000000310007986 */ /* 0x001fe2000c101524 */
[----:B------:R-:W-:Y:S05]  /*c510*/  EXIT ;  /* 0x000000000000794d */ /* 0x000fea0003800000 */
.L_x_267:
        /* <DEDUP_REMOVED lines=17> */
.L_x_270:
[----:B------:R-:W-:-:S04]  /*c630*/  LOP3.LUT R2, R3, 0x80000000, RZ, 0xc0, !PT ;  /* 0x8000000003027812 */ /* 0x000fc800078ec0ff */
[----:B------:R-:W-:-:S04]  /*c640*/  SHF.R.U32.HI R3, RZ, 0x18, R2 ;  /* 0x00000018ff037819 */ /* 0x000fc80000011602 */
[----:B------:R-:W-:-:S04]  /*c650*/  LOP3.LUT R0, R0, R3, RZ, 0xfc, !PT ;  /* 0x0000000300007212 */ /* 0x000fc800078efcff */
[----:B------:R-:W-:-:S07]  /*c660*/  PRMT R8, R0, 0x7610, R8 ;  /* 0x0000761000087816 */ /* 0x000fce0000000008 */
.L_x_269:
[----:B------:R-:W-:Y:S05]  /*c670*/  BSYNC B0 ;  /* 0x0000000000007941 */ /* 0x000fea0003800000 */
.L_x_268:
[----:B------:R-:W-:Y:S01]  /*c680*/  STG.E.U8 desc[UR36][R16.64], R8 ;  /* 0x0000000810007986 */ /* 0x000fe2000c101124 */
[----:B------:R-:W-:Y:S05]  /*c690*/  EXIT ;  /* 0x000000000000794d */ /* 0x000fea0003800000 */
.L_x_266:
        /* <DEDUP_REMOVED lines=17> */
.L_x_273:
[----:B------:R-:W-:-:S04]  /*c7b0*/  LOP3.LUT R2, R3, 0x80000000, RZ, 0xc0, !PT ;  /* 0x8000000003027812 */ /* 0x000fc800078ec0ff */
[----:B------:R-:W-:-:S04]  /*c7c0*/  SHF.R.U32.HI R3, RZ, 0x18, R2 ;  /* 0x00000018ff037819 */ /* 0x000fc80000011602 */
[----:B------:R-:W-:-:S04]  /*c7d0*/  LOP3.LUT R0, R0, R3, RZ, 0xfc, !PT ;  /* 0x0000000300007212 */ /* 0x000fc800078efcff */
[----:B------:R-:W-:-:S07]  /*c7e0*/  PRMT R8, R0, 0x7610, R8 ;  /* 0x0000761000087816 */ /* 0x000fce0000000008 */
.L_x_272:
[----:B------:R-:W-:Y:S05]  /*c7f0*/  BSYNC B0 ;  /* 0x0000000000007941 */ /* 0x000fea0003800000 */
.L_x_271:
[----:B------:R-:W-:Y:S01]  /*c800*/  STG.E.U8 desc[UR36][R16.64], R8 ;  /* 0x0000000810007986 */ /* 0x000fe2000c101124 */
[----:B------:R-:W-:Y:S05]  /*c810*/  EXIT ;  /* 0x000000000000794d */ /* 0x000fea0003800000 */
.L_x_265:
        /* <DEDUP_REMOVED lines=20> */
[----:B------:R-:W-:Y:S01]  /*c960*/  STG.E.U8 desc[UR36][R16.64], R3 ;  /* 0x0000000310007986 */ /* 0x000fe2000c101124 */
[----:B------:R-:W-:Y:S05]  /*c970*/  EXIT ;  /* 0x000000000000794d */ /* 0x000fea0003800000 */
.L_x_248:
        /* <DEDUP_REMOVED lines=16> */
.L_x_276:
[----:B------:R-:W-:Y:S05]  /*ca80*/  EXIT ;  /* 0x000000000000794d */ /* 0x000fea0003800000 */
.L_x_275:
[----:B-1----:R-:W-:-:S06]  /*ca90*/  IMAD.U32 R3, R3, 0x10000, RZ ;  /* 0x0001000003037824 */ /* 0x002fcc00078e00ff */
[----:B------:R-:W0:Y:S02]  /*caa0*/  F2I.U64.TRUNC R2, R3 ;  /* 0x0000000300027311 */ /* 0x000e24000020d800 */
[----:B0-----:R-:W-:Y:S01]  /*cab0*/  STG.E.64 desc[UR36][R16.64], R2 ;  /* 0x0000000210007986 */ /* 0x001fe2000c101b24 */
[----:B------:R-:W-:Y:S05]  /*cac0*/  EXIT ;  /* 0x000000000000794d */ /* 0x000fea0003800000 */
.L_x_274:
[----:B-1----:R-:W-:-:S06]  /*cad0*/  IMAD.U32 R3, R3, 0x10000, RZ ;  /* 0x0001000003037824 */ /* 0x002fcc00078e00ff */
[----:B------:R-:W0:Y:S02]  /*cae0*/  F2I.FTZ.U32.TRUNC.NTZ R3, R3 ;  /* 0x0000000300037305 */ /* 0x000e24000021f000 */
[----:B0-----:R-:W-:Y:S01]  /*caf0*/  STG.E desc[UR36][R16.64], R3 ;  /* 0x0000000310007986 */ /* 0x001fe2000c101924 */
[----:B------:R-:W-:Y:S05]  /*cb00*/  EXIT ;  /* 0x000000000000794d */ /* 0x000fea0003800000 */
.L_x_277:
[----:B------:R-:W-:-:S00]  /*cb10*/  BRA `(.L_x_277) ;  /* 0xfffffffc00fc7947 */ /* 0x000fc0000383ffff */
[----:B------:R-:W-:-:S00]  /*cb20*/  NOP ;  /* 0x0000000000007918 */ /* 0x000fc00000000000 */
        /* <DEDUP_REMOVED lines=13> */
.L_x_7181:


//--------------------- .text._ZN2at6native27unrolled_elementwise_kernelIZZZNS0_16tanh_kernel_cudaERNS_18TensorIteratorBaseEENKUlvE0_clEvENKUlvE2_clEvEUlN3c108BFloat16EE_St5arrayIPcLm2EELi4E23TrivialOffsetCalculatorILi1EjESD_NS0_6memory12LoadWithCastILi1EEENSE_13StoreWithCastILi1EEEEEviT_T0_T2_T3_T4_T5_ --------------------------
	.section	.text._ZN2at6native27unrolled_elementwise_kernelIZZZNS0_16tanh_kernel_cudaERNS_18TensorIteratorBaseEENKUlvE0_clEvENKUlvE2_clEvEUlN3c108BFloat16EE_St5arrayIPcLm2EELi4E23TrivialOffsetCalculatorILi1EjESD_NS0_6memory12LoadWithCastILi1EEENSE_13StoreWithCastILi1EEEEEviT_T0_T2_T3_T4_T5_,"ax",@progbits
	.align	128
        .global         _ZN2at6native27unrolled_elementwise_kernelIZZZNS0_16tanh_kernel_cudaERNS_18TensorIteratorBaseEENKUlvE0_clEvENKUlvE2_clEvEUlN3c108BFloat16EE_St5arrayIPcLm2EELi4E23TrivialOffsetCalculatorILi1EjESD_NS0_6memory12LoadWithCastILi1EEENSE_13StoreWithCastILi1EEEEEviT_T0_T2_T3_T4_T5_
        .type           _ZN2at6native27unrolled_elementwise_kernelIZZZNS0_16tanh_kernel_cudaERNS_18TensorIteratorBaseEENKUlvE0_clEvENKUlvE2_clEvEUlN3c108BFloat16EE_St5arrayIPcLm2EELi4E23TrivialOffsetCalculatorILi1EjESD_NS0_6memory12LoadWithCastILi1EEENSE_13StoreWithCastILi1EEEEEviT_T0_T2_T3_T4_T5_,@function
        .size           _ZN2at6native27unrolled_elementwise_kernelIZZZNS0_16tanh_kernel_cudaERNS_18TensorIteratorBaseEENKUlvE0_clEvENKUlvE2_clEvEUlN3c108BFloat16EE_St5arrayIPcLm2EELi4E23TrivialOffsetCalculatorILi1EjESD_NS0_6memory12LoadWithCastILi1EEENSE_13StoreWithCastILi1EEEEEviT_T0_T2_T3_T4_T5_,(.L_x_7182 - _ZN2at6native27unrolled_elementwise_kernelIZZZNS0_16tanh_kernel_cudaERNS_18TensorIteratorBaseEENKUlvE0_clEvENKUlvE2_clEvEUlN3c108BFloat16EE_St5arrayIPcLm2EELi4E23TrivialOffsetCalculatorILi1EjESD_NS0_6memory12LoadWithCastILi1EEENSE_13StoreWithCastILi1EEEEEviT_T0_T2_T3_T4_T5_)
        .other          _ZN2at6native27unrolled_elementwise_kernelIZZZNS0_16tanh_kernel_cudaERNS_18TensorIteratorBaseEENKUlvE0_clEvENKUlvE2_clEvEUlN3c108BFloat16EE_St5arrayIPcLm2EELi4E23TrivialOffsetCalculatorILi1EjESD_NS0_6memory12LoadWithCastILi1EEENSE_13StoreWithCastILi1EEEEEviT_T0_T2_T3_T4_T5_,@"STO_CUDA_ENTRY STV_DEFAULT"
_ZN2at6native27unrolled_elementwise_kernelIZZZNS0_16tanh_kernel_cudaERNS_18TensorIteratorBaseEENKUlvE0_clEvENKUlvE2_clEvEUlN3c108BFloat16EE_St5arrayIPcLm2EELi4E23TrivialOffsetCalculatorILi1EjESD_NS0_6memory12LoadWithCastILi1EEENSE_13StoreWithCastILi1EEEEEviT_T0_T2_T3_T4_T5_:
.text._ZN2at6native27unrolled_elementwise_kernelIZZZNS0_16tanh_kernel_cudaERNS_18TensorIteratorBaseEENKUlvE0_clEvENKUlvE2_clEvEUlN3c108BFloat16EE_St5arrayIPcLm2EELi4E23TrivialOffsetCalculatorILi1EjESD_NS0_6memory12LoadWithCastILi1EEENSE_13StoreWithCastILi1EEEEEviT_T0_T2_T3_T4_T5_:
[----:B------:R-:W0:Y:S01]  /*0000*/  LDC R1, c[0x0][0x28] ;  /* 0x00000a00ff017b82 */ /* 0x000e220000000800 */
[----:B------:R-:W1:Y:S07]  /*0010*/  S2R R2, SR_CTAID.X ;  /* 0x0000000000027919 */ /* 0x000e6e0000002500 */
[----:B------:R-:W1:Y:S01]  /*0020*/  LDC R3, c[0x0][0x210] ;  /* 0x00008400ff037b82 */ /* 0x000e620000000800 */
[----:B------:R-:W-:Y:S01]  /*0030*/  ULDC.64 UR36, c[0x0][0x208] ;  /* 0x0000820000247ab9 */ /* 0x000fe20000000a00 */
[----:B------:R-:W-:Y:S01]  /*0040*/  BSSY B6, `(.L_x_278) ;  /* 0x0000118000067945 */ /* 0x000fe20003800000 */
[----:B------:R-:W2:Y:S01]  /*0050*/  S2R R23, SR_TID.X ;  /* 0x0000000000177919 */ /* 0x000ea20000002100 */
[----:B------:R-:W-:-:S02]  /*0060*/  PRMT R17, RZ, 0x7610, R17 ;  /* 0x00007610ff117816 */ /* 0x000fc40000000011 */
[----:B------:R-:W-:Y:S02]  /*0070*/  PRMT R19, RZ, 0x7610, R19 ;  /* 0x00007610ff137816 */ /* 0x000fe40000000013 */
[----:B------:R-:W3:Y:S01]  /*0080*/  LDC.U8 R22, c[0x0][0x22c] ;  /* 0x00008b00ff167b82 */ /* 0x000ee20000000000 */
[----:B-1----:R-:W-:-:S05]  /*0090*/  IMAD R16, R2, -0x200, R3 ;  /* 0xfffffe0002107824 */ /* 0x002fca00078e0203 */
[----:B--2---:R-:W-:-:S13]  /*00a0*/  ISETP.GE.AND P0, PT, R23, R16, PT ;  /* 0x000000101700720c */ /* 0x004fda0003f06270 */
[----:B0--3--:R-:W-:Y:S05]  /*00b0*/  @P0 BRA `(.L_x_279) ;  /* 0x0000001000400947 */ /* 0x009fea0003800000 */
[----:B------:R-:W0:Y:S01]  /*00c0*/  LDC.64 R4, c[0x0][0x220] ;  /* 0x00008800ff047b82 */ /* 0x000e220000000a00 */
[----:B------:R-:W-:Y:S01]  /*00d0*/  PRMT R0, R22, 0x9910, RZ ;  /* 0x0000991016007816 */ /* 0x000fe200000000ff */
[----:B------:R-:W-:Y:S01]  /*00e0*/  IMAD R23, R2, 0x200, R23 ;  /* 0x0000020002177824 */ /* 0x000fe200078e0217 */
[----:B------:R-:W-:Y:S02]  /*00f0*/  ULDC UR4, c[0x0][0x230] ;  /* 0x00008c0000047ab9 */ /* 0x000fe40000000800 */
[----:B------:R-:W-:Y:S01]  /*0100*/  ISETP.GT.AND P0, PT, R0, 0x9, PT ;  /* 0x000000090000780c */ /* 0x000fe20003f04270 */
[----:B------:R-:W-:-:S05]  /*0110*/  IMAD R23, R23, UR4, RZ ;  /* 0x0000000417177c24 */ /* 0x000fca000f8e02ff */
[----:B0-----:R-:W-:-:S05]  /*0120*/  IADD3 R4, P1, R23, R4, RZ ;  /* 0x0000000417047210 */ /* 0x001fca0007f3e0ff */
[----:B------:R-:W-:Y:S02]  /*0130*/  IMAD.X R5, RZ, RZ, R5, P1 ;  /* 0x000000ffff057224 */ /* 0x000fe400008e0605 */
[----:B------:R-:W-:Y:S06]  /*0140*/  @P0 BRA `(.L_x_280) ;  /* 0x0000000400300947 */ /* 0x000fec0003800000 */
        /* <DEDUP_REMOVED lines=10> */
[----:B0-----:R-:W-:-:S04]  /*01f0*/  F2FP.BF16.F32.PACK_AB R0, RZ, R0 ;  /* 0x00000000ff00723e */ /* 0x001fc800000010ff */
[----:B------:R-:W-:Y:S01]  /*0200*/  PRMT R19, R0, 0x7610, R19 ;  /* 0x0000761000137816 */ /* 0x000fe20000000013 */
[----:B------:R-:W-:Y:S06]  /*0210*/  BRA `(.L_x_285) ;  /* 0x0000000c00e07947 */ /* 0x000fec0003800000 */
.L_x_283:
[----:B------:R-:W2:Y:S02]  /*0220*/  LDG.E.U8 R4, desc[UR36][R4.64] ;  /* 0x0000002404047981 */ /* 0x000ea4000c1e1100 */
[----:B--2---:R-:W-:-:S04]  /*0230*/  I2FP.F32.U32 R0, R4 ;  /* 0x0000000400007245 */ /* 0x004fc80000201000 */
[----:B------:R-:W-:-:S04]  /*0240*/  F2FP.BF16.F32.PACK_AB R0, RZ, R0 ;  /* 0x00000000ff00723e */ /* 0x000fc800000010ff */
[----:B------:R-:W-:Y:S01]  /*0250*/  PRMT R19, R0, 0x7610, R19 ;  /* 0x0000761000137816 */ /* 0x000fe20000000013 */
[----:B------:R-:W-:Y:S06]  /*0260*/  BRA `(.L_x_285) ;  /* 0x0000000c00cc7947 */ /* 0x000fec0003800000 */
.L_x_282:
        /* <DEDUP_REMOVED lines=8> */
[----:B0-----:R-:W-:-:S04]  /*02f0*/  F2FP.BF16.F32.PACK_AB R0, RZ, R0 ;  /* 0x00000000ff00723e */ /* 0x001fc800000010ff */
[----:B------:R-:W-:Y:S01]  /*0300*/  PRMT R19, R0, 0x7610, R19 ;  /* 0x0000761000137816 */ /* 0x000fe20000000013 */
[----:B------:R-:W-:Y:S06]  /*0310*/  BRA `(.L_x_285) ;  /* 0x0000000c00a07947 */ /* 0x000fec0003800000 */
.L_x_287:
[----:B------:R-:W2:Y:S02]  /*0320*/  LDG.E R4, desc[UR36][R4.64] ;  /* 0x0000002404047981 */ /* 0x000ea4000c1e1900 */
[----:B--2---:R-:W-:-:S04]  /*0330*/  I2FP.F32.S32 R0, R4 ;  /* 0x0000000400007245 */ /* 0x004fc80000201400 */
[----:B------:R-:W-:-:S04]  /*0340*/  F2FP.BF16.F32.PACK_AB R0, RZ, R0 ;  /* 0x00000000ff00723e */ /* 0x000fc800000010ff */
[----:B------:R-:W-:Y:S01]  /*0350*/  PRMT R19, R0, 0x7610, R19 ;  /* 0x0000761000137816 */ /* 0x000fe20000000013 */
[----:B------:R-:W-:Y:S06]  /*0360*/  BRA `(.L_x_285) ;  /* 0x0000000c008c7947 */ /* 0x000fec0003800000 */
.L_x_286:
[----:B------:R-:W2:Y:S02]  /*0370*/  LDG.E.U16 R4, desc[UR36][R4.64] ;  /* 0x0000002404047981 */ /* 0x000ea4000c1e1500 */
[----:B--2---:R-:W0:Y:S02]  /*0380*/  I2F.S16 R0, R4 ;  /* 0x0000000400007306 */ /* 0x004e240000101400 */
[----:B0-----:R-:W-:-:S04]  /*0390*/  F2FP.BF16.F32.PACK_AB R0, RZ, R0 ;  /* 0x00000000ff00723e */ /* 0x001fc800000010ff */
[----:B------:R-:W-:Y:S01]  /*03a0*/  PRMT R19, R0, 0x7610, R19 ;  /* 0x0000761000137816 */ /* 0x000fe20000000013 */
[----:B------:R-:W-:Y:S06]  /*03b0*/  BRA `(.L_x_285) ;  /* 0x0000000c00787947 */ /* 0x000fec0003800000 */
.L_x_281:
        /* <DEDUP_REMOVED lines=9> */
.L_x_289:
[----:B------:R-:W2:Y:S02]  /*0450*/  LDG.E.U16 R0, desc[UR36][R4.64] ;  /* 0x0000002404007981 */ /* 0x000ea4000c1e1500 */
[----:B--2---:R-:W-:-:S05]  /*0460*/  HADD2.F32 R0, -RZ, R0.H0_H0 ;  /* 0x20000000ff007230 */ /* 0x004fca0000004100 */
[----:B------:R-:W-:-:S04]  /*0470*/  F2FP.BF16.F32.PACK_AB R0, RZ, R0 ;  /* 0x00000000ff00723e */ /* 0x000fc800000010ff */
[----:B------:R-:W-:Y:S01]  /*0480*/  PRMT R19, R0, 0x7610, R19 ;  /* 0x0000761000137816 */ /* 0x000fe20000000013 */
[----:B------:R-:W-:Y:S06]  /*0490*/  BRA `(.L_x_285) ;  /* 0x0000000c00407947 */ /* 0x000fec0003800000 */
.L_x_288:
        /* <DEDUP_REMOVED lines=9> */
.L_x_291:
[----:B------:R-:W2:Y:S02]  /*0530*/  LDG.E.U16 R4, desc[UR36][R4.64] ;  /* 0x0000002404047981 */ /* 0x000ea4000c1e1500 */
[----:B--2---:R-:W-:-:S05]  /*0540*/  HADD2.F32 R0, -RZ, R4.H0_H0 ;  /* 0x20000004ff007230 */ /* 0x004fca0000004100 */
[----:B------:R-:W-:-:S04]  /*0550*/  F2FP.BF16.F32.PACK_AB R0, RZ, R0 ;  /* 0x00000000ff00723e */ /* 0x000fc800000010ff */
[----:B------:R-:W-:Y:S01]  /*0560*/  PRMT R19, R0, 0x7610, R19 ;  /* 0x0000761000137816 */ /* 0x000fe20000000013 */
[----:B------:R-:W-:Y:S06]  /*0570*/  BRA `(.L_x_285) ;  /* 0x0000000c00087947 */ /* 0x000fec0003800000 */
.L_x_290:
[----:B------:R-:W2:Y:S01]  /*0580*/  LDG.E.64 R4, desc[UR36][R4.64] ;  /* 0x0000002404047981 */ /* 0x000ea2000c1e1b00 */
[----:B------:R-:W-:Y:S01]  /*0590*/  UMOV UR4, 0xf0000000 ;  /* 0xf000000000047882 */ /* 0x000fe20000000000 */
[----:B------:R-:W-:Y:S01]  /*05a0*/  UMOV UR5, 0x380fffff ;  /* 0x380fffff00057882 */ /* 0x000fe20000000000 */
[----:B--2---:R-:W0:Y:S01]  /*05b0*/  F2F.F32.F64 R0, R4 ;  /* 0x0000000400007310 */ /* 0x004e220000301000 */
[----:B------:R-:W-:-:S14]  /*05c0*/  DSETP.GEU.AND P0, PT, |R4|, UR4, PT ;  /* 0x0000000404007e2a */ /* 0x000fdc000bf0e200 */
[----:B0-----:R-:W-:-:S05]  /*05d0*/  @!P0 FMUL R0, R0, 1.175494350822287508e-38 ;  /* 0x0080000000008820 */ /* 0x001fca0000400000 */
[----:B------:R-:W-:-:S04]  /*05e0*/  F2FP.BF16.F32.PACK_AB R0, RZ, R0 ;  /* 0x00000000ff00723e */ /* 0x000fc800000010ff */
[----:B------:R-:W-:Y:S01]  /*05f0*/  PRMT R19, R0, 0x7610, R19 ;  /* 0x0000761000137816 */ /* 0x000fe20000000013 */
[----:B------:R-:W-:Y:S06]  /*0600*/  BRA `(.L_x_285) ;  /* 0x0000000800e47947 */ /* 0x000fec0003800000 */
.L_x_280:
        /* <DEDUP_REMOVED lines=11> */
[----:B------:R-:W-:-:S04]  /*06c0*/  F2FP.BF16.F32.PACK_AB R0, RZ, R0 ;  /* 0x00000000ff00723e */ /* 0x000fc800000010ff */
[----:B------:R-:W-:Y:S01]  /*06d0*/  PRMT R19, R0, 0x7610, R19 ;  /* 0x0000761000137816 */ /* 0x000fe20000000013 */
[----:B------:R-:W-:Y:S06]  /*06e0*/  BRA `(.L_x_285) ;  /* 0x0000000800ac7947 */ /* 0x000fec0003800000 */
.L_x_294:
        /* <DEDUP_REMOVED lines=9> */
.L_x_293:
        /* <DEDUP_REMOVED lines=28> */
.L_x_296:
[----:B------:R-:W2:Y:S02]  /*0940*/  LDG.E.U8 R4, desc[UR36][R4.64] ;  /* 0x0000002404047981 */ /* 0x000ea4000c1e1100 */
[----:B--2---:R-:W-:-:S05]  /*0950*/  IMAD.SHL.U32 R0, R4, 0x2000000, RZ ;  /* 0x0200000004007824 */ /* 0x004fca00078e00ff */
[----:B------:R-:W-:-:S13]  /*0960*/  ISETP.GE.U32.AND P0, PT, R0, 0x8000000, PT ;  /* 0x080000000000780c */ /* 0x000fda0003f06070 */
[C---:B------:R-:W-:Y:S02]  /*0970*/  @P0 IMAD.SHL.U32 R3, R4.reuse, 0x200000, RZ ;  /* 0x0020000004030824 */ /* 0x040fe400078e00ff */
[----:B------:R-:W-:-:S03]  /*0980*/  @!P0 IMAD.SHL.U32 R0, R4, 0x100, RZ ;  /* 0x0000010004008824 */ /* 0x000fc600078e00ff */
[----:B------:R-:W-:Y:S02]  /*0990*/  @P0 LOP3.LUT R3, R3, 0xfe00000, RZ, 0xc0, !PT ;  /* 0x0fe0000003030812 */ /* 0x000fe400078ec0ff */
[----:B------:R-:W-:Y:S02]  /*09a0*/  @!P0 LOP3.LUT R0, R0, 0x7f00, RZ, 0xc0, !PT ;  /* 0x00007f0000008812 */ /* 0x000fe400078ec0ff */
[----:B------:R-:W-:Y:S02]  /*09b0*/  @P0 LOP3.LUT R3, R3, 0x70000000, RZ, 0xfc, !PT ;  /* 0x7000000003030812 */ /* 0x000fe400078efcff */
[----:B------:R-:W-:-:S03]  /*09c0*/  @!P0 LOP3.LUT R0, R0, 0x3f000000, RZ, 0xfc, !PT ;  /* 0x3f00000000008812 */ /* 0x000fc600078efcff */
[----:B------:R-:W-:Y:S02]  /*09d0*/  @P0 FMUL.FTZ R3, R3, 1.9259299443872358531e-34 ;  /* 0x0780000003030820 */ /* 0x000fe40000410000 */
[----:B------:R-:W-:Y:S01]  /*09e0*/  @!P0 FADD.FTZ R3, R0, -0.5 ;  /* 0xbf00000000038421 */ /* 0x000fe20000010000 */
[----:B------:R-:W-:-:S05]  /*09f0*/  IMAD.SHL.U32 R0, R4, 0x1000000, RZ ;  /* 0x0100000004007824 */ /* 0x000fca00078e00ff */
[----:B------:R-:W-:-:S04]  /*0a00*/  LOP3.LUT R0, R3, 0x80000000, R0, 0xf8, !PT ;  /* 0x8000000003007812 */ /* 0x000fc800078ef800 */
[----:B------:R-:W-:-:S04]  /*0a10*/  F2FP.BF16.F32.PACK_AB R0, RZ, R0 ;  /* 0x00000000ff00723e */ /* 0x000fc800000010ff */
[----:B------:R-:W-:Y:S01]  /*0a20*/  PRMT R19, R0, 0x7610, R19 ;  /* 0x0000761000137816 */ /* 0x000fe20000000013 */
[----:B------:R-:W-:Y:S06]  /*0a30*/  BRA `(.L_x_285) ;  /* 0x0000000400d87947 */ /* 0x000fec0003800000 */
.L_x_295:
[----:B------:R0:W5:Y:S01]  /*0a40*/  LDG.E.U16 R19, desc[UR36][R4.64] ;  /* 0x0000002404137981 */ /* 0x000162000c1e1500 */
[----:B------:R-:W-:Y:S05]  /*0a50*/  BRA `(.L_x_285) ;  /* 0x0000000400d07947 */ /* 0x000fea0003800000 */
.L_x_292:
        /* <DEDUP_REMOVED lines=10> */
[----:B------:R-:W-:-:S04]  /*0b00*/  F2FP.BF16.F32.PACK_AB R0, RZ, R0 ;  /* 0x00000000ff00723e */ /* 0x000fc800000010ff */
[----:B------:R-:W-:Y:S01]  /*0b10*/  PRMT R19, R0, 0x7610, R19 ;  /* 0x0000761000137816 */ /* 0x000fe20000000013 */
[----:B------:R-:W-:Y:S06]  /*0b20*/  BRA `(.L_x_285) ;  /* 0x00000004009c7947 */ /* 0x000fec0003800000 */
.L_x_299:
        /* <DEDUP_REMOVED lines=21> */
.L_x_303:
[----:B------:R-:W-:Y:S05]  /*0c80*/  BSYNC B1 ;  /* 0x0000000000017941 */ /* 0x000fea0003800000 */
.L_x_302:
[----:B------:R-:W-:Y:S01]  /*0c90*/  LEA R5, R0, 0x3b800000, 0x17 ;  /* 0x3b80000000057811 */ /* 0x000fe200078eb8ff */
[----:B------:R-:W-:-:S05]  /*0ca0*/  IMAD.SHL.U32 R0, R3, 0x100000, RZ ;  /* 0x0010000003007824 */ /* 0x000fca00078e00ff */
[----:B------:R-:W-:-:S07]  /*0cb0*/  LOP3.LUT R0, R5, R0, R6, 0xfe, !PT ;  /* 0x0000000005007212 */ /* 0x000fce00078efe06 */
.L_x_301:
[----:B------:R-:W-:Y:S05]  /*0cc0*/  BSYNC B0 ;  /* 0x0000000000007941 */ /* 0x000fea0003800000 */
.L_x_300:
[----:B------:R-:W-:-:S04]  /*0cd0*/  F2FP.BF16.F32.PACK_AB R0, RZ, R0 ;  /* 0x00000000ff00723e */ /* 0x000fc800000010ff */
[----:B------:R-:W-:Y:S01]  /*0ce0*/  PRMT R19, R0, 0x7610, R19 ;  /* 0x0000761000137816 */ /* 0x000fe20000000013 */
[----:B------:R-:W-:Y:S06]  /*0cf0*/  BRA `(.L_x_285) ;  /* 0x0000000400287947 */ /* 0x000fec0003800000 */
.L_x_298:
        /* <DEDUP_REMOVED lines=21> */
.L_x_307:
[----:B------:R-:W-:Y:S05]  /*0e50*/  BSYNC B1 ;  /* 0x0000000000017941 */ /* 0x000fea0003800000 */
.L_x_306:
[----:B------:R-:W-:Y:S01]  /*0e60*/  LEA R5, R0, 0x37800000, 0x17 ;  /* 0x3780000000057811 */ /* 0x000fe200078eb8ff */
[----:B------:R-:W-:-:S05]  /*0e70*/  IMAD.SHL.U32 R0, R3, 0x200000, RZ ;  /* 0x0020000003007824 */ /* 0x000fca00078e00ff */
[----:B------:R-:W-:-:S07]  /*0e80*/  LOP3.LUT R0, R5, R0, R6, 0xfe, !PT ;  /* 0x0000000005007212 */ /* 0x000fce00078efe06 */
.L_x_305:
[----:B------:R-:W-:Y:S05]  /*0e90*/  BSYNC B0 ;  /* 0x0000000000007941 */ /* 0x000fea0003800000 */
.L_x_304:
[----:B------:R-:W-:-:S04]  /*0ea0*/  F2FP.BF16.F32.PACK_AB R0, RZ, R0 ;  /* 0x00000000ff00723e */ /* 0x000fc800000010ff */
[----:B------:R-:W-:Y:S01]  /*0eb0*/  PRMT R19, R0, 0x7610, R19 ;  /* 0x0000761000137816 */ /* 0x000fe20000000013 */
[----:B------:R-:W-:Y:S06]  /*0ec0*/  BRA `(.L_x_285) ;  /* 0x0000000000b47947 */ /* 0x000fec0003800000 */
.L_x_297:
        /* <DEDUP_REMOVED lines=14> */
.L_x_311:
[----:B------:R-:W-:Y:S05]  /*0fb0*/  BSYNC B0 ;  /* 0x0000000000007941 */ /* 0x000fea0003800000 */
.L_x_310:
[----:B------:R-:W-:-:S04]  /*0fc0*/  F2FP.BF16.F32.PACK_AB R0, RZ, R0 ;  /* 0x00000000ff00723e */ /* 0x000fc800000010ff */
[----:B------:R-:W-:Y:S01]  /*0fd0*/  PRMT R19, R0, 0x7610, R19 ;  /* 0x0000761000137816 */ /* 0x000fe20000000013 */
[----:B------:R-:W-:Y:S06]  /*0fe0*/  BRA `(.L_x_285) ;  /* 0x00000000006c7947 */ /* 0x000fec0003800000 */
.L_x_284:
        /* <DEDUP_REMOVED lines=16> */
.L_x_312:
[----:B------:R-:W-:Y:S01]  /*10f0*/  PRMT R19, RZ, 0x7610, R19 ;  /* 0x00007610ff137816 */ /* 0x000fe20000000013 */
[----:B------:R-:W-:Y:S06]  /*1100*/  BRA `(.L_x_285) ;  /* 0x0000000000247947 */ /* 0x000fec0003800000 */
.L_x_309:
[----:B------:R-:W2:Y:S02]  /*1110*/  LDG.E.64 R4, desc[UR36][R4.64] ;  /* 0x0000002404047981 */ /* 0x000ea4000c1e1b00 */
[----:B--2---:R-:W0:Y:S02]  /*1120*/  I2F.U64 R0, R4 ;  /* 0x0000000400007312 */ /* 0x004e240000301000 */
[----:B0-----:R-:W-:-:S04]  /*1130*/  F2FP.BF16.F32.PACK_AB R0, RZ, R0 ;  /* 0x00000000ff00723e */ /* 0x001fc800000010ff */
[----:B------:R-:W-:Y:S01]  /*1140*/  PRMT R19, R0, 0x7610, R19 ;  /* 0x0000761000137816 */ /* 0x000fe20000000013 */
[----:B------:R-:W-:Y:S06]  /*1150*/  BRA `(.L_x_285) ;  /* 0x0000000000107947 */ /* 0x000fec0003800000 */
.L_x_308:
[----:B------:R-:W2:Y:S02]  /*1160*/  LDG.E R4, desc[UR36][R4.64] ;  /* 0x0000002404047981 */ /* 0x000ea4000c1e1900 */
[----:B--2---:R-:W-:-:S04]  /*1170*/  I2FP.F32.U32 R0, R4 ;  /* 0x0000000400007245 */ /* 0x004fc80000201000 */
[----:B------:R-:W-:-:S04]  /*1180*/  F2FP.BF16.F32.PACK_AB R0, RZ, R0 ;  /* 0x00000000ff00723e */ /* 0x000fc800000010ff */
[----:B------:R-:W-:-:S07]  /*1190*/  PRMT R19, R0, 0x7610, R19 ;  /* 0x0000761000137816 */ /* 0x000fce0000000013 */
.L_x_285:
[----:B------:R-:W1:Y:S02]  /*11a0*/  S2R R23, SR_TID.X ;  /* 0x0000000000177919 */ /* 0x000e640000002100 */
[----:B-1----:R-:W-:-:S07]  /*11b0*/  VIADD R23, R23, 0x80 ;  /* 0x0000008017177836 */ /* 0x002fce0000000000 */
.L_x_279:
[----:B------:R-:W-:Y:S05]  /*11c0*/  BSYNC B6 ;  /* 0x0000000000067941 */ /* 0x000fea0003800000 */
.L_x_278:
[----:B------:R-:W-:Y:S01]  /*11d0*/  ISETP.GE.AND P0, PT, R23, R16, PT ;  /* 0x000000101700720c */ /* 0x000fe20003f06270 */
[----:B------:R-:W-:-:S12]  /*11e0*/  BSSY B6, `(.L_x_313) ;  /* 0x0000111000067945 */ /* 0x000fd80003800000 */
[----:B------:R-:W-:Y:S05]  /*11f0*/  @P0 BRA `(.L_x_314) ;  /* 0x00000010003c0947 */ /* 0x000fea0003800000 */
[----:B0-----:R-:W0:Y:S01]  /*1200*/  LDC.64 R4, c[0x0][0x220] ;  /* 0x00008800ff047b82 */ /* 0x001e220000000a00 */
[----:B------:R-:W-:Y:S01]  /*1210*/  IMAD R0, R2, 0x200, R23 ;  /* 0x0000020002007824 */ /* 0x000fe200078e0217 */
[----:B------:R-:W-:Y:S01]  /*1220*/  PRMT R6, R22, 0x9910, RZ ;  /* 0x0000991016067816 */ /* 0x000fe200000000ff */
[----:B------:R-:W-:Y:S02]  /*1230*/  ULDC UR4, c[0x0][0x230] ;  /* 0x00008c0000047ab9 */ /* 0x000fe40000000800 */
[----:B------:R-:W-:Y:S02]  /*1240*/  IMAD R3, R0, UR4, RZ ;  /* 0x0000000400037c24 */ /* 0x000fe4000f8e02ff */
[----:B------:R-:W-:-:S05]  /*1250*/  IMAD.MOV.U32 R0, RZ, RZ, R6 ;  /* 0x000000ffff007224 */ /* 0x000fca00078e0006 */
[----:B------:R-:W-:Y:S02]  /*1260*/  ISETP.GT.AND P1, PT, R0, 0x9, PT ;  /* 0x000000090000780c */ /* 0x000fe40003f24270 */
[----:B0-----:R-:W-:-:S05]  /*1270*/  IADD3 R4, P0, R3, R4, RZ ;  /* 0x0000000403047210 */ /* 0x001fca0007f1e0ff */
[----:B------:R-:W-:-:S06]  /*1280*/  IMAD.X R5, RZ, RZ, R5, P0 ;  /* 0x000000ffff057224 */ /* 0x000fcc00000e0605 */
        /* <DEDUP_REMOVED lines=14> */
.L_x_318:
[----:B------:R-:W2:Y:S02]  /*1370*/  LDG.E.U8 R4, desc[UR36][R4.64] ;  /* 0x0000002404047981 */ /* 0x000ea4000c1e1100 */
[----:B--2---:R-:W-:-:S04]  /*1380*/  I2FP.F32.U32 R0, R4 ;  /* 0x0000000400007245 */ /* 0x004fc80000201000 */
[----:B------:R-:W-:-:S04]  /*1390*/  F2FP.BF16.F32.PACK_AB R0, RZ, R0 ;  /* 0x00000000ff00723e */ /* 0x000fc800000010ff */
[----:B------:R-:W-:Y:S01]  /*13a0*/  PRMT R17, R0, 0x7610, R17 ;  /* 0x0000761000117816 */ /* 0x000fe20000000011 */
[----:B------:R-:W-:Y:S06]  /*13b0*/  BRA `(.L_x_320) ;  /* 0x0000000c00c87947 */ /* 0x000fec0003800000 */
.L_x_317:
        /* <DEDUP_REMOVED lines=11> */
.L_x_322:
[----:B------:R-:W2:Y:S02]  /*1470*/  LDG.E R4, desc[UR36][R4.64] ;  /* 0x0000002404047981 */ /* 0x000ea4000c1e1900 */
[----:B--2---:R-:W-:-:S04]  /*1480*/  I2FP.F32.S32 R0, R4 ;  /* 0x0000000400007245 */ /* 0x004fc80000201400 */
[----:B------:R-:W-:-:S04]  /*1490*/  F2FP.BF16.F32.PACK_AB R0, RZ, R0 ;  /* 0x00000000ff00723e */ /* 0x000fc800000010ff */
[----:B------:R-:W-:Y:S01]  /*14a0*/  PRMT R17, R0, 0x7610, R17 ;  /* 0x0000761000117816 */ /* 0x000fe20000000011 */
[----:B------:R-:W-:Y:S06]  /*14b0*/  BRA `(.L_x_320) ;  /* 0x0000000c00887947 */ /* 0x000fec0003800000 */
.L_x_321:
[----:B------:R-:W2:Y:S02]  /*14c0*/  LDG.E.U16 R4, desc[UR36][R4.64] ;  /* 0x0000002404047981 */ /* 0x000ea4000c1e1500 */
[----:B--2---:R-:W0:Y:S02]  /*14d0*/  I2F.S16 R0, R4 ;  /* 0x0000000400007306 */ /* 0x004e240000101400 */
[----:B0-----:R-:W-:-:S04]  /*14e0*/  F2FP.BF16.F32.PACK_AB R0, RZ, R0 ;  /* 0x00000000ff00723e */ /* 0x001fc800000010ff */
[----:B------:R-:W-:Y:S01]  /*14f0*/  PRMT R17, R0, 0x7610, R17 ;  /* 0x0000761000117816 */ /* 0x000fe20000000011 */
[----:B------:R-:W-:Y:S06]  /*1500*/  BRA `(.L_x_320) ;  /* 0x0000000c00747947 */ /* 0x000fec0003800000 */
.L_x_316:
        /* <DEDUP_REMOVED lines=9> */
.L_x_324:
[----:B------:R-:W2:Y:S02]  /*15a0*/  LDG.E.U16 R0, desc[UR36][R4.64] ;  /* 0x0000002404007981 */ /* 0x000ea4000c1e1500 */
[----:B--2---:R-:W-:-:S05]  /*15b0*/  HADD2.F32 R0, -RZ, R0.H0_H0 ;  /* 0x20000000ff007230 */ /* 0x004fca0000004100 */
[----:B------:R-:W-:-:S04]  /*15c0*/  F2FP.BF16.F32.PACK_AB R0, RZ, R0 ;  /* 0x00000000ff00723e */ /* 0x000fc800000010ff */
[----:B------:R-:W-:Y:S01]  /*15d0*/  PRMT R17, R0, 0x7610, R17 ;  /* 0x0000761000117816 */ /* 0x000fe20000000011 */
[----:B------:R-:W-:Y:S06]  /*15e0*/  BRA `(.L_x_320) ;  /* 0x0000000c003c7947 */ /* 0x000fec0003800000 */
.L_x_323:
        /* <DEDUP_REMOVED lines=9> */
.L_x_326:
[----:B------:R-:W2:Y:S02]  /*1680*/  LDG.E.U16 R4, desc[UR36][R4.64] ;  /* 0x0000002404047981 */ /* 0x000ea4000c1e1500 */
[----:B--2---:R-:W-:-:S05]  /*1690*/  HADD2.F32 R0, -RZ, R4.H0_H0 ;  /* 0x20000004ff007230 */ /* 0x004fca0000004100 */
[----:B------:R-:W-:-:S04]  /*16a0*/  F2FP.BF16.F32.PACK_AB R0, RZ, R0 ;  /* 0x00000000ff00723e */ /* 0x000fc800000010ff */
[----:B------:R-:W-:Y:S01]  /*16b0*/  PRMT R17, R0, 0x7610, R17 ;  /* 0x0000761000117816 */ /* 0x000fe20000000011 */
[----:B------:R-:W-:Y:S06]  /*16c0*/  BRA `(.L_x_320) ;  /* 0x0000000c00047947 */ /* 0x000fec0003800000 */
.L_x_325:
        /* <DEDUP_REMOVED lines=9> */
.L_x_315:
        /* <DEDUP_REMOVED lines=14> */
.L_x_329:
        /* <DEDUP_REMOVED lines=9> */
.L_x_328:
        /* <DEDUP_REMOVED lines=28> */
.L_x_331:
[----:B------:R-:W2:Y:S02]  /*1a90*/  LDG.E.U8 R4, desc[UR36][R4.64] ;  /* 0x0000002404047981 */ /* 0x000ea4000c1e1100 */
[----:B--2---:R-:W-:-:S05]  /*1aa0*/  IMAD.SHL.U32 R0, R4, 0x2000000, RZ ;  /* 0x0200000004007824 */ /* 0x004fca00078e00ff */
[----:B------:R-:W-:-:S13]  /*1ab0*/  ISETP.GE.U32.AND P0, PT, R0, 0x8000000, PT ;  /* 0x080000000000780c */ /* 0x000fda0003f06070 */
[C---:B------:R-:W-:Y:S02]  /*1ac0*/  @!P0 IMAD.SHL.U32 R0, R4.reuse, 0x100, RZ ;  /* 0x0000010004008824 */ /* 0x040fe400078e00ff */
[----:B------:R-:W-:-:S03]  /*1ad0*/  @P0 IMAD.SHL.U32 R3, R4, 0x200000, RZ ;  /* 0x0020000004030824 */ /* 0x000fc600078e00ff */
        /* <DEDUP_REMOVED lines=10> */
.L_x_330:
[----:B------:R0:W5:Y:S01]  /*1b80*/  LDG.E.U16 R17, desc[UR36][R4.64] ;  /* 0x0000002404117981 */ /* 0x000162000c1e1500 */
[----:B------:R-:W-:Y:S05]  /*1b90*/  BRA `(.L_x_320) ;  /* 0x0000000400d07947 */ /* 0x000fea0003800000 */
.L_x_327:
        /* <DEDUP_REMOVED lines=13> */
.L_x_334:
        /* <DEDUP_REMOVED lines=21> */
.L_x_338:
[----:B------:R-:W-:Y:S05]  /*1dc0*/  BSYNC B1 ;  /* 0x0000000000017941 */ /* 0x000fea0003800000 */
.L_x_337:
[----:B------:R-:W-:Y:S01]  /*1dd0*/  LEA R5, R0, 0x3b800000, 0x17 ;  /* 0x3b80000000057811 */ /* 0x000fe200078eb8ff */
[----:B------:R-:W-:-:S05]  /*1de0*/  IMAD.SHL.U32 R0, R3, 0x100000, RZ ;  /* 0x0010000003007824 */ /* 0x000fca00078e00ff */
[----:B------:R-:W-:-:S07]  /*1df0*/  LOP3.LUT R0, R5, R0, R6, 0xfe, !PT ;  /* 0x0000000005007212 */ /* 0x000fce00078efe06 */
.L_x_336:
[----:B------:R-:W-:Y:S05]  /*1e00*/  BSYNC B0 ;  /* 0x0000000000007941 */ /* 0x000fea0003800000 */
.L_x_335:
[----:B------:R-:W-:-:S04]  /*1e10*/  F2FP.BF16.F32.PACK_AB R0, RZ, R0 ;  /* 0x00000000ff00723e */ /* 0x000fc800000010ff */
[----:B------:R-:W-:Y:S01]  /*1e20*/  PRMT R17, R0, 0x7610, R17 ;  /* 0x0000761000117816 */ /* 0x000fe20000000011 */
[----:B------:R-:W-:Y:S06]  /*1e30*/  BRA `(.L_x_320) ;  /* 0x0000000400287947 */ /* 0x000fec0003800000 */
.L_x_333:
        /* <DEDUP_REMOVED lines=21> */
.L_x_342:
[----:B------:R-:W-:Y:S05]  /*1f90*/  BSYNC B1 ;  /* 0x0000000000017941 */ /* 0x000fea0003800000 */
.L_x_341:
[----:B------:R-:W-:Y:S01]  /*1fa0*/  LEA R5, R0, 0x37800000, 0x17 ;  /* 0x3780000000057811 */ /* 0x000fe200078eb8ff */
[----:B------:R-:W-:-:S05]  /*1fb0*/  IMAD.SHL.U32 R0, R3, 0x200000, RZ ;  /* 0x0020000003007824 */ /* 0x000fca00078e00ff */
[----:B------:R-:W-:-:S07]  /*1fc0*/  LOP3.LUT R0, R5, R0, R6, 0xfe, !PT ;  /* 0x0000000005007212 */ /* 0x000fce00078efe06 */
.L_x_340:
[----:B------:R-:W-:Y:S05]  /*1fd0*/  BSYNC B0 ;  /* 0x0000000000007941 */ /* 0x000fea0003800000 */
.L_x_339:
[----:B------:R-:W-:-:S04]  /*1fe0*/  F2FP.BF16.F32.PACK_AB R0, RZ, R0 ;  /* 0x00000000ff00723e */ /* 0x000fc800000010ff */
[----:B------:R-:W-:Y:S01]  /*1ff0*/  PRMT R17, R0, 0x7610, R17 ;  /* 0x0000761000117816 */ /* 0x000fe20000000011 */
[----:B------:R-:W-:Y:S06]  /*2000*/  BRA `(.L_x_320) ;  /* 0x0000000000b47947 */ /* 0x000fec0003800000 */
.L_x_332:
        /* <DEDUP_REMOVED lines=14> */
.L_x_346:
[----:B------:R-:W-:Y:S05]  /*20f0*/  BSYNC B0 ;  /* 0x0000000000007941 */ /* 0x000fea0003800000 */
.L_x_345:
[----:B------:R-:W-:-:S04]  /*2100*/  F2FP.BF16.F32.PACK_AB R0, RZ, R0 ;  /* 0x00000000ff00723e */ /* 0x000fc800000010ff */
[----:B------:R-:W-:Y:S01]  /*2110*/  PRMT R17, R0, 0x7610, R17 ;  /* 0x0000761000117816 */ /* 0x000fe20000000011 */
[----:B------:R-:W-:Y:S06]  /*2120*/  BRA `(.L_x_320) ;  /* 0x00000000006c7947 */ /* 0x000fec0003800000 */
.L_x_319:
        /* <DEDUP_REMOVED lines=15> */
[----:B0----5:R-:W-:Y:S05]  /*2220*/  CALL.ABS.NOINC R14 ;  /* 0x000000000e007343 */ /* 0x021fea0003c00000 */
.L_x_347:
[----:B------:R-:W-:Y:S01]  /*2230*/  PRMT R17, RZ, 0x7610, R17 ;  /* 0x00007610ff117816 */ /* 0x000fe20000000011 */
[----:B------:R-:W-:Y:S06]  /*2240*/  BRA `(.L_x_320) ;  /* 0x0000000000247947 */ /* 0x000fec0003800000 */
.L_x_344:
[----:B------:R-:W2:Y:S02]  /*2250*/  LDG.E.64 R4, desc[UR36][R4.64] ;  /* 0x0000002404047981 */ /* 0x000ea4000c1e1b00 */
[----:B--2---:R-:W0:Y:S02]  /*2260*/  I2F.U64 R0, R4 ;  /* 0x0000000400007312 */ /* 0x004e240000301000 */
[----:B0-----:R-:W-:-:S04]  /*2270*/  F2FP.BF16.F32.PACK_AB R0, RZ, R0 ;  /* 0x00000000ff00723e */ /* 0x001fc800000010ff */
[----:B------:R-:W-:Y:S01]  /*2280*/  PRMT R17, R0, 0x7610, R17 ;  /* 0x0000761000117816 */ /* 0x000fe20000000011 */
[----:B------:R-:W-:Y:S06]  /*2290*/  BRA `(.L_x_320) ;  /* 0x0000000000107947 */ /* 0x000fec0003800000 */
.L_x_343:
[----:B------:R-:W2:Y:S02]  /*22a0*/  LDG.E R4, desc[UR36][R4.64] ;  /* 0x0000002404047981 */ /* 0x000ea4000c1e1900 */
[----:B--2---:R-:W-:-:S04]  /*22b0*/  I2FP.F32.U32 R0, R4 ;  /* 0x0000000400007245 */ /* 0x004fc80000201000 */
[----:B------:R-:W-:-:S04]  /*22c0*/  F2FP.BF16.F32.PACK_AB R0, RZ, R0 ;  /* 0x00000000ff00723e */ /* 0x000fc800000010ff */
[----:B------:R-:W-:-:S07]  /*22d0*/  PRMT R17, R0, 0x7610, R17 ;  /* 0x0000761000117816 */ /* 0x000fce0000000011 */
.L_x_320:
[----:B------:R-:W-:-:S07]  /*22e0*/  VIADD R23, R23, 0x80 ;  /* 0x0000008017177836 */ /* 0x000fce0000000000 */
.L_x_314:
[----:B------:R-:W-:Y:S05]  /*22f0*/  BSYNC B6 ;  /* 0x0000000000067941 */ /* 0x000fea0003800000 */
.L_x_313:
[----:B------:R-:W-:Y:S01]  /*2300*/  ISETP.GE.AND P0, PT, R23, R16, PT ;  /* 0x000000101700720c */ /* 0x000fe20003f06270 */
[----:B------:R-:W-:Y:S01]  /*2310*/  BSSY B6, `(.L_x_348) ;  /* 0x0000113000067945 */ /* 0x000fe20003800000 */
[----:B------:R-:W-:Y:S02]  /*2320*/  PRMT R18, RZ, 0x7610, R18 ;  /* 0x00007610ff127816 */ /* 0x000fe40000000012 */
[----:B------:R-:W-:-:S09]  /*2330*/  PRMT R24, RZ, 0x7610, R24 ;  /* 0x00007610ff187816 */ /* 0x000fd20000000018 */
        /* <DEDUP_REMOVED lines=24> */
.L_x_353:
[----:B------:R-:W2:Y:S02]  /*24c0*/  LDG.E.U8 R4, desc[UR36][R4.64] ;  /* 0x0000002404047981 */ /* 0x000ea4000c1e1100 */
[----:B--2---:R-:W-:-:S04]  /*24d0*/  I2FP.F32.U32 R0, R4 ;  /* 0x0000000400007245 */ /* 0x004fc80000201000 */
[----:B------:R-:W-:-:S04]  /*24e0*/  F2FP.BF16.F32.PACK_AB R0, RZ, R0 ;  /* 0x00000000ff00723e */ /* 0x000fc800000010ff */
[----:B------:R-:W-:Y:S01]  /*24f0*/  PRMT R24, R0, 0x7610, R24 ;  /* 0x0000761000187816 */ /* 0x000fe20000000018 */
[----:B------:R-:W-:Y:S06]  /*2500*/  BRA `(.L_x_355) ;  /* 0x0000000c00c87947 */ /* 0x000fec0003800000 */
.L_x_352:
        /* <DEDUP_REMOVED lines=11> */
.L_x_357:
[----:B------:R-:W2:Y:S02]  /*25c0*/  LDG.E R4, desc[UR36][R4.64] ;  /* 0x0000002404047981 */ /* 0x000ea4000c1e1900 */
[----:B--2---:R-:W-:-:S04]  /*25d0*/  I2FP.F32.S32 R0, R4 ;  /* 0x0000000400007245 */ /* 0x004fc80000201400 */
[----:B------:R-:W-:-:S04]  /*25e0*/  F2FP.BF16.F32.PACK_AB R0, RZ, R0 ;  /* 0x00000000ff00723e */ /* 0x000fc800000010ff */
[----:B------:R-:W-:Y:S01]  /*25f0*/  PRMT R24, R0, 0x7610, R24 ;  /* 0x0000761000187816 */ /* 0x000fe20000000018 */
[----:B------:R-:W-:Y:S06]  /*2600*/  BRA `(.L_x_355) ;  /* 0x0000000c00887947 */ /* 0x000fec0003800000 */
.L_x_356:
[----:B------:R-:W2:Y:S02]  /*2610*/  LDG.E.U16 R4, desc[UR36][R4.64] ;  /* 0x0000002404047981 */ /* 0x000ea4000c1e1500 */
[----:B--2---:R-:W0:Y:S02]  /*2620*/  I2F.S16 R0, R4 ;  /* 0x0000000400007306 */ /* 0x004e240000101400 */
[----:B0-----:R-:W-:-:S04]  /*2630*/  F2FP.BF16.F32.PACK_AB R0, RZ, R0 ;  /* 0x00000000ff00723e */ /* 0x001fc800000010ff */
[----:B------:R-:W-:Y:S01]  /*2640*/  PRMT R24, R0, 0x7610, R24 ;  /* 0x0000761000187816 */ /* 0x000fe20000000018 */
[----:B------:R-:W-:Y:S06]  /*2650*/  BRA `(.L_x_355) ;  /* 0x0000000c00747947 */ /* 0x000fec0003800000 */
.L_x_351:
        /* <DEDUP_REMOVED lines=9> */
.L_x_359:
[----:B------:R-:W2:Y:S02]  /*26f0*/  LDG.E.U16 R0, desc[UR36][R4.64] ;  /* 0x0000002404007981 */ /* 0x000ea4000c1e1500 */
[----:B--2---:R-:W-:-:S05]  /*2700*/  HADD2.F32 R0, -RZ, R0.H0_H0 ;  /* 0x20000000ff007230 */ /* 0x004fca0000004100 */
[----:B------:R-:W-:-:S04]  /*2710*/  F2FP.BF16.F32.PACK_AB R0, RZ, R0 ;  /* 0x00000000ff00723e */ /* 0x000fc800000010ff */
[----:B------:R-:W-:Y:S01]  /*2720*/  PRMT R24, R0, 0x7610, R24 ;  /* 0x0000761000187816 */ /* 0x000fe20000000018 */
[----:B------:R-:W-:Y:S06]  /*2730*/  BRA `(.L_x_355) ;  /* 0x0000000c003c7947 */ /* 0x000fec0003800000 */
.L_x_358:
        /* <DEDUP_REMOVED lines=9> */
.L_x_361:
[----:B------:R-:W2:Y:S02]  /*27d0*/  LDG.E.U16 R4, desc[UR36][R4.64] ;  /* 0x0000002404047981 */ /* 0x000ea4000c1e1500 */
[----:B--2---:R-:W-:-:S05]  /*27e0*/  HADD2.F32 R0, -RZ, R4.H0_H0 ;  /* 0x20000004ff007230 */ /* 0x004fca0000004100 */
[----:B------:R-:W-:-:S04]  /*27f0*/  F2FP.BF16.F32.PACK_AB R0, RZ, R0 ;  /* 0x00000000ff00723e */ /* 0x000fc800000010ff */
[----:B------:R-:W-:Y:S01]  /*2800*/  PRMT R24, R0, 0x7610, R24 ;  /* 0x0000761000187816 */ /* 0x000fe20000000018 */
[----:B------:R-:W-:Y:S06]  /*2810*/  BRA `(.L_x_355) ;  /* 0x0000000c00047947 */ /* 0x000fec0003800000 */
.L_x_360:
        /* <DEDUP_REMOVED lines=9> */
.L_x_350:
        /* <DEDUP_REMOVED lines=14> */
.L_x_364:
        /* <DEDUP_REMOVED lines=9> */
.L_x_363:
        /* <DEDUP_REMOVED lines=28> */
.L_x_366:
        /* <DEDUP_REMOVED lines=15> */
.L_x_365:
[----:B------:R0:W5:Y:S01]  /*2cd0*/  LDG.E.U16 R24, desc[UR36][R4.64] ;  /* 0x0000002404187981 */ /* 0x000162000c1e1500 */
[----:B------:R-:W-:Y:S05]  /*2ce0*/  BRA `(.L_x_355) ;  /* 0x0000000400d07947 */ /* 0x000fea0003800000 */
.L_x_362:
        /* <DEDUP_REMOVED lines=13> */
.L_x_369:
        /* <DEDUP_REMOVED lines=21> */
.L_x_373:
[----:B------:R-:W-:Y:S05]  /*2f10*/  BSYNC B1 ;  /* 0x0000000000017941 */ /* 0x000fea0003800000 */
.L_x_372:
[----:B------:R-:W-:Y:S01]  /*2f20*/  LEA R5, R0, 0x3b800000, 0x17 ;  /* 0x3b80000000057811 */ /* 0x000fe200078eb8ff */
[----:B------:R-:W-:-:S05]  /*2f30*/  IMAD.SHL.U32 R0, R3, 0x100000, RZ ;  /* 0x0010000003007824 */ /* 0x000fca00078e00ff */
[----:B------:R-:W-:-:S07]  /*2f40*/  LOP3.LUT R0, R5, R0, R6, 0xfe, !PT ;  /* 0x0000000005007212 */ /* 0x000fce00078efe06 */
.L_x_371:
[----:B------:R-:W-:Y:S05]  /*2f50*/  BSYNC B0 ;  /* 0x0000000000007941 */ /* 0x000fea0003800000 */
.L_x_370:
[----:B------:R-:W-:-:S04]  /*2f60*/  F2FP.BF16.F32.PACK_AB R0, RZ, R0 ;  /* 0x00000000ff00723e */ /* 0x000fc800000010ff */
[----:B------:R-:W-:Y:S01]  /*2f70*/  PRMT R24, R0, 0x7610, R24 ;  /* 0x0000761000187816 */ /* 0x000fe20000000018 */
[----:B------:R-:W-:Y:S06]  /*2f80*/  BRA `(.L_x_355) ;  /* 0x0000000400287947 */ /* 0x000fec0003800000 */
.L_x_368:
        /* <DEDUP_REMOVED lines=21> */
.L_x_377:
[----:B------:R-:W-:Y:S05]  /*30e0*/  BSYNC B1 ;  /* 0x0000000000017941 */ /* 0x000fea0003800000 */
.L_x_376:
[----:B------:R-:W-:Y:S01]  /*30f0*/  LEA R5, R0, 0x37800000, 0x17 ;  /* 0x3780000000057811 */ /* 0x000fe200078eb8ff */
[----:B------:R-:W-:-:S05]  /*3100*/  IMAD.SHL.U32 R0, R3, 0x200000, RZ ;  /* 0x0020000003007824 */ /* 0x000fca00078e00ff */
[----:B------:R-:W-:-:S07]  /*3110*/  LOP3.LUT R0, R5, R0, R6, 0xfe, !PT ;  /* 0x0000000005007212 */ /* 0x000fce00078efe06 */
.L_x_375:
[----:B------:R-:W-:Y:S05]  /*3120*/  BSYNC B0 ;  /* 0x0000000000007941 */ /* 0x000fea0003800000 */
.L_x_374:
[----:B------:R-:W-:-:S04]  /*3130*/  F2FP.BF16.F32.PACK_AB R0, RZ, R0 ;  /* 0x00000000ff00723e */ /* 0x000fc800000010ff */
[----:B------:R-:W-:Y:S01]  /*3140*/  PRMT R24, R0, 0x7610, R24 ;  /* 0x0000761000187816 */ /* 0x000fe20000000018 */
[----:B------:R-:W-:Y:S06]  /*3150*/  BRA `(.L_x_355) ;  /* 0x0000000000b47947 */ /* 0x000fec0003800000 */
.L_x_367:
        /* <DEDUP_REMOVED lines=14> */
.L_x_381:
[----:B------:R-:W-:Y:S05]  /*3240*/  BSYNC B0 ;  /* 0x0000000000007941 */ /* 0x000fea0003800000 */
.L_x_380:
[----:B------:R-:W-:-:S04]  /*3250*/  F2FP.BF16.F32.PACK_AB R0, RZ, R0 ;  /* 0x00000000ff00723e */ /* 0x000fc800000010ff */
[----:B------:R-:W-:Y:S01]  /*3260*/  PRMT R24, R0, 0x7610, R24 ;  /* 0x0000761000187816 */ /* 0x000fe20000000018 */
[----:B------:R-:W-:Y:S06]  /*3270*/  BRA `(.L_x_355) ;  /* 0x00000000006c7947 */ /* 0x000fec0003800000 */
.L_x_354:
        /* <DEDUP_REMOVED lines=16> */
.L_x_382:
[----:B------:R-:W-:Y:S01]  /*3380*/  PRMT R24, RZ, 0x7610, R24 ;  /* 0x00007610ff187816 */ /* 0x000fe20000000018 */
[----:B------:R-:W-:Y:S06]  /*3390*/  BRA `(.L_x_355) ;  /* 0x0000000000247947 */ /* 0x000fec0003800000 */
.L_x_379:
[----:B------:R-:W2:Y:S02]  /*33a0*/  LDG.E.64 R4, desc[UR36][R4.64] ;  /* 0x0000002404047981 */ /* 0x000ea4000c1e1b00 */
[----:B--2---:R-:W0:Y:S02]  /*33b0*/  I2F.U64 R0, R4 ;  /* 0x0000000400007312 */ /* 0x004e240000301000 */
[----:B0-----:R-:W-:-:S04]  /*33c0*/  F2FP.BF16.F32.PACK_AB R0, RZ, R0 ;  /* 0x00000000ff00723e */ /* 0x001fc800000010ff */
[----:B------:R-:W-:Y:S01]  /*33d0*/  PRMT R24, R0, 0x7610, R24 ;  /* 0x0000761000187816 */ /* 0x000fe20000000018 */
[----:B------:R-:W-:Y:S06]  /*33e0*/  BRA `(.L_x_355) ;  /* 0x0000000000107947 */ /* 0x000fec0003800000 */
.L_x_378:
[----:B------:R-:W2:Y:S02]  /*33f0*/  LDG.E R4, desc[UR36][R4.64] ;  /* 0x0000002404047981 */ /* 0x000ea4000c1e1900 */
[----:B--2---:R-:W-:-:S04]  /*3400*/  I2FP.F32.U32 R0, R4 ;  /* 0x0000000400007245 */ /* 0x004fc80000201000 */
[----:B------:R-:W-:-:S04]  /*3410*/  F2FP.BF16.F32.PACK_AB R0, RZ, R0 ;  /* 0x00000000ff00723e */ /* 0x000fc800000010ff */
[----:B------:R-:W-:-:S07]  /*3420*/  PRMT R24, R0, 0x7610, R24 ;  /* 0x0000761000187816 */ /* 0x000fce0000000018 */
.L_x_355:
[----:B------:R-:W-:-:S07]  /*3430*/  VIADD R23, R23, 0x80 ;  /* 0x0000008017177836 */ /* 0x000fce0000000000 */
.L_x_349:
[----:B------:R-:W-:Y:S05]  /*3440*/  BSYNC B6 ;  /* 0x0000000000067941 */ /* 0x000fea0003800000 */
.L_x_348:
[----:B------:R-:W-:Y:S01]  /*3450*/  ISETP.GE.AND P0, PT, R23, R16, PT ;  /* 0x000000101700720c */ /* 0x000fe20003f06270 */
[----:B------:R-:W-:-:S12]  /*3460*/  BSSY B6, `(.L_x_383) ;  /* 0x000010f000067945 */ /* 0x000fd80003800000 */
[----:B------:R-:W-:Y:S05]  /*3470*/  @P0 BRA `(.L_x_384) ;  /* 0x0000001000340947 */ /* 0x000fea0003800000 */
[----:B0-----:R-:W0:Y:S01]  /*3480*/  LDC.64 R4, c[0x0][0x220] ;  /* 0x00008800ff047b82 */ /* 0x001e220000000a00 */
        /* <DEDUP_REMOVED lines=21> */
.L_x_388:
[----:B------:R-:W2:Y:S02]  /*35e0*/  LDG.E.U8 R4, desc[UR36][R4.64] ;  /* 0x0000002404047981 */ /* 0x000ea4000c1e1100 */
[----:B--2---:R-:W-:-:S04]  /*35f0*/  I2FP.F32.U32 R0, R4 ;  /* 0x0000000400007245 */ /* 0x004fc80000201000 */
[----:B------:R-:W-:-:S04]  /*3600*/  F2FP.BF16.F32.PACK_AB R0, RZ, R0 ;  /* 0x00000000ff00723e */ /* 0x000fc800000010ff */
[----:B------:R-:W-:Y:S01]  /*3610*/  PRMT R18, R0, 0x7610, R18 ;  /* 0x0000761000127816 */ /* 0x000fe20000000012 */
[----:B------:R-:W-:Y:S06]  /*3620*/  BRA `(.L_x_384) ;  /* 0x0000000c00c87947 */ /* 0x000fec0003800000 */
.L_x_387:
        /* <DEDUP_REMOVED lines=11> */
.L_x_391:
[----:B------:R-:W2:Y:S02]  /*36e0*/  LDG.E R4, desc[UR36][R4.64] ;  /* 0x0000002404047981 */ /* 0x000ea4000c1e1900 */
[----:B--2---:R-:W-:-:S04]  /*36f0*/  I2FP.F32.S32 R0, R4 ;  /* 0x0000000400007245 */ /* 0x004fc80000201400 */
[----:B------:R-:W-:-:S04]  /*3700*/  F2FP.BF16.F32.PACK_AB R0, RZ, R0 ;  /* 0x00000000ff00723e */ /* 0x000fc800000010ff */
[----:B------:R-:W-:Y:S01]  /*3710*/  PRMT R18, R0, 0x7610, R18 ;  /* 0x0000761000127816 */ /* 0x000fe20000000012 */
[----:B------:R-:W-:Y:S06]  /*3720*/  BRA `(.L_x_384) ;  /* 0x0000000c00887947 */ /* 0x000fec0003800000 */
.L_x_390:
[----:B------:R-:W2:Y:S02]  /*3730*/  LDG.E.U16 R4, desc[UR36][R4.64] ;  /* 0x0000002404047981 */ /* 0x000ea4000c1e1500 */
[----:B--2---:R-:W0:Y:S02]  /*3740*/  I2F.S16 R0, R4 ;  /* 0x0000000400007306 */ /* 0x004e240000101400 */
[----:B0-----:R-:W-:-:S04]  /*3750*/  F2FP.BF16.F32.PACK_AB R0, RZ, R0 ;  /* 0x00000000ff00723e */ /* 0x001fc800000010ff */
[----:B------:R-:W-:Y:S01]  /*3760*/  PRMT R18, R0, 0x7610, R18 ;  /* 0x0000761000127816 */ /* 0x000fe20000000012 */
[----:B------:R-:W-:Y:S06]  /*3770*/  BRA `(.L_x_384) ;  /* 0x0000000c00747947 */ /* 0x000fec0003800000 */
.L_x_386:
        /* <DEDUP_REMOVED lines=9> */
.L_x_393:
[----:B------:R-:W2:Y:S02]  /*3810*/  LDG.E.U16 R0, desc[UR36][R4.64] ;  /* 0x0000002404007981 */ /* 0x000ea4000c1e1500 */
[----:B--2---:R-:W-:-:S05]  /*3820*/  HADD2.F32 R0, -RZ, R0.H0_H0 ;  /* 0x20000000ff007230 */ /* 0x004fca0000004100 */
[----:B------:R-:W-:-:S04]  /*3830*/  F2FP.BF16.F32.PACK_AB R0, RZ, R0 ;  /* 0x00000000ff00723e */ /* 0x000fc800000010ff */
[----:B------:R-:W-:Y:S01]  /*3840*/  PRMT R18, R0, 0x7610, R18 ;  /* 0x0000761000127816 */ /* 0x000fe20000000012 */
[----:B------:R-:W-:Y:S06]  /*3850*/  BRA `(.L_x_384) ;  /* 0x0000000c003c7947 */ /* 0x000fec0003800000 */
.L_x_392:
        /* <DEDUP_REMOVED lines=9> */
.L_x_395:
[----:B------:R-:W2:Y:S02]  /*38f0*/  LDG.E.U16 R4, desc[UR36][R4.64] ;  /* 0x0000002404047981 */ /* 0x000ea4000c1e1500 */
[----:B--2---:R-:W-:-:S05]  /*3900*/  HADD2.F32 R0, -RZ, R4.H0_H0 ;  /* 0x20000004ff007230 */ /* 0x004fca0000004100 */
[----:B------:R-:W-:-:S04]  /*3910*/  F2FP.BF16.F32.PACK_AB R0, RZ, R0 ;  /* 0x00000000ff00723e */ /* 0x000fc800000010ff */
[----:B------:R-:W-:Y:S01]  /*3920*/  PRMT R18, R0, 0x7610, R18 ;  /* 0x0000761000127816 */ /* 0x000fe20000000012 */
[----:B------:R-:W-:Y:S06]  /*3930*/  BRA `(.L_x_384) ;  /* 0x0000000c00047947 */ /* 0x000fec0003800000 */
.L_x_394:
        /* <DEDUP_REMOVED lines=9> */
.L_x_385:
        /* <DEDUP_REMOVED lines=14> */
.L_x_398:
        /* <DEDUP_REMOVED lines=9> */
.L_x_397:
        /* <DEDUP_REMOVED lines=28> */
.L_x_400:
        /* <DEDUP_REMOVED lines=15> */
.L_x_399:
[----:B------:R1:W5:Y:S01]  /*3df0*/  LDG.E.U16 R18, desc[UR36][R4.64] ;  /* 0x0000002404127981 */ /* 0x000362000c1e1500 */
[----:B------:R-:W-:Y:S05]  /*3e00*/  BRA `(.L_x_384) ;  /* 0x0000000400d07947 */ /* 0x000fea0003800000 */
.L_x_396:
        /* <DEDUP_REMOVED lines=13> */
.L_x_403:
        /* <DEDUP_REMOVED lines=21> */
.L_x_407:
[----:B------:R-:W-:Y:S05]  /*4030*/  BSYNC B1 ;  /* 0x0000000000017941 */ /* 0x000fea0003800000 */
.L_x_406:
[----:B------:R-:W-:Y:S01]  /*4040*/  LEA R5, R0, 0x3b800000, 0x17 ;  /* 0x3b80000000057811 */ /* 0x000fe200078eb8ff */
[----:B------:R-:W-:-:S05]  /*4050*/  IMAD.SHL.U32 R0, R3, 0x100000, RZ ;  /* 0x0010000003007824 */ /* 0x000fca00078e00ff */
[----:B------:R-:W-:-:S07]  /*4060*/  LOP3.LUT R0, R5, R0, R6, 0xfe, !PT ;  /* 0x0000000005007212 */ /* 0x000fce00078efe06 */
.L_x_405:
[----:B------:R-:W-:Y:S05]  /*4070*/  BSYNC B0 ;  /* 0x0000000000007941 */ /* 0x000fea0003800000 */
.L_x_404:
[----:B------:R-:W-:-:S04]  /*4080*/  F2FP.BF16.F32.PACK_AB R0, RZ, R0 ;  /* 0x00000000ff00723e */ /* 0x000fc800000010ff */
[----:B------:R-:W-:Y:S01]  /*4090*/  PRMT R18, R0, 0x7610, R18 ;  /* 0x0000761000127816 */ /* 0x000fe20000000012 */
[----:B------:R-:W-:Y:S06]  /*40a0*/  BRA `(.L_x_384) ;  /* 0x0000000400287947 */ /* 0x000fec0003800000 */
.L_x_402:
        /* <DEDUP_REMOVED lines=21> */
.L_x_411:
[----:B------:R-:W-:Y:S05]  /*4200*/  BSYNC B1 ;  /* 0x0000000000017941 */ /* 0x000fea0003800000 */
.L_x_410:
[----:B------:R-:W-:Y:S01]  /*4210*/  LEA R5, R0, 0x37800000, 0x17 ;  /* 0x3780000000057811 */ /* 0x000fe200078eb8ff */
[----:B------:R-:W-:-:S05]  /*4220*/  IMAD.SHL.U32 R0, R3, 0x200000, RZ ;  /* 0x0020000003007824 */ /* 0x000fca00078e00ff */
[----:B------:R-:W-:-:S07]  /*4230*/  LOP3.LUT R0, R5, R0, R6, 0xfe, !PT ;  /* 0x0000000005007212 */ /* 0x000fce00078efe06 */
.L_x_409:
[----:B------:R-:W-:Y:S05]  /*4240*/  BSYNC B0 ;  /* 0x0000000000007941 */ /* 0x000fea0003800000 */
.L_x_408:
[----:B------:R-:W-:-:S04]  /*4250*/  F2FP.BF16.F32.PACK_AB R0, RZ, R0 ;  /* 0x00000000ff00723e */ /* 0x000fc800000010ff */
[----:B------:R-:W-:Y:S01]  /*4260*/  PRMT R18, R0, 0x7610, R18 ;  /* 0x0000761000127816 */ /* 0x000fe20000000012 */
[----:B------:R-:W-:Y:S06]  /*4270*/  BRA `(.L_x_384) ;  /* 0x0000000000b47947 */ /* 0x000fec0003800000 */
.L_x_401:
        /* <DEDUP_REMOVED lines=14> */
.L_x_415:
[----:B------:R-:W-:Y:S05]  /*4360*/  BSYNC B0 ;  /* 0x0000000000007941 */ /* 0x000fea0003800000 */
.L_x_414:
[----:B------:R-:W-:-:S04]  /*4370*/  F2FP.BF16.F32.PACK_AB R0, RZ, R0 ;  /* 0x00000000ff00723e */ /* 0x000fc800000010ff */
[----:B------:R-:W-:Y:S01]  /*4380*/  PRMT R18, R0, 0x7610, R18 ;  /* 0x0000761000127816 */ /* 0x000fe20000000012 */
[----:B------:R-:W-:Y:S06]  /*4390*/  BRA `(.L_x_384) ;  /* 0x00000000006c7947 */ /* 0x000fec0003800000 */
.L_x_389:
        /* <DEDUP_REMOVED lines=16> */
.L_x_416:
[----:B------:R-:W-:Y:S01]  /*44a0*/  PRMT R18, RZ, 0x7610, R18 ;  /* 0x00007610ff127816 */ /* 0x000fe20000000012 */
[----:B------:R-:W-:Y:S06]  /*44b0*/  BRA `(.L_x_384) ;  /* 0x0000000000247947 */ /* 0x000fec0003800000 */
.L_x_413:
[----:B------:R-:W2:Y:S02]  /*44c0*/  LDG.E.64 R4, desc[UR36][R4.64] ;  /* 0x0000002404047981 */ /* 0x000ea4000c1e1b00 */
[----:B--2---:R-:W0:Y:S02]  /*44d0*/  I2F.U64 R0, R4 ;  /* 0x0000000400007312 */ /* 0x004e240000301000 */
[----:B0-----:R-:W-:-:S04]  /*44e0*/  F2FP.BF16.F32.PACK_AB R0, RZ, R0 ;  /* 0x00000000ff00723e */ /* 0x001fc800000010ff */
[----:B------:R-:W-:Y:S01]  /*44f0*/  PRMT R18, R0, 0x7610, R18 ;  /* 0x0000761000127816 */ /* 0x000fe20000000012 */
[----:B------:R-:W-:Y:S06]  /*4500*/  BRA `(.L_x_384) ;  /* 0x0000000000107947 */ /* 0x000fec0003800000 */
.L_x_412:
[----:B------:R-:W2:Y:S02]  /*4510*/  LDG.E R4, desc[UR36][R4.64] ;  /* 0x0000002404047981 */ /* 0x000ea4000c1e1900 */
[----:B--2---:R-:W-:-:S04]  /*4520*/  I2FP.F32.U32 R0, R4 ;  /* 0x0000000400007245 */ /* 0x004fc80000201000 */
[----:B------:R-:W-:-:S04]  /*4530*/  F2FP.BF16.F32.PACK_AB R0, RZ, R0 ;  /* 0x00000000ff00723e */ /* 0x000fc800000010ff */
[----:B------:R-:W-:-:S07]  /*4540*/  PRMT R18, R0, 0x7610, R18 ;  /* 0x0000761000127816 */ /* 0x000fce0000000012 */
.L_x_384:
[----:B------:R-:W-:Y:S05]  /*4550*/  BSYNC B6 ;  /* 0x0000000000067941 */ /* 0x000fea0003800000 */
.L_x_383:
[----:B------:R-:W0:Y:S01]  /*4560*/  S2R R25, SR_TID.X ;  /* 0x0000000000197919 */ /* 0x000e220000002100 */
[----:B------:R-:W-:Y:S01]  /*4570*/  BSSY B6, `(.L_x_417) ;  /* 0x0000127000067945 */ /* 0x000fe20003800000 */
[C---:B01----:R-:W-:Y:S01]  /*4580*/  VIADD R5, R25.reuse, 0x100 ;  /* 0x0000010019057836 */ /* 0x043fe20000000000 */
[C---:B------:R-:W-:Y:S01]  /*4590*/  ISETP.GE.AND P3, PT, R25.reuse, R16, PT ;  /* 0x000000101900720c */ /* 0x040fe20003f66270 */
[----:B------:R-:W-:-:S03]  /*45a0*/  VIADD R23, R25, 0x80 ;  /* 0x0000008019177836 */ /* 0x000fc60000000000 */
[-C--:B------:R-:W-:Y:S01]  /*45b0*/  ISETP.GE.AND P1, PT, R5, R16.reuse, PT ;  /* 0x000000100500720c */ /* 0x080fe20003f26270 */
[----:B------:R-:W-:Y:S01]  /*45c0*/  VIADD R5, R25, 0x180 ;  /* 0x0000018019057836 */ /* 0x000fe20000000000 */
[----:B------:R-:W-:-:S04]  /*45d0*/  ISETP.GE.AND P0, PT, R23, R16, PT ;  /* 0x000000101700720c */ /* 0x000fc80003f06270 */
[----:B------:R-:W-:-:S03]  /*45e0*/  ISETP.GE.AND P2, PT, R5, R16, PT ;  /* 0x000000100500720c */ /* 0x000fc60003f46270 */
[----:B-----5:R-:W-:-:S04]  /*45f0*/  @!P3 IMAD.U32 R0, R19, 0x10000, RZ ;  /* 0x000100001300b824 */ /* 0x020fc800078e00ff */
[----:B------:R-:W-:Y:S02]  /*4600*/  @!P1 IMAD.U32 R24, R24, 0x10000, RZ ;  /* 0x0001000018189824 */ /* 0x000fe400078e00ff */
[----:B------:R-:W-:Y:S01]  /*4610*/  @!P0 IMAD.U32 R4, R17, 0x10000, RZ ;  /* 0x0001000011048824 */ /* 0x000fe200078e00ff */
[----:B------:R-:W0:Y:S03]  /*4620*/  @!P3 MUFU.TANH R0, R0 ;  /* 0x000000000000b308 */ /* 0x000e260000002400 */
[----:B------:R-:W-:Y:S02]  /*4630*/  @!P2 IMAD.U32 R5, R18, 0x10000, RZ ;  /* 0x000100001205a824 */ /* 0x000fe400078e00ff */
[----:B------:R-:W1:Y:S03]  /*4640*/  LDC.U8 R18, c[0x0][0x234] ;  /* 0x00008d00ff127b82 */ /* 0x000e660000000000 */
[----:B------:R-:W2:Y:S08]  /*4650*/  @!P1 MUFU.TANH R24, R24 ;  /* 0x0000001800189308 */ /* 0x000eb00000002400 */
[----:B------:R-:W3:Y:S08]  /*4660*/  @!P2 MUFU.TANH R5, R5 ;  /* 0x000000050005a308 */ /* 0x000ef00000002400 */
[----:B------:R-:W4:Y:S08]  /*4670*/  @!P0 MUFU.TANH R4, R4 ;  /* 0x0000000400048308 */ /* 0x000f300000002400 */
[----:B0-----:R0:W0:Y:S08]  /*4680*/  @!P3 F2F.BF16.F32 R3, R0 ;  /* 0x000000000003b304 */ /* 0x0010300000202000 */
[----:B--2---:R2:W0:Y:S08]  /*4690*/  @!P1 F2F.BF16.F32 R17, R24 ;  /* 0x0000001800119304 */ /* 0x0044300000202000 */
[----:B---3--:R2:W3:Y:S08]  /*46a0*/  @!P2 F2F.BF16.F32 R19, R5 ;  /* 0x000000050013a304 */ /* 0x0084f00000202000 */
[----:B----4-:R2:W4:Y:S01]  /*46b0*/  @!P0 F2F.BF16.F32 R22, R4 ;  /* 0x0000000400168304 */ /* 0x0105220000202000 */
[----:B01----:R-:W-:Y:S05]  /*46c0*/  @P3 BRA `(.L_x_418) ;  /* 0x0000001000443947 */ /* 0x003fea0003800000 */
[----:B------:R-:W0:Y:S01]  /*46d0*/  LDC.64 R8, c[0x0][0x218] ;  /* 0x00008600ff087b82 */ /* 0x000e220000000a00 */
[----:B------:R-:W-:Y:S01]  /*46e0*/  IMAD R0, R2, 0x200, R25 ;  /* 0x0000020002007824 */ /* 0x000fe200078e0219 */
[----:B--2---:R-:W-:Y:S01]  /*46f0*/  PRMT R4, R18, 0x9910, RZ ;  /* 0x0000991012047816 */ /* 0x004fe200000000ff */
        /* <DEDUP_REMOVED lines=15> */
[----:B------:R-:W-:Y:S02]  /*47f0*/  IMAD.U32 R3, R3, 0x10000, RZ ;  /* 0x0001000003037824 */ /* 0x000fe400078e00ff */
[----:B------:R-:W-:-:S04]  /*4800*/  IMAD.MOV.U32 R25, RZ, RZ, R23 ;  /* 0x000000ffff197224 */ /* 0x000fc800078e0017 */
[----:B------:R-:W0:Y:S02]  /*4810*/  F2I.FTZ.TRUNC.NTZ R3, R3 ;  /* 0x0000000300037305 */ /* 0x000e24000021f100 */
[----:B0-----:R0:W-:Y:S01]  /*4820*/  STG.E.U8 desc[UR36][R8.64], R3 ;  /* 0x0000000308007986 */ /* 0x0011e2000c101124 */
[----:B------:R-:W-:Y:S05]  /*4830*/  BRA `(.L_x_418) ;  /* 0x0000000c00e87947 */ /* 0x000fea0003800000 */
.L_x_422:
[----:B------:R-:W-:Y:S02]  /*4840*/  IMAD.U32 R5, R3, 0x10000, RZ ;  /* 0x0001000003057824 */ /* 0x000fe400078e00ff */
[----:B------:R-:W-:-:S04]  /*4850*/  IMAD.MOV.U32 R25, RZ, RZ, R23 ;  /* 0x000000ffff197224 */ /* 0x000fc800078e0017 */
[----:B------:R-:W0:Y:S02]  /*4860*/  F2I.S64.TRUNC R4, R5 ;  /* 0x0000000500047311 */ /* 0x000e24000020d900 */
[----:B0-----:R0:W-:Y:S01]  /*4870*/  STG.E.U8 desc[UR36][R8.64], R4 ;  /* 0x0000000408007986 */ /* 0x0011e2000c101124 */
[----:B------:R-:W-:Y:S05]  /*4880*/  BRA `(.L_x_418) ;  /* 0x0000000c00d47947 */ /* 0x000fea0003800000 */
.L_x_421:
[----:B------:R-:W-:-:S13]  /*4890*/  ISETP.NE.AND P0, PT, R0, 0x2, PT ;  /* 0x000000020000780c */ /* 0x000fda0003f05270 */
[----:B------:R-:W-:Y:S05]  /*48a0*/  @!P0 BRA `(.L_x_424) ;  /* 0x0000000000388947 */ /* 0x000fea0003800000 */
[----:B------:R-:W-:-:S13]  /*48b0*/  ISETP.NE.AND P0, PT, R0, 0x3, PT ;  /* 0x000000030000780c */ /* 0x000fda0003f05270 */
[----:B------:R-:W-:Y:S05]  /*48c0*/  @!P0 BRA `(.L_x_425) ;  /* 0x00000000001c8947 */ /* 0x000fea0003800000 */
[----:B------:R-:W-:-:S13]  /*48d0*/  ISETP.NE.AND P0, PT, R0, 0x4, PT ;  /* 0x000000040000780c */ /* 0x000fda0003f05270 */
[----:B------:R-:W-:Y:S05]  /*48e0*/  @P0 BRA `(.L_x_423) ;  /* 0x0000000c00500947 */ /* 0x000fea0003800000 */
[----:B------:R-:W-:Y:S02]  /*48f0*/  IMAD.U32 R4, R3, 0x10000, RZ ;  /* 0x0001000003047824 */ /* 0x000fe400078e00ff */
[----:B------:R-:W-:-:S04]  /*4900*/  IMAD.MOV.U32 R25, RZ, RZ, R23 ;  /* 0x000000ffff197224 */ /* 0x000fc800078e0017 */
[----:B------:R-:W0:Y:S02]  /*4910*/  F2I.S64.TRUNC R4, R4 ;  /* 0x0000000400047311 */ /* 0x000e24000020d900 */
[----:B0-----:R0:W-:Y:S01]  /*4920*/  STG.E.64 desc[UR36][R8.64], R4 ;  /* 0x0000000408007986 */ /* 0x0011e2000c101b24 */
[----:B------:R-:W-:Y:S05]  /*4930*/  BRA `(.L_x_418) ;  /* 0x0000000c00a87947 */ /* 0x000fea0003800000 */
.L_x_425:
[----:B------:R-:W-:Y:S02]  /*4940*/  IMAD.U32 R3, R3, 0x10000, RZ ;  /* 0x0001000003037824 */ /* 0x000fe400078e00ff */
[----:B------:R-:W-:-:S04]  /*4950*/  IMAD.MOV.U32 R25, RZ, RZ, R23 ;  /* 0x000000ffff197224 */ /* 0x000fc800078e0017 */
[----:B------:R-:W0:Y:S02]  /*4960*/  F2I.FTZ.TRUNC.NTZ R3, R3 ;  /* 0x0000000300037305 */ /* 0x000e24000021f100 */
[----:B0-----:R0:W-:Y:S01]  /*4970*/  STG.E desc[UR36][R8.64], R3 ;  /* 0x0000000308007986 */ /* 0x0011e2000c101924 */
[----:B------:R-:W-:Y:S05]  /*4980*/  BRA `(.L_x_418) ;  /* 0x0000000c00947947 */ /* 0x000fea0003800000 */
.L_x_424:
[----:B------:R-:W-:Y:S02]  /*4990*/  IMAD.U32 R3, R3, 0x10000, RZ ;  /* 0x0001000003037824 */ /* 0x000fe400078e00ff */
[----:B------:R-:W-:-:S04]  /*49a0*/  IMAD.MOV.U32 R25, RZ, RZ, R23 ;  /* 0x000000ffff197224 */ /* 0x000fc800078e0017 */
[----:B------:R-:W0:Y:S02]  /*49b0*/  F2I.FTZ.TRUNC.NTZ R3, R3 ;  /* 0x0000000300037305 */ /* 0x000e24000021f100 */
[----:B0-----:R0:W-:Y:S01]  /*49c0*/  STG.E.U16 desc[UR36][R8.64], R3 ;  /* 0x0000000308007986 */ /* 0x0011e2000c101524 */
[----:B------:R-:W-:Y:S05]  /*49d0*/  BRA `(.L_x_418) ;  /* 0x0000000c00807947 */ /* 0x000fea0003800000 */
.L_x_420:
[----:B------:R-:W-:-:S13]  /*49e0*/  ISETP.GT.AND P0, PT, R0, 0x6, PT ;  /* 0x000000060000780c */ /* 0x000fda0003f04270 */
[----:B------:R-:W-:Y:S05]  /*49f0*/  @P0 BRA `(.L_x_426) ;  /* 0x0000000000340947 */ /* 0x000fea0003800000 */
[----:B------:R-:W-:-:S13]  /*4a00*/  ISETP.NE.AND P0, PT, R0, 0x5, PT ;  /* 0x000000050000780c */ /* 0x000fda0003f05270 */
[----:B------:R-:W-:Y:S05]  /*4a10*/  @!P0 BRA `(.L_x_427) ;  /* 0x0000000000188947 */ /* 0x000fea0003800000 */
[----:B------:R-:W-:-:S13]  /*4a20*/  ISETP.NE.AND P0, PT, R0, 0x6, PT ;  /* 0x000000060000780c */ /* 0x000fda0003f05270 */
[----:B------:R-:W-:Y:S05]  /*4a30*/  @P0 BRA `(.L_x_423) ;  /* 0x0000000800fc0947 */ /* 0x000fea0003800000 */
[----:B------:R-:W-:Y:S02]  /*4a40*/  IMAD.U32 R3, R3, 0x10000, RZ ;  /* 0x0001000003037824 */ /* 0x000fe400078e00ff */
[----:B------:R-:W-:-:S03]  /*4a50*/  IMAD.MOV.U32 R25, RZ, RZ, R23 ;  /* 0x000000ffff197224 */ /* 0x000fc600078e0017 */
[----:B------:R0:W-:Y:S01]  /*4a60*/  STG.E desc[UR36][R8.64], R3 ;  /* 0x0000000308007986 */ /* 0x0001e2000c101924 */
[----:B------:R-:W-:Y:S05]  /*4a70*/  BRA `(.L_x_418) ;  /* 0x0000000c00587947 */ /* 0x000fea0003800000 */
.L_x_427:
[----:B------:R-:W-:Y:S02]  /*4a80*/  IMAD.U32 R0, R3, 0x10000, RZ ;  /* 0x0001000003007824 */ /* 0x000fe400078e00ff */
[----:B------:R-:W-:-:S03]  /*4a90*/  IMAD.MOV.U32 R25, RZ, RZ, R23 ;  /* 0x000000ffff197224 */ /* 0x000fc600078e0017 */
[----:B------:R-:W-:-:S05]  /*4aa0*/  F2FP.F16.F32.PACK_AB R0, RZ, R0 ;  /* 0x00000000ff00723e */ /* 0x000fca00000000ff */
[----:B------:R0:W-:Y:S01]  /*4ab0*/  STG.E.U16 desc[UR36][R8.64], R0 ;  /* 0x0000000008007986 */ /* 0x0001e2000c101524 */
[----:B------:R-:W-:Y:S05]  /*4ac0*/  BRA `(.L_x_418) ;  /* 0x0000000c00447947 */ /* 0x000fea0003800000 */
.L_x_426:
[----:B------:R-:W-:-:S13]  /*4ad0*/  ISETP.NE.AND P0, PT, R0, 0x7, PT ;  /* 0x000000070000780c */ /* 0x000fda0003f05270 */
[----:B------:R-:W-:Y:S05]  /*4ae0*/  @!P0 BRA `(.L_x_428) ;  /* 0x00000000003c8947 */ /* 0x000fea0003800000 */
[----:B------:R-:W-:-:S13]  /*4af0*/  ISETP.NE.AND P0, PT, R0, 0x8, PT ;  /* 0x000000080000780c */ /* 0x000fda0003f05270 */
[----:B------:R-:W-:Y:S05]  /*4b00*/  @!P0 BRA `(.L_x_429) ;  /* 0x00000000001c8947 */ /* 0x000fea0003800000 */
[----:B------:R-:W-:-:S13]  /*4b10*/  ISETP.NE.AND P0, PT, R0, 0x9, PT ;  /* 0x000000090000780c */ /* 0x000fda0003f05270 */
[----:B------:R-:W-:Y:S05]  /*4b20*/  @P0 BRA `(.L_x_423) ;  /* 0x0000000800c00947 */ /* 0x000fea0003800000 */
[----:B------:R-:W-:Y:S02]  /*4b30*/  IMAD.U32 R4, R3, 0x10000, RZ ;  /* 0x0001000003047824 */ /* 0x000fe400078e00ff */
[----:B------:R-:W-:Y:S02]  /*4b40*/  IMAD.MOV.U32 R5, RZ, RZ, RZ ;  /* 0x000000ffff057224 */ /* 0x000fe400078e00ff */
[----:B------:R-:W-:-:S03]  /*4b50*/  IMAD.MOV.U32 R25, RZ, RZ, R23 ;  /* 0x000000ffff197224 */ /* 0x000fc600078e0017 */
[----:B------:R0:W-:Y:S01]  /*4b60*/  STG.E.64 desc[UR36][R8.64], R4 ;  /* 0x0000000408007986 */ /* 0x0001e2000c101b24 */
[----:B------:R-:W-:Y:S05]  /*4b70*/  BRA `(.L_x_418) ;  /* 0x0000000c00187947 */ /* 0x000fea0003800000 */
.L_x_429:
[----:B------:R-:W-:Y:S02]  /*4b80*/  IMAD.U32 R3, R3, 0x10000, RZ ;  /* 0x0001000003037824 */ /* 0x000fe400078e00ff */
[----:B------:R-:W-:-:S03]  /*4b90*/  IMAD.MOV.U32 R25, RZ, RZ, R23 ;  /* 0x000000ffff197224 */ /* 0x000fc600078e0017 */
[----:B------:R-:W-:-:S04]  /*4ba0*/  F2FP.F16.F32.PACK_AB R3, RZ, R3 ;  /* 0x00000003ff03723e */ /* 0x000fc800000000ff */
[----:B------:R-:W-:-:S05]  /*4bb0*/  PRMT R3, R3, 0x5410, RZ ;  /* 0x0000541003037816 */ /* 0x000fca00000000ff */
[----:B------:R0:W-:Y:S01]  /*4bc0*/  STG.E desc[UR36][R8.64], R3 ;  /* 0x0000000308007986 */ /* 0x0001e2000c101924 */
[----:B------:R-:W-:Y:S05]  /*4bd0*/  BRA `(.L_x_418) ;  /* 0x0000000c00007947 */ /* 0x000fea0003800000 */
.L_x_428:
[----:B------:R-:W-:Y:S02]  /*4be0*/  IMAD.U32 R4, R3, 0x10000, RZ ;  /* 0x0001000003047824 */ /* 0x000fe400078e00ff */
[----:B------:R-:W-:Y:S02]  /*4bf0*/  IMAD.MOV.U32 R25, RZ, RZ, R23 ;  /* 0x000000ffff197224 */ /* 0x000fe400078e0017 */
[----:B------:R-:W-:-:S06]  /*4c00*/  FMUL.FTZ R4, R4, 1 ;  /* 0x3f80000004047820 */ /* 0x000fcc0000410000 */
[----:B------:R-:W0:Y:S02]  /*4c10*/  F2F.F64.F32 R4, R4 ;  /* 0x0000000400047310 */ /* 0x000e240000201800 */
[----:B0-----:R0:W-:Y:S01]  /*4c20*/  STG.E.64 desc[UR36][R8.64], R4 ;  /* 0x0000000408007986 */ /* 0x0011e2000c101b24 */
[----:B------:R-:W-:Y:S05]  /*4c30*/  BRA `(.L_x_418) ;  /* 0x0000000800e87947 */ /* 0x000fea0003800000 */
.L_x_419:
        /* <DEDUP_REMOVED lines=10> */
[----:B------:R-:W-:-:S04]  /*4ce0*/  FSETP.NEU.FTZ.AND P0, PT, R3, RZ, PT ;  /* 0x000000ff0300720b */ /* 0x000fc80003f1d000 */
[----:B------:R-:W-:-:S05]  /*4cf0*/  SEL R3, RZ, 0x1, !P0 ;  /* 0x00000001ff037807 */ /* 0x000fca0004000000 */
[----:B------:R0:W-:Y:S01]  /*4d00*/  STG.E.U8 desc[UR36][R8.64], R3 ;  /* 0x0000000308007986 */ /* 0x0001e2000c101124 */
[----:B------:R-:W-:Y:S05]  /*4d10*/  BRA `(.L_x_418) ;  /* 0x0000000800b07947 */ /* 0x000fea0003800000 */
.L_x_432:
[----:B------:R-:W-:Y:S01]  /*4d20*/  IMAD.U32 R3, R3, 0x10000, RZ ;  /* 0x0001000003037824 */ /* 0x000fe200078e00ff */
[----:B------:R-:W-:Y:S01]  /*4d30*/  CS2R R6, SRZ ;  /* 0x0000000000067805 */ /* 0x000fe2000001ff00 */
[----:B------:R-:W-:Y:S02]  /*4d40*/  IMAD.MOV.U32 R25, RZ, RZ, R23 ;  /* 0x000000ffff197224 */ /* 0x000fe400078e0017 */
[----:B------:R-:W-:-:S04]  /*4d50*/  FMUL.FTZ R3, R3, 1 ;  /* 0x3f80000003037820 */ /* 0x000fc80000410000 */
[----:B------:R-:W0:Y:S02]  /*4d60*/  F2F.F64.F32 R4, R3 ;  /* 0x0000000300047310 */ /* 0x000e240000201800 */
[----:B0-----:R0:W-:Y:S01]  /*4d70*/  STG.E.128 desc[UR36][R8.64], R4 ;  /* 0x0000000408007986 */ /* 0x0011e2000c101d24 */
[----:B------:R-:W-:Y:S05]  /*4d80*/  BRA `(.L_x_418) ;  /* 0x0000000800947947 */ /* 0x000fea0003800000 */
.L_x_431:
[----:B------:R-:W-:-:S13]  /*4d90*/  ISETP.NE.AND P0, PT, R0, 0xf, PT ;  /* 0x0000000f0000780c */ /* 0x000fda0003f05270 */
[----:B------:R-:W-:Y:S05]  /*4da0*/  @!P0 BRA `(.L_x_433) ;  /* 0x0000000000bc8947 */ /* 0x000fea0003800000 */
[----:B------:R-:W-:-:S13]  /*4db0*/  ISETP.NE.AND P0, PT, R0, 0x17, PT ;  /* 0x000000170000780c */ /* 0x000fda0003f05270 */
[----:B------:R-:W-:Y:S05]  /*4dc0*/  @!P0 BRA `(.L_x_434) ;  /* 0x0000000000588947 */ /* 0x000fea0003800000 */
[----:B------:R-:W-:-:S13]  /*4dd0*/  ISETP.NE.AND P0, PT, R0, 0x18, PT ;  /* 0x000000180000780c */ /* 0x000fda0003f05270 */
[----:B------:R-:W-:Y:S05]  /*4de0*/  @P0 BRA `(.L_x_423) ;  /* 0x0000000800100947 */ /* 0x000fea0003800000 */
[----:B------:R-:W-:Y:S01]  /*4df0*/  IMAD.U32 R7, R3, 0x10000, RZ ;  /* 0x0001000003077824 */ /* 0x000fe200078e00ff */
        /* <DEDUP_REMOVED lines=14> */
.L_x_436:
[----:B------:R-:W-:Y:S05]  /*4ee0*/  BSYNC B0 ;  /* 0x0000000000007941 */ /* 0x000fea0003800000 */
.L_x_435:
[----:B------:R-:W-:Y:S01]  /*4ef0*/  LOP3.LUT R5, R0, R5, RZ, 0xfc, !PT ;  /* 0x0000000500057212 */ /* 0x000fe200078efcff */
[----:B------:R-:W-:-:S04]  /*4f00*/  IMAD.MOV.U32 R25, RZ, RZ, R23 ;  /* 0x000000ffff197224 */ /* 0x000fc800078e0017 */
[----:B------:R0:W-:Y:S01]  /*4f10*/  STG.E.U8 desc[UR36][R8.64], R5 ;  /* 0x0000000508007986 */ /* 0x0001e2000c101124 */
[----:B------:R-:W-:Y:S05]  /*4f20*/  BRA `(.L_x_418) ;  /* 0x00000008002c7947 */ /* 0x000fea0003800000 */
.L_x_434:
[----:B------:R-:W-:Y:S01]  /*4f30*/  IMAD.U32 R5, R3, 0x10000, RZ ;  /* 0x0001000003057824 */ /* 0x000fe200078e00ff */
        /* <DEDUP_REMOVED lines=12> */
.L_x_438:
[----:B------:R-:W-:Y:S01]  /*5000*/  IMAD.MOV.U32 R0, RZ, RZ, 0x7f ;  /* 0x0000007fff007424 */ /* 0x000fe200078e00ff */
[----:B------:R-:W-:-:S04]  /*5010*/  ISETP.GT.U32.AND P0, PT, R3, 0x7f800000, PT ;  /* 0x7f8000000300780c */ /* 0x000fc80003f04070 */
[----:B------:R-:W-:-:S09]  /*5020*/  SEL R0, R0, 0x7c, P0 ;  /* 0x0000007c00007807 */ /* 0x000fd20000000000 */
.L_x_439:
[----:B------:R-:W-:Y:S05]  /*5030*/  BSYNC B0 ;  /* 0x0000000000007941 */ /* 0x000fea0003800000 */
.L_x_437:
[----:B------:R-:W-:Y:S01]  /*5040*/  LOP3.LUT R3, R5, 0x80000000, RZ, 0xc0, !PT ;  /* 0x8000000005037812 */ /* 0x000fe200078ec0ff */
[----:B------:R-:W-:-:S03]  /*5050*/  IMAD.MOV.U32 R25, RZ, RZ, R23 ;  /* 0x000000ffff197224 */ /* 0x000fc600078e0017 */
[----:B------:R-:W-:-:S04]  /*5060*/  SHF.R.U32.HI R3, RZ, 0x18, R3 ;  /* 0x00000018ff037819 */ /* 0x000fc80000011603 */
[----:B------:R-:W-:-:S05]  /*5070*/  LOP3.LUT R3, R0, R3, RZ, 0xfc, !PT ;  /* 0x0000000300037212 */ /* 0x000fca00078efcff */
[----:B------:R0:W-:Y:S01]  /*5080*/  STG.E.U8 desc[UR36][R8.64], R3 ;  /* 0x0000000308007986 */ /* 0x0001e2000c101124 */
[----:B------:R-:W-:Y:S05]  /*5090*/  BRA `(.L_x_418) ;  /* 0x0000000400d07947 */ /* 0x000fea0003800000 */
.L_x_433:
[----:B------:R0:W-:Y:S01]  /*50a0*/  STG.E.U16 desc[UR36][R8.64], R3 ;  /* 0x0000000308007986 */ /* 0x0001e2000c101524 */
[----:B------:R-:W-:Y:S01]  /*50b0*/  IMAD.MOV.U32 R25, RZ, RZ, R23 ;  /* 0x000000ffff197224 */ /* 0x000fe200078e0017 */
[----:B------:R-:W-:Y:S06]  /*50c0*/  BRA `(.L_x_418) ;  /* 0x0000000400c47947 */ /* 0x000fec0003800000 */
.L_x_430:
        /* <DEDUP_REMOVED lines=10> */
[----:B------:R-:W0:Y:S02]  /*5170*/  F2I.FTZ.U32.TRUNC.NTZ R3, R3 ;  /* 0x0000000300037305 */ /* 0x000e24000021f000 */
[----:B0-----:R0:W-:Y:S01]  /*5180*/  STG.E.U16 desc[UR36][R8.64], R3 ;  /* 0x0000000308007986 */ /* 0x0011e2000c101524 */
[----:B------:R-:W-:Y:S05]  /*5190*/  BRA `(.L_x_418) ;  /* 0x0000000400907947 */ /* 0x000fea0003800000 */
.L_x_442:
[----:B------:R-:W-:Y:S01]  /*51a0*/  IMAD.U32 R5, R3, 0x10000, RZ ;  /* 0x0001000003057824 */ /* 0x000fe200078e00ff */
        /* <DEDUP_REMOVED lines=16> */
.L_x_445:
[----:B------:R-:W-:-:S04]  /*52b0*/  LOP3.LUT R3, R5, 0x80000000, RZ, 0xc0, !PT ;  /* 0x8000000005037812 */ /* 0x000fc800078ec0ff */
[----:B------:R-:W-:-:S04]  /*52c0*/  SHF.R.U32.HI R3, RZ, 0x18, R3 ;  /* 0x00000018ff037819 */ /* 0x000fc80000011603 */
[----:B------:R-:W-:-:S04]  /*52d0*/  LOP3.LUT R0, R0, R3, RZ, 0xfc, !PT ;  /* 0x0000000300007212 */ /* 0x000fc800078efcff */
[----:B------:R-:W-:-:S07]  /*52e0*/  PRMT R4, R0, 0x7610, R4 ;  /* 0x0000761000047816 */ /* 0x000fce0000000004 */
.L_x_444:
[----:B------:R-:W-:Y:S05]  /*52f0*/  BSYNC B0 ;  /* 0x0000000000007941 */ /* 0x000fea0003800000 */
.L_x_443:
[----:B------:R0:W-:Y:S01]  /*5300*/  STG.E.U8 desc[UR36][R8.64], R4 ;  /* 0x0000000408007986 */ /* 0x0001e2000c101124 */
[----:B------:R-:W-:Y:S01]  /*5310*/  IMAD.MOV.U32 R25, RZ, RZ, R23 ;  /* 0x000000ffff197224 */ /* 0x000fe200078e0017 */
[----:B------:R-:W-:Y:S06]  /*5320*/  BRA `(.L_x_418) ;  /* 0x00000004002c7947 */ /* 0x000fec0003800000 */
.L_x_441:
        /* <DEDUP_REMOVED lines=17> */
.L_x_448:
[----:B------:R-:W-:-:S04]  /*5440*/  LOP3.LUT R3, R5, 0x80000000, RZ, 0xc0, !PT ;  /* 0x8000000005037812 */ /* 0x000fc800078ec0ff */
[----:B------:R-:W-:-:S04]  /*5450*/  SHF.R.U32.HI R3, RZ, 0x18, R3 ;  /* 0x00000018ff037819 */ /* 0x000fc80000011603 */
[----:B------:R-:W-:-:S04]  /*5460*/  LOP3.LUT R0, R0, R3, RZ, 0xfc, !PT ;  /* 0x0000000300007212 */ /* 0x000fc800078efcff */
[----:B------:R-:W-:-:S07]  /*5470*/  PRMT R4, R0, 0x7610, R4 ;  /* 0x0000761000047816 */ /* 0x000fce0000000004 */
.L_x_447:
[----:B------:R-:W-:Y:S05]  /*5480*/  BSYNC B0 ;  /* 0x0000000000007941 */ /* 0x000fea0003800000 */
.L_x_446:
[----:B------:R0:W-:Y:S01]  /*5490*/  STG.E.U8 desc[UR36][R8.64], R4 ;  /* 0x0000000408007986 */ /* 0x0001e2000c101124 */
[----:B------:R-:W-:Y:S01]  /*54a0*/  IMAD.MOV.U32 R25, RZ, RZ, R23 ;  /* 0x000000ffff197224 */ /* 0x000fe200078e0017 */
[----:B------:R-:W-:Y:S06]  /*54b0*/  BRA `(.L_x_418) ;  /* 0x0000000000c87947 */ /* 0x000fec0003800000 */
.L_x_440:
[----:B------:R-:W-:-:S13]  /*54c0*/  ISETP.NE.AND P0, PT, R0, 0x1c, PT ;  /* 0x0000001c0000780c */ /* 0x000fda0003f05270 */
[----:B------:R-:W-:Y:S05]  /*54d0*/  @!P0 BRA `(.L_x_449) ;  /* 0x0000000000b08947 */ /* 0x000fea0003800000 */
[----:B------:R-:W-:-:S13]  /*54e0*/  ISETP.NE.AND P0, PT, R0, 0x1d, PT ;  /* 0x0000001d0000780c */ /* 0x000fda0003f05270 */
[----:B------:R-:W-:Y:S05]  /*54f0*/  @!P0 BRA `(.L_x_450) ;  /* 0x0000000000948947 */ /* 0x000fea0003800000 */
[----:B------:R-:W-:-:S13]  /*5500*/  ISETP.NE.AND P0, PT, R0, 0x2c, PT ;  /* 0x0000002c0000780c */ /* 0x000fda0003f05270 */
[----:B------:R-:W-:Y:S05]  /*5510*/  @P0 BRA `(.L_x_423) ;  /* 0x0000000000440947 */ /* 0x000fea0003800000 */
[----:B------:R-:W-:Y:S02]  /*5520*/  IMAD.U32 R4, R3, 0x10000, RZ ;  /* 0x0001000003047824 */ /* 0x000fe400078e00ff */
[----:B------:R-:W-:-:S03]  /*5530*/  IMAD.MOV.U32 R25, RZ, RZ, R23 ;  /* 0x000000ffff197224 */ /* 0x000fc600078e0017 */
        /* <DEDUP_REMOVED lines=15> */
.L_x_423:
        /* <DEDUP_REMOVED lines=15> */
[----:B0--34-:R-:W-:Y:S05]  /*5720*/  CALL.ABS.NOINC R14 ;  /* 0x000000000e007343 */ /* 0x019fea0003c00000 */
.L_x_451:
[----:B------:R-:W-:Y:S01]  /*5730*/  IMAD.MOV.U32 R25, RZ, RZ, R23 ;  /* 0x000000ffff197224 */ /* 0x000fe200078e0017 */
[----:B------:R-:W-:Y:S06]  /*5740*/  BRA `(.L_x_418) ;  /* 0x0000000000247947 */ /* 0x000fec0003800000 */
.L_x_450:
[----:B------:R-:W-:Y:S02]  /*5750*/  IMAD.U32 R4, R3, 0x10000, RZ ;  /* 0x0001000003047824 */ /* 0x000fe400078e00ff */
[----:B------:R-:W-:-:S04]  /*5760*/  IMAD.MOV.U32 R25, RZ, RZ, R23 ;  /* 0x000000ffff197224 */ /* 0x000fc800078e0017 */
[----:B------:R-:W0:Y:S02]  /*5770*/  F2I.U64.TRUNC R4, R4 ;  /* 0x0000000400047311 */ /* 0x000e24000020d800 */
[----:B0-----:R0:W-:Y:S01]  /*5780*/  STG.E.64 desc[UR36][R8.64], R4 ;  /* 0x0000000408007986 */ /* 0x0011e2000c101b24 */
[----:B------:R-:W-:Y:S05]  /*5790*/  BRA `(.L_x_418) ;  /* 0x0000000000107947 */ /* 0x000fea0003800000 */
.L_x_449:
[----:B------:R-:W-:Y:S02]  /*57a0*/  IMAD.U32 R3, R3, 0x10000, RZ ;  /* 0x0001000003037824 */ /* 0x000fe400078e00ff */
[----:B------:R-:W-:-:S04]  /*57b0*/  IMAD.MOV.U32 R25, RZ, RZ, R23 ;  /* 0x000000ffff197224 */ /* 0x000fc800078e0017 */
[----:B------:R-:W0:Y:S02]  /*57c0*/  F2I.FTZ.U32.TRUNC.NTZ R3, R3 ;  /* 0x0000000300037305 */ /* 0x000e24000021f000 */
[----:B0-----:R0:W-:Y:S02]  /*57d0*/  STG.E desc[UR36][R8.64], R3 ;  /* 0x0000000308007986 */ /* 0x0011e4000c101924 */
.L_x_418:
[----:B------:R-:W-:Y:S05]  /*57e0*/  BSYNC B6 ;  /* 0x0000000000067941 */ /* 0x000fea0003800000 */
.L_x_417:
[----:B------:R-:W-:Y:S01]  /*57f0*/  ISETP.GE.AND P0, PT, R25, R16, PT ;  /* 0x000000101900720c */ /* 0x000fe20003f06270 */
[----:B------:R-:W-:-:S12]  /*5800*/  BSSY B6, `(.L_x_452) ;  /* 0x00001fc000067945 */ /* 0x000fd80003800000 */
[----:B------:R-:W-:Y:S05]  /*5810*/  @P0 BRA `(.L_x_453) ;  /* 0x0000001c00e80947 */ /* 0x000fea0003800000 */
[----:B01----:R-:W0:Y:S01]  /*5820*/  LDC.64 R8, c[0x0][0x218] ;  /* 0x00008600ff087b82 */ /* 0x003e220000000a00 */
        /* <DEDUP_REMOVED lines=17> */
[----:B----4-:R-:W-:-:S04]  /*5940*/  IMAD.U32 R22, R22, 0x10000, RZ ;  /* 0x0001000016167824 */ /* 0x010fc800078e00ff */
[----:B------:R-:W0:Y:S02]  /*5950*/  F2I.FTZ.TRUNC.NTZ R3, R22 ;  /* 0x0000001600037305 */ /* 0x000e24000021f100 */
[----:B0-----:R0:W-:Y:S01]  /*5960*/  STG.E.U8 desc[UR36][R8.64], R3 ;  /* 0x0000000308007986 */ /* 0x0011e2000c101124 */
[----:B------:R-:W-:Y:S05]  /*5970*/  BRA `(.L_x_459) ;  /* 0x0000000c00947947 */ /* 0x000fea0003800000 */
.L_x_457:
[----:B----4-:R-:W-:-:S06]  /*5980*/  IMAD.U32 R5, R22, 0x10000, RZ ;  /* 0x0001000016057824 */ /* 0x010fcc00078e00ff */
[----:B------:R-:W0:Y:S02]  /*5990*/  F2I.S64.TRUNC R4, R5 ;  /* 0x0000000500047311 */ /* 0x000e24000020d900 */
[----:B0-----:R0:W-:Y:S01]  /*59a0*/  STG.E.U8 desc[UR36][R8.64], R4 ;  /* 0x0000000408007986 */ /* 0x0011e2000c101124 */
[----:B------:R-:W-:Y:S05]  /*59b0*/  BRA `(.L_x_459) ;  /* 0x0000000c00847947 */ /* 0x000fea0003800000 */
.L_x_456:
[----:B------:R-:W-:-:S13]  /*59c0*/  ISETP.NE.AND P0, PT, R0, 0x2, PT ;  /* 0x000000020000780c */ /* 0x000fda0003f05270 */
[----:B------:R-:W-:Y:S05]  /*59d0*/  @!P0 BRA `(.L_x_460) ;  /* 0x0000000000308947 */ /* 0x000fea0003800000 */
[----:B------:R-:W-:-:S13]  /*59e0*/  ISETP.NE.AND P0, PT, R0, 0x3, PT ;  /* 0x000000030000780c */ /* 0x000fda0003f05270 */
[----:B------:R-:W-:Y:S05]  /*59f0*/  @!P0 BRA `(.L_x_461) ;  /* 0x0000000000188947 */ /* 0x000fea0003800000 */
[----:B------:R-:W-:-:S13]  /*5a00*/  ISETP.NE.AND P0, PT, R0, 0x4, PT ;  /* 0x000000040000780c */ /* 0x000fda0003f05270 */
[----:B------:R-:W-:Y:S05]  /*5a10*/  @P0 BRA `(.L_x_458) ;  /* 0x0000000c000c0947 */ /* 0x000fea0003800000 */
[----:B----4-:R-:W-:-:S06]  /*5a20*/  IMAD.U32 R4, R22, 0x10000, RZ ;  /* 0x0001000016047824 */ /* 0x010fcc00078e00ff */
[----:B------:R-:W0:Y:S02]  /*5a30*/  F2I.S64.TRUNC R4, R4 ;  /* 0x0000000400047311 */ /* 0x000e24000020d900 */
[----:B0-----:R0:W-:Y:S01]  /*5a40*/  STG.E.64 desc[UR36][R8.64], R4 ;  /* 0x0000000408007986 */ /* 0x0011e2000c101b24 */
[----:B------:R-:W-:Y:S05]  /*5a50*/  BRA `(.L_x_459) ;  /* 0x0000000c005c7947 */ /* 0x000fea0003800000 */
.L_x_461:
[----:B----4-:R-:W-:-:S04]  /*5a60*/  IMAD.U32 R22, R22, 0x10000, RZ ;  /* 0x0001000016167824 */ /* 0x010fc800078e00ff */
[----:B------:R-:W0:Y:S02]  /*5a70*/  F2I.FTZ.TRUNC.NTZ R3, R22 ;  /* 0x0000001600037305 */ /* 0x000e24000021f100 */
[----:B0-----:R0:W-:Y:S01]  /*5a80*/  STG.E desc[UR36][R8.64], R3 ;  /* 0x0000000308007986 */ /* 0x0011e2000c101924 */
[----:B------:R-:W-:Y:S05]  /*5a90*/  BRA `(.L_x_459) ;  /* 0x0000000c004c7947 */ /* 0x000fea0003800000 */
.L_x_460:
[----:B----4-:R-:W-:-:S04]  /*5aa0*/  IMAD.U32 R22, R22, 0x10000, RZ ;  /* 0x0001000016167824 */ /* 0x010fc800078e00ff */
[----:B------:R-:W0:Y:S02]  /*5ab0*/  F2I.FTZ.TRUNC.NTZ R3, R22 ;  /* 0x0000001600037305 */ /* 0x000e24000021f100 */
[----:B0-----:R0:W-:Y:S01]  /*5ac0*/  STG.E.U16 desc[UR36][R8.64], R3 ;  /* 0x0000000308007986 */ /* 0x0011e2000c101524 */
[----:B------:R-:W-:Y:S05]  /*5ad0*/  BRA `(.L_x_459) ;  /* 0x0000000c003c7947 */ /* 0x000fea0003800000 */
.L_x_455:
[----:B------:R-:W-:-:S13]  /*5ae0*/  ISETP.GT.AND P0, PT, R0, 0x6, PT ;  /* 0x000000060000780c */ /* 0x000fda0003f04270 */
[----:B------:R-:W-:Y:S05]  /*5af0*/  @P0 BRA `(.L_x_462) ;  /* 0x00000000002c0947 */ /* 0x000fea0003800000 */
[----:B------:R-:W-:-:S13]  /*5b00*/  ISETP.NE.AND P0, PT, R0, 0x5, PT ;  /* 0x000000050000780c */ /* 0x000fda0003f05270 */
[----:B------:R-:W-:Y:S05]  /*5b10*/  @!P0 BRA `(.L_x_463) ;  /* 0x0000000000148947 */ /* 0x000fea0003800000 */
[----:B------:R-:W-:-:S13]  /*5b20*/  ISETP.NE.AND P0, PT, R0, 0x6, PT ;  /* 0x000000060000780c */ /* 0x000fda0003f05270 */
[----:B------:R-:W-:Y:S05]  /*5b30*/  @P0 BRA `(.L_x_458) ;  /* 0x0000000800c40947 */ /* 0x000fea0003800000 */
[----:B----4-:R-:W-:-:S05]  /*5b40*/  IMAD.U32 R3, R22, 0x10000, RZ ;  /* 0x0001000016037824 */ /* 0x010fca00078e00ff */
[----:B------:R0:W-:Y:S01]  /*5b50*/  STG.E desc[UR36][R8.64], R3 ;  /* 0x0000000308007986 */ /* 0x0001e2000c101924 */
[----:B------:R-:W-:Y:S05]  /*5b60*/  BRA `(.L_x_459) ;  /* 0x0000000c00187947 */ /* 0x000fea0003800000 */
.L_x_463:
[----:B----4-:R-:W-:-:S05]  /*5b70*/  IMAD.U32 R0, R22, 0x10000, RZ ;  /* 0x0001000016007824 */ /* 0x010fca00078e00ff */
[----:B------:R-:W-:-:S05]  /*5b80*/  F2FP.F16.F32.PACK_AB R0, RZ, R0 ;  /* 0x00000000ff00723e */ /* 0x000fca00000000ff */
[----:B------:R0:W-:Y:S01]  /*5b90*/  STG.E.U16 desc[UR36][R8.64], R0 ;  /* 0x0000000008007986 */ /* 0x0001e2000c101524 */
[----:B------:R-:W-:Y:S05]  /*5ba0*/  BRA `(.L_x_459) ;  /* 0x0000000c00087947 */ /* 0x000fea0003800000 */
.L_x_462:
[----:B------:R-:W-:-:S13]  /*5bb0*/  ISETP.NE.AND P0, PT, R0, 0x7, PT ;  /* 0x000000070000780c */ /* 0x000fda0003f05270 */
[----:B------:R-:W-:Y:S05]  /*5bc0*/  @!P0 BRA `(.L_x_464) ;  /* 0x0000000000348947 */ /* 0x000fea0003800000 */
[----:B------:R-:W-:-:S13]  /*5bd0*/  ISETP.NE.AND P0, PT, R0, 0x8, PT ;  /* 0x000000080000780c */ /* 0x000fda0003f05270 */
[----:B------:R-:W-:Y:S05]  /*5be0*/  @!P0 BRA `(.L_x_465) ;  /* 0x0000000000188947 */ /* 0x000fea0003800000 */
[----:B------:R-:W-:-:S13]  /*5bf0*/  ISETP.NE.AND P0, PT, R0, 0x9, PT ;  /* 0x000000090000780c */ /* 0x000fda0003f05270 */
[----:B------:R-:W-:Y:S05]  /*5c00*/  @P0 BRA `(.L_x_458) ;  /* 0x0000000800900947 */ /* 0x000fea0003800000 */
[----:B----4-:R-:W-:Y:S02]  /*5c10*/  IMAD.U32 R22, R22, 0x10000, RZ ;  /* 0x0001000016167824 */ /* 0x010fe400078e00ff */
[----:B------:R-:W-:-:S05]  /*5c20*/  IMAD.MOV.U32 R23, RZ, RZ, RZ ;  /* 0x000000ffff177224 */ /* 0x000fca00078e00ff */
[----:B------:R0:W-:Y:S01]  /*5c30*/  STG.E.64 desc[UR36][R8.64], R22 ;  /* 0x0000001608007986 */ /* 0x0001e2000c101b24 */
[----:B------:R-:W-:Y:S05]  /*5c40*/  BRA `(.L_x_459) ;  /* 0x0000000800e07947 */ /* 0x000fea0003800000 */
.L_x_465:
[----:B----4-:R-:W-:-:S05]  /*5c50*/  IMAD.U32 R22, R22, 0x10000, RZ ;  /* 0x0001000016167824 */ /* 0x010fca00078e00ff */
[----:B------:R-:W-:-:S04]  /*5c60*/  F2FP.F16.F32.PACK_AB R3, RZ, R22 ;  /* 0x00000016ff03723e */ /* 0x000fc800000000ff */
[----:B------:R-:W-:-:S05]  /*5c70*/  PRMT R3, R3, 0x5410, RZ ;  /* 0x0000541003037816 */ /* 0x000fca00000000ff */
[----:B------:R0:W-:Y:S01]  /*5c80*/  STG.E desc[UR36][R8.64], R3 ;  /* 0x0000000308007986 */ /* 0x0001e2000c101924 */
[----:B------:R-:W-:Y:S05]  /*5c90*/  BRA `(.L_x_459) ;  /* 0x0000000800cc7947 */ /* 0x000fea0003800000 */
.L_x_464:
[----:B----4-:R-:W-:-:S04]  /*5ca0*/  IMAD.U32 R4, R22, 0x10000, RZ ;  /* 0x0001000016047824 */ /* 0x010fc800078e00ff */
[----:B------:R-:W-:-:S06]  /*5cb0*/  FMUL.FTZ R4, R4, 1 ;  /* 0x3f80000004047820 */ /* 0x000fcc0000410000 */
[----:B------:R-:W0:Y:S02]  /*5cc0*/  F2F.F64.F32 R4, R4 ;  /* 0x0000000400047310 */ /* 0x000e240000201800 */
[----:B0-----:R0:W-:Y:S01]  /*5cd0*/  STG.E.64 desc[UR36][R8.64], R4 ;  /* 0x0000000408007986 */ /* 0x0011e2000c101b24 */
[----:B------:R-:W-:Y:S05]  /*5ce0*/  BRA `(.L_x_459) ;  /* 0x0000000800b87947 */ /* 0x000fea0003800000 */
.L_x_454:
        /* <DEDUP_REMOVED lines=8> */
[----:B----4-:R-:W-:-:S05]  /*5d70*/  IMAD.U32 R22, R22, 0x10000, RZ ;  /* 0x0001000016167824 */ /* 0x010fca00078e00ff */
[----:B------:R-:W-:-:S04]  /*5d80*/  FSETP.NEU.FTZ.AND P0, PT, R22, RZ, PT ;  /* 0x000000ff1600720b */ /* 0x000fc80003f1d000 */
[----:B------:R-:W-:-:S05]  /*5d90*/  SEL R3, RZ, 0x1, !P0 ;  /* 0x00000001ff037807 */ /* 0x000fca0004000000 */
[----:B------:R0:W-:Y:S01]  /*5da0*/  STG.E.U8 desc[UR36][R8.64], R3 ;  /* 0x0000000308007986 */ /* 0x0001e2000c101124 */
[----:B------:R-:W-:Y:S05]  /*5db0*/  BRA `(.L_x_459) ;  /* 0x0000000800847947 */ /* 0x000fea0003800000 */
.L_x_468:
[----:B----4-:R-:W-:Y:S01]  /*5dc0*/  IMAD.U32 R22, R22, 0x10000, RZ ;  /* 0x0001000016167824 */ /* 0x010fe200078e00ff */
[----:B------:R-:W-:-:S03]  /*5dd0*/  CS2R R6, SRZ ;  /* 0x0000000000067805 */ /* 0x000fc6000001ff00 */
[----:B------:R-:W-:-:S06]  /*5de0*/  FMUL.FTZ R4, R22, 1 ;  /* 0x3f80000016047820 */ /* 0x000fcc0000410000 */
[----:B------:R-:W0:Y:S02]  /*5df0*/  F2F.F64.F32 R4, R4 ;  /* 0x0000000400047310 */ /* 0x000e240000201800 */
[----:B0-----:R0:W-:Y:S01]  /*5e00*/  STG.E.128 desc[UR36][R8.64], R4 ;  /* 0x0000000408007986 */ /* 0x0011e2000c101d24 */
[----:B------:R-:W-:Y:S05]  /*5e10*/  BRA `(.L_x_459) ;  /* 0x00000008006c7947 */ /* 0x000fea0003800000 */
.L_x_467:
[----:B------:R-:W-:-:S13]  /*5e20*/  ISETP.NE.AND P0, PT, R0, 0xf, PT ;  /* 0x0000000f0000780c */ /* 0x000fda0003f05270 */
[----:B------:R-:W-:Y:S05]  /*5e30*/  @!P0 BRA `(.L_x_469) ;  /* 0x0000000000b48947 */ /* 0x000fea0003800000 */
[----:B------:R-:W-:-:S13]  /*5e40*/  ISETP.NE.AND P0, PT, R0, 0x17, PT ;  /* 0x000000170000780c */ /* 0x000fda0003f05270 */
[----:B------:R-:W-:Y:S05]  /*5e50*/  @!P0 BRA `(.L_x_470) ;  /* 0x0000000000548947 */ /* 0x000fea0003800000 */
[----:B------:R-:W-:-:S13]  /*5e60*/  ISETP.NE.AND P0, PT, R0, 0x18, PT ;  /* 0x000000180000780c */ /* 0x000fda0003f05270 */
[----:B------:R-:W-:Y:S05]  /*5e70*/  @P0 BRA `(.L_x_458) ;  /* 0x0000000400f40947 */ /* 0x000fea0003800000 */
[----:B----4-:R-:W-:Y:S01]  /*5e80*/  IMAD.U32 R7, R22, 0x10000, RZ ;  /* 0x0001000016077824 */ /* 0x010fe200078e00ff */
        /* <DEDUP_REMOVED lines=14> */
.L_x_472:
[----:B------:R-:W-:Y:S05]  /*5f70*/  BSYNC B0 ;  /* 0x0000000000007941 */ /* 0x000fea0003800000 */
.L_x_471:
[----:B------:R-:W-:-:S05]  /*5f80*/  LOP3.LUT R5, R0, R5, RZ, 0xfc, !PT ;  /* 0x0000000500057212 */ /* 0x000fca00078efcff */
[----:B------:R0:W-:Y:S01]  /*5f90*/  STG.E.U8 desc[UR36][R8.64], R5 ;  /* 0x0000000508007986 */ /* 0x0001e2000c101124 */
[----:B------:R-:W-:Y:S05]  /*5fa0*/  BRA `(.L_x_459) ;  /* 0x0000000800087947 */ /* 0x000fea0003800000 */
.L_x_470:
[----:B----4-:R-:W-:Y:S01]  /*5fb0*/  IMAD.U32 R5, R22, 0x10000, RZ ;  /* 0x0001000016057824 */ /* 0x010fe200078e00ff */
        /* <DEDUP_REMOVED lines=12> */
.L_x_474:
[----:B------:R-:W-:Y:S01]  /*6080*/  IMAD.MOV.U32 R0, RZ, RZ, 0x7f ;  /* 0x0000007fff007424 */ /* 0x000fe200078e00ff */
[----:B------:R-:W-:-:S04]  /*6090*/  ISETP.GT.U32.AND P0, PT, R3, 0x7f800000, PT ;  /* 0x7f8000000300780c */ /* 0x000fc80003f04070 */
[----:B------:R-:W-:-:S09]  /*60a0*/  SEL R0, R0, 0x7c, P0 ;  /* 0x0000007c00007807 */ /* 0x000fd20000000000 */
.L_x_475:
[----:B------:R-:W-:Y:S05]  /*60b0*/  BSYNC B0 ;  /* 0x0000000000007941 */ /* 0x000fea0003800000 */
.L_x_473:
[----:B------:R-:W-:-:S04]  /*60c0*/  LOP3.LUT R3, R5, 0x80000000, RZ, 0xc0, !PT ;  /* 0x8000000005037812 */ /* 0x000fc800078ec0ff */
[----:B------:R-:W-:-:S04]  /*60d0*/  SHF.R.U32.HI R3, RZ, 0x18, R3 ;  /* 0x00000018ff037819 */ /* 0x000fc80000011603 */
[----:B------:R-:W-:-:S05]  /*60e0*/  LOP3.LUT R3, R0, R3, RZ, 0xfc, !PT ;  /* 0x0000000300037212 */ /* 0x000fca00078efcff */
[----:B------:R0:W-:Y:S01]  /*60f0*/  STG.E.U8 desc[UR36][R8.64], R3 ;  /* 0x0000000308007986 */ /* 0x0001e2000c101124 */
[----:B------:R-:W-:Y:S05]  /*6100*/  BRA `(.L_x_459) ;  /* 0x0000000400b07947 */ /* 0x000fea0003800000 */
.L_x_469:
[----:B----4-:R0:W-:Y:S01]  /*6110*/  STG.E.U16 desc[UR36][R8.64], R22 ;  /* 0x0000001608007986 */ /* 0x0101e2000c101524 */
[----:B------:R-:W-:Y:S05]  /*6120*/  BRA `(.L_x_459) ;  /* 0x0000000400a87947 */ /* 0x000fea0003800000 */
.L_x_466:
        /* <DEDUP_REMOVED lines=8> */
[----:B----4-:R-:W-:-:S06]  /*61b0*/  IMAD.U32 R3, R22, 0x10000, RZ ;  /* 0x0001000016037824 */ /* 0x010fcc00078e00ff */
[----:B------:R-:W0:Y:S02]  /*61c0*/  F2I.FTZ.U32.TRUNC.NTZ R3, R3 ;  /* 0x0000000300037305 */ /* 0x000e24000021f000 */
[----:B0-----:R0:W-:Y:S01]  /*61d0*/  STG.E.U16 desc[UR36][R8.64], R3 ;  /* 0x0000000308007986 */ /* 0x0011e2000c101524 */
[----:B------:R-:W-:Y:S05]  /*61e0*/  BRA `(.L_x_459) ;  /* 0x0000000400787947 */ /* 0x000fea0003800000 */
.L_x_478:
[----:B----4-:R-:W-:Y:S01]  /*61f0*/  IMAD.U32 R5, R22, 0x10000, RZ ;  /* 0x0001000016057824 */ /* 0x010fe200078e00ff */
        /* <DEDUP_REMOVED lines=16> */
.L_x_481:
[----:B------:R-:W-:-:S04]  /*6300*/  LOP3.LUT R3, R5, 0x80000000, RZ, 0xc0, !PT ;  /* 0x8000000005037812 */ /* 0x000fc800078ec0ff */
[----:B------:R-:W-:-:S04]  /*6310*/  SHF.R.U32.HI R3, RZ, 0x18, R3 ;  /* 0x00000018ff037819 */ /* 0x000fc80000011603 */
[----:B------:R-:W-:-:S04]  /*6320*/  LOP3.LUT R0, R0, R3, RZ, 0xfc, !PT ;  /* 0x0000000300007212 */ /* 0x000fc800078efcff */
[----:B------:R-:W-:-:S07]  /*6330*/  PRMT R4, R0, 0x7610, R4 ;  /* 0x0000761000047816 */ /* 0x000fce0000000004 */
.L_x_480:
[----:B------:R-:W-:Y:S05]  /*6340*/  BSYNC B0 ;  /* 0x0000000000007941 */ /* 0x000fea0003800000 */
.L_x_479:
[----:B------:R4:W-:Y:S01]  /*6350*/  STG.E.U8 desc[UR36][R8.64], R4 ;  /* 0x0000000408007986 */ /* 0x0009e2000c101124 */
[----:B------:R-:W-:Y:S05]  /*6360*/  BRA `(.L_x_459) ;  /* 0x0000000400187947 */ /* 0x000fea0003800000 */
.L_x_477:
        /* <DEDUP_REMOVED lines=17> */
.L_x_484:
[----:B------:R-:W-:-:S04]  /*6480*/  LOP3.LUT R3, R5, 0x80000000, RZ, 0xc0, !PT ;  /* 0x8000000005037812 */ /* 0x000fc800078ec0ff */
[----:B------:R-:W-:-:S04]  /*6490*/  SHF.R.U32.HI R3, RZ, 0x18, R3 ;  /* 0x00000018ff037819 */ /* 0x000fc80000011603 */
[----:B------:R-:W-:-:S04]  /*64a0*/  LOP3.LUT R0, R0, R3, RZ, 0xfc, !PT ;  /* 0x0000000300007212 */ /* 0x000fc800078efcff */
[----:B------:R-:W-:-:S07]  /*64b0*/  PRMT R4, R0, 0x7610, R4 ;  /* 0x0000761000047816 */ /* 0x000fce0000000004 */
.L_x_483:
[----:B------:R-:W-:Y:S05]  /*64c0*/  BSYNC B0 ;  /* 0x0000000000007941 */ /* 0x000fea0003800000 */
.L_x_482:
[----:B------:R0:W-:Y:S01]  /*64d0*/  STG.E.U8 desc[UR36][R8.64], R4 ;  /* 0x0000000408007986 */ /* 0x0001e2000c101124 */
[----:B------:R-:W-:Y:S05]  /*64e0*/  BRA `(.L_x_459) ;  /* 0x0000000000b87947 */ /* 0x000fea0003800000 */
.L_x_476:
[----:B------:R-:W-:-:S13]  /*64f0*/  ISETP.NE.AND P0, PT, R0, 0x1c, PT ;  /* 0x0000001c0000780c */ /* 0x000fda0003f05270 */
[----:B------:R-:W-:Y:S05]  /*6500*/  @!P0 BRA `(.L_x_485) ;  /* 0x0000000000a48947 */ /* 0x000fea0003800000 */
[----:B------:R-:W-:-:S13]  /*6510*/  ISETP.NE.AND P0, PT, R0, 0x1d, PT ;  /* 0x0000001d0000780c */ /* 0x000fda0003f05270 */
[----:B------:R-:W-:Y:S05]  /*6520*/  @!P0 BRA `(.L_x_486) ;  /* 0x00000000008c8947 */ /* 0x000fea0003800000 */
[----:B------:R-:W-:-:S13]  /*6530*/  ISETP.NE.AND P0, PT, R0, 0x2c, PT ;  /* 0x0000002c0000780c */ /* 0x000fda0003f05270 */
[----:B------:R-:W-:Y:S05]  /*6540*/  @P0 BRA `(.L_x_458) ;  /* 0x0000000000400947 */ /* 0x000fea0003800000 */
[----:B----4-:R-:W-:-:S05]  /*6550*/  IMAD.U32 R22, R22, 0x10000, RZ ;  /* 0x0001000016167824 */ /* 0x010fca00078e00ff */
        /* <DEDUP_REMOVED lines=15> */
.L_x_458:
        /* <DEDUP_REMOVED lines=16> */
.L_x_487:
[----:B------:R-:W-:Y:S05]  /*6750*/  BRA `(.L_x_459) ;  /* 0x00000000001c7947 */ /* 0x000fea0003800000 */
.L_x_486:
[----:B----4-:R-:W-:-:S06]  /*6760*/  IMAD.U32 R4, R22, 0x10000, RZ ;  /* 0x0001000016047824 */ /* 0x010fcc00078e00ff */
[----:B------:R-:W0:Y:S02]  /*6770*/  F2I.U64.TRUNC R4, R4 ;  /* 0x0000000400047311 */ /* 0x000e24000020d800 */
[----:B0-----:R2:W-:Y:S01]  /*6780*/  STG.E.64 desc[UR36][R8.64], R4 ;  /* 0x0000000408007986 */ /* 0x0015e2000c101b24 */
[----:B------:R-:W-:Y:S05]  /*6790*/  BRA `(.L_x_459) ;  /* 0x00000000000c7947 */ /* 0x000fea0003800000 */
.L_x_485:
[----:B----4-:R-:W-:-:S04]  /*67a0*/  IMAD.U32 R22, R22, 0x10000, RZ ;  /* 0x0001000016167824 */ /* 0x010fc800078e00ff */
[----:B------:R-:W0:Y:S02]  /*67b0*/  F2I.FTZ.U32.TRUNC.NTZ R3, R22 ;  /* 0x0000001600037305 */ /* 0x000e24000021f000 */
[----:B0-----:R0:W-:Y:S02]  /*67c0*/  STG.E desc[UR36][R8.64], R3 ;  /* 0x0000000308007986 */ /* 0x0011e4000c101924 */
.L_x_459:
[----:B------:R-:W-:-:S05]  /*67d0*/  VIADD R25, R25, 0x80 ;  /* 0x0000008019197836 */ /* 0x000fca0000000000 */
[----:B------:R-:W-:-:S13]  /*67e0*/  ISETP.GE.AND P0, PT, R25, R16, PT ;  /* 0x000000101900720c */ /* 0x000fda0003f06270 */
[----:B------:R-:W-:Y:S05]  /*67f0*/  @P0 BRA `(.L_x_453) ;  /* 0x0000000c00f00947 */ /* 0x000fea0003800000 */
[----:B012-4-:R-:W0:Y:S01]  /*6800*/  LDC.64 R8, c[0x0][0x218] ;  /* 0x00008600ff087b82 */ /* 0x017e220000000a00 */
        /* <DEDUP_REMOVED lines=17> */
[----:B------:R-:W-:-:S06]  /*6920*/  IMAD.U32 R17, R17, 0x10000, RZ ;  /* 0x0001000011117824 */ /* 0x000fcc00078e00ff */
[----:B------:R-:W0:Y:S02]  /*6930*/  F2I.FTZ.TRUNC.NTZ R17, R17 ;  /* 0x0000001100117305 */ /* 0x000e24000021f100 */
[----:B0-----:R0:W-:Y:S01]  /*6940*/  STG.E.U8 desc[UR36][R8.64], R17 ;  /* 0x0000001108007986 */ /* 0x0011e2000c101124 */
[----:B------:R-:W-:Y:S05]  /*6950*/  BRA `(.L_x_493) ;  /* 0x0000000c00947947 */ /* 0x000fea0003800000 */
.L_x_491:
[----:B------:R-:W-:-:S06]  /*6960*/  IMAD.U32 R5, R17, 0x10000, RZ ;  /* 0x0001000011057824 */ /* 0x000fcc00078e00ff */
[----:B------:R-:W0:Y:S02]  /*6970*/  F2I.S64.TRUNC R4, R5 ;  /* 0x0000000500047311 */ /* 0x000e24000020d900 */
[----:B0-----:R4:W-:Y:S01]  /*6980*/  STG.E.U8 desc[UR36][R8.64], R4 ;  /* 0x0000000408007986 */ /* 0x0019e2000c101124 */
[----:B------:R-:W-:Y:S05]  /*6990*/  BRA `(.L_x_493) ;  /* 0x0000000c00847947 */ /* 0x000fea0003800000 */
.L_x_490:
[----:B------:R-:W-:-:S13]  /*69a0*/  ISETP.NE.AND P0, PT, R0, 0x2, PT ;  /* 0x000000020000780c */ /* 0x000fda0003f05270 */
[----:B------:R-:W-:Y:S05]  /*69b0*/  @!P0 BRA `(.L_x_494) ;  /* 0x0000000000308947 */ /* 0x000fea0003800000 */
[----:B------:R-:W-:-:S13]  /*69c0*/  ISETP.NE.AND P0, PT, R0, 0x3, PT ;  /* 0x000000030000780c */ /* 0x000fda0003f05270 */
[----:B------:R-:W-:Y:S05]  /*69d0*/  @!P0 BRA `(.L_x_495) ;  /* 0x0000000000188947 */ /* 0x000fea0003800000 */
[----:B------:R-:W-:-:S13]  /*69e0*/  ISETP.NE.AND P0, PT, R0, 0x4, PT ;  /* 0x000000040000780c */ /* 0x000fda0003f05270 */
[----:B------:R-:W-:Y:S05]  /*69f0*/  @P0 BRA `(.L_x_492) ;  /* 0x0000000c000c0947 */ /* 0x000fea0003800000 */
[----:B------:R-:W-:-:S06]  /*6a00*/  IMAD.U32 R4, R17, 0x10000, RZ ;  /* 0x0001000011047824 */ /* 0x000fcc00078e00ff */
[----:B------:R-:W0:Y:S02]  /*6a10*/  F2I.S64.TRUNC R4, R4 ;  /* 0x0000000400047311 */ /* 0x000e24000020d900 */
[----:B0-----:R1:W-:Y:S01]  /*6a20*/  STG.E.64 desc[UR36][R8.64], R4 ;  /* 0x0000000408007986 */ /* 0x0013e2000c101b24 */
[----:B------:R-:W-:Y:S05]  /*6a30*/  BRA `(.L_x_493) ;  /* 0x0000000c005c7947 */ /* 0x000fea0003800000 */
.L_x_495:
[----:B------:R-:W-:-:S06]  /*6a40*/  IMAD.U32 R17, R17, 0x10000, RZ ;  /* 0x0001000011117824 */ /* 0x000fcc00078e00ff */
[----:B------:R-:W0:Y:S02]  /*6a50*/  F2I.FTZ.TRUNC.NTZ R17, R17 ;  /* 0x0000001100117305 */ /* 0x000e24000021f100 */
[----:B0-----:R2:W-:Y:S01]  /*6a60*/  STG.E desc[UR36][R8.64], R17 ;  /* 0x0000001108007986 */ /* 0x0015e2000c101924 */
[----:B------:R-:W-:Y:S05]  /*6a70*/  BRA `(.L_x_493) ;  /* 0x0000000c004c7947 */ /* 0x000fea0003800000 */
.L_x_494:
[----:B------:R-:W-:-:S06]  /*6a80*/  IMAD.U32 R17, R17, 0x10000, RZ ;  /* 0x0001000011117824 */ /* 0x000fcc00078e00ff */
[----:B------:R-:W0:Y:S02]  /*6a90*/  F2I.FTZ.TRUNC.NTZ R17, R17 ;  /* 0x0000001100117305 */ /* 0x000e24000021f100 */
[----:B0-----:R0:W-:Y:S01]  /*6aa0*/  STG.E.U16 desc[UR36][R8.64], R17 ;  /* 0x0000001108007986 */ /* 0x0011e2000c101524 */
[----:B------:R-:W-:Y:S05]  /*6ab0*/  BRA `(.L_x_493) ;  /* 0x0000000c003c7947 */ /* 0x000fea0003800000 */
.L_x_489:
[----:B------:R-:W-:-:S13]  /*6ac0*/  ISETP.GT.AND P0, PT, R0, 0x6, PT ;  /* 0x000000060000780c */ /* 0x000fda0003f04270 */
[----:B------:R-:W-:Y:S05]  /*6ad0*/  @P0 BRA `(.L_x_496) ;  /* 0x00000000002c0947 */ /* 0x000fea0003800000 */
[----:B------:R-:W-:-:S13]  /*6ae0*/  ISETP.NE.AND P0, PT, R0, 0x5, PT ;  /* 0x000000050000780c */ /* 0x000fda0003f05270 */
[----:B------:R-:W-:Y:S05]  /*6af0*/  @!P0 BRA `(.L_x_497) ;  /* 0x0000000000148947 */ /* 0x000fea0003800000 */
[----:B------:R-:W-:-:S13]  /*6b00*/  ISETP.NE.AND P0, PT, R0, 0x6, PT ;  /* 0x000000060000780c */ /* 0x000fda0003f05270 */
[----:B------:R-:W-:Y:S05]  /*6b10*/  @P0 BRA `(.L_x_492) ;  /* 0x0000000800c40947 */ /* 0x000fea0003800000 */
[----:B------:R-:W-:-:S05]  /*6b20*/  IMAD.U32 R17, R17, 0x10000, RZ ;  /* 0x0001000011117824 */ /* 0x000fca00078e00ff */
[----:B------:R0:W-:Y:S01]  /*6b30*/  STG.E desc[UR36][R8.64], R17 ;  /* 0x0000001108007986 */ /* 0x0001e2000c101924 */
[----:B------:R-:W-:Y:S05]  /*6b40*/  BRA `(.L_x_493) ;  /* 0x0000000c00187947 */ /* 0x000fea0003800000 */
.L_x_497:
[----:B------:R-:W-:-:S05]  /*6b50*/  IMAD.U32 R0, R17, 0x10000, RZ ;  /* 0x0001000011007824 */ /* 0x000fca00078e00ff */
[----:B------:R-:W-:-:S05]  /*6b60*/  F2FP.F16.F32.PACK_AB R0, RZ, R0 ;  /* 0x00000000ff00723e */ /* 0x000fca00000000ff */
[----:B------:R0:W-:Y:S01]  /*6b70*/  STG.E.U16 desc[UR36][R8.64], R0 ;  /* 0x0000000008007986 */ /* 0x0001e2000c101524 */
[----:B------:R-:W-:Y:S05]  /*6b80*/  BRA `(.L_x_493) ;  /* 0x0000000c00087947 */ /* 0x000fea0003800000 */
.L_x_496:
[----:B------:R-:W-:-:S13]  /*6b90*/  ISETP.NE.AND P0, PT, R0, 0x7, PT ;  /* 0x000000070000780c */ /* 0x000fda0003f05270 */
[----:B------:R-:W-:Y:S05]  /*6ba0*/  @!P0 BRA `(.L_x_498) ;  /* 0x0000000000348947 */ /* 0x000fea0003800000 */
[----:B------:R-:W-:-:S13]  /*6bb0*/  ISETP.NE.AND P0, PT, R0, 0x8, PT ;  /* 0x000000080000780c */ /* 0x000fda0003f05270 */
[----:B------:R-:W-:Y:S05]  /*6bc0*/  @!P0 BRA `(.L_x_499) ;  /* 0x0000000000188947 */ /* 0x000fea0003800000 */
[----:B------:R-:W-:-:S13]  /*6bd0*/  ISETP.NE.AND P0, PT, R0, 0x9, PT ;  /* 0x000000090000780c */ /* 0x000fda0003f05270 */
[----:B------:R-:W-:Y:S05]  /*6be0*/  @P0 BRA `(.L_x_492) ;  /* 0x0000000800900947 */ /* 0x000fea0003800000 */
[----:B------:R-:W-:Y:S02]  /*6bf0*/  IMAD.U32 R4, R17, 0x10000, RZ ;  /* 0x0001000011047824 */ /* 0x000fe400078e00ff */
[----:B------:R-:W-:-:S05]  /*6c00*/  IMAD.MOV.U32 R5, RZ, RZ, RZ ;  /* 0x000000ffff057224 */ /* 0x000fca00078e00ff */
[----:B------:R0:W-:Y:S01]  /*6c10*/  STG.E.64 desc[UR36][R8.64], R4 ;  /* 0x0000000408007986 */ /* 0x0001e2000c101b24 */
[----:B------:R-:W-:Y:S05]  /*6c20*/  BRA `(.L_x_493) ;  /* 0x0000000800e07947 */ /* 0x000fea0003800000 */
.L_x_499:
[----:B------:R-:W-:-:S05]  /*6c30*/  IMAD.U32 R17, R17, 0x10000, RZ ;  /* 0x0001000011117824 */ /* 0x000fca00078e00ff */
[----:B------:R-:W-:-:S04]  /*6c40*/  F2FP.F16.F32.PACK_AB R3, RZ, R17 ;  /* 0x00000011ff03723e */ /* 0x000fc800000000ff */
[----:B------:R-:W-:-:S05]  /*6c50*/  PRMT R3, R3, 0x5410, RZ ;  /* 0x0000541003037816 */ /* 0x000fca00000000ff */
[----:B------:R0:W-:Y:S01]  /*6c60*/  STG.E desc[UR36][R8.64], R3 ;  /* 0x0000000308007986 */ /* 0x0001e2000c101924 */
[----:B------:R-:W-:Y:S05]  /*6c70*/  BRA `(.L_x_493) ;  /* 0x0000000800cc7947 */ /* 0x000fea0003800000 */
.L_x_498:
[----:B------:R-:W-:-:S04]  /*6c80*/  IMAD.U32 R4, R17, 0x10000, RZ ;  /* 0x0001000011047824 */ /* 0x000fc800078e00ff */
[----:B------:R-:W-:-:S06]  /*6c90*/  FMUL.FTZ R4, R4, 1 ;  /* 0x3f80000004047820 */ /* 0x000fcc0000410000 */
[----:B------:R-:W0:Y:S02]  /*6ca0*/  F2F.F64.F32 R4, R4 ;  /* 0x0000000400047310 */ /* 0x000e240000201800 */
[----:B0-----:R0:W-:Y:S01]  /*6cb0*/  STG.E.64 desc[UR36][R8.64], R4 ;  /* 0x0000000408007986 */ /* 0x0011e2000c101b24 */
[----:B------:R-:W-:Y:S05]  /*6cc0*/  BRA `(.L_x_493) ;  /* 0x0000000800b87947 */ /* 0x000fea0003800000 */
.L_x_488:
        /* <DEDUP_REMOVED lines=8> */
[----:B------:R-:W-:-:S05]  /*6d50*/  IMAD.U32 R17, R17, 0x10000, RZ ;  /* 0x0001000011117824 */ /* 0x000fca00078e00ff */
[----:B------:R-:W-:-:S04]  /*6d60*/  FSETP.NEU.FTZ.AND P0, PT, R17, RZ, PT ;  /* 0x000000ff1100720b */ /* 0x000fc80003f1d000 */
[----:B------:R-:W-:-:S05]  /*6d70*/  SEL R3, RZ, 0x1, !P0 ;  /* 0x00000001ff037807 */ /* 0x000fca0004000000 */
[----:B------:R0:W-:Y:S01]  /*6d80*/  STG.E.U8 desc[UR36][R8.64], R3 ;  /* 0x0000000308007986 */ /* 0x0001e2000c101124 */
[----:B------:R-:W-:Y:S05]  /*6d90*/  BRA `(.L_x_493) ;  /* 0x0000000800847947 */ /* 0x000fea0003800000 */
.L_x_502:
[----:B------:R-:W-:Y:S01]  /*6da0*/  IMAD.U32 R17, R17, 0x10000, RZ ;  /* 0x0001000011117824 */ /* 0x000fe200078e00ff */
[----:B------:R-:W-:-:S03]  /*6db0*/  CS2R R6, SRZ ;  /* 0x0000000000067805 */ /* 0x000fc6000001ff00 */
[----:B------:R-:W-:-:S06]  /*6dc0*/  FMUL.FTZ R4, R17, 1 ;  /* 0x3f80000011047820 */ /* 0x000fcc0000410000 */
[----:B------:R-:W0:Y:S02]  /*6dd0*/  F2F.F64.F32 R4, R4 ;  /* 0x0000000400047310 */ /* 0x000e240000201800 */
[----:B0-----:R0:W-:Y:S01]  /*6de0*/  STG.E.128 desc[UR36][R8.64], R4 ;  /* 0x0000000408007986 */ /* 0x0011e2000c101d24 */
[----:B------:R-:W-:Y:S05]  /*6df0*/  BRA `(.L_x_493) ;  /* 0x00000008006c7947 */ /* 0x000fea0003800000 */
.L_x_501:
        /* <DEDUP_REMOVED lines=21> */
.L_x_506:
[----:B------:R-:W-:Y:S05]  /*6f50*/  BSYNC B0 ;  /* 0x0000000000007941 */ /* 0x000fea0003800000 */
.L_x_505:
[----:B------:R-:W-:-:S05]  /*6f60*/  LOP3.LUT R5, R0, R5, RZ, 0xfc, !PT ;  /* 0x0000000500057212 */ /* 0x000fca00078efcff */
[----:B------:R0:W-:Y:S01]  /*6f70*/  STG.E.U8 desc[UR36][R8.64], R5 ;  /* 0x0000000508007986 */ /* 0x0001e2000c101124 */
[----:B------:R-:W-:Y:S05]  /*6f80*/  BRA `(.L_x_493) ;  /* 0x0000000800087947 */ /* 0x000fea0003800000 */
.L_x_504:
        /* <DEDUP_REMOVED lines=13> */
.L_x_508:
[----:B------:R-:W-:Y:S01]  /*7060*/  IMAD.MOV.U32 R0, RZ, RZ, 0x7f ;  /* 0x0000007fff007424 */ /* 0x000fe200078e00ff */
[----:B------:R-:W-:-:S04]  /*7070*/  ISETP.GT.U32.AND P0, PT, R3, 0x7f800000, PT ;  /* 0x7f8000000300780c */ /* 0x000fc80003f04070 */
[----:B------:R-:W-:-:S09]  /*7080*/  SEL R0, R0, 0x7c, P0 ;  /* 0x0000007c00007807 */ /* 0x000fd20000000000 */
.L_x_509:
[----:B------:R-:W-:Y:S05]  /*7090*/  BSYNC B0 ;  /* 0x0000000000007941 */ /* 0x000fea0003800000 */
.L_x_507:
[----:B------:R-:W-:-:S04]  /*70a0*/  LOP3.LUT R3, R17, 0x80000000, RZ, 0xc0, !PT ;  /* 0x8000000011037812 */ /* 0x000fc800078ec0ff */
[----:B------:R-:W-:-:S04]  /*70b0*/  SHF.R.U32.HI R3, RZ, 0x18, R3 ;  /* 0x00000018ff037819 */ /* 0x000fc80000011603 */
[----:B------:R-:W-:-:S05]  /*70c0*/  LOP3.LUT R3, R0, R3, RZ, 0xfc, !PT ;  /* 0x0000000300037212 */ /* 0x000fca00078efcff */
[----:B------:R0:W-:Y:S01]  /*70d0*/  STG.E.U8 desc[UR36][R8.64], R3 ;  /* 0x0000000308007986 */ /* 0x0001e2000c101124 */
[----:B------:R-:W-:Y:S05]  /*70e0*/  BRA `(.L_x_493) ;  /* 0x0000000400b07947 */ /* 0x000fea0003800000 */
.L_x_503:
[----:B------:R0:W-:Y:S01]  /*70f0*/  STG.E.U16 desc[UR36][R8.64], R17 ;  /* 0x0000001108007986 */ /* 0x0001e2000c101524 */
[----:B------:R-:W-:Y:S05]  /*7100*/  BRA `(.L_x_493) ;  /* 0x0000000400a87947 */ /* 0x000fea0003800000 */
.L_x_500:
        /* <DEDUP_REMOVED lines=8> */
[----:B------:R-:W-:-:S06]  /*7190*/  IMAD.U32 R3, R17, 0x10000, RZ ;  /* 0x0001000011037824 */ /* 0x000fcc00078e00ff */
[----:B------:R-:W0:Y:S02]  /*71a0*/  F2I.FTZ.U32.TRUNC.NTZ R3, R3 ;  /* 0x0000000300037305 */ /* 0x000e24000021f000 */
[----:B0-----:R0:W-:Y:S01]  /*71b0*/  STG.E.U16 desc[UR36][R8.64], R3 ;  /* 0x0000000308007986 */ /* 0x0011e2000c101524 */
[----:B------:R-:W-:Y:S05]  /*71c0*/  BRA `(.L_x_493) ;  /* 0x0000000400787947 */ /* 0x000fea0003800000 */
.L_x_512:
        /* <DEDUP_REMOVED lines=17> */
.L_x_515:
[----:B------:R-:W-:-:S04]  /*72e0*/  LOP3.LUT R3, R17, 0x80000000, RZ, 0xc0, !PT ;  /* 0x8000000011037812 */ /* 0x000fc800078ec0ff */
[----:B------:R-:W-:-:S04]  /*72f0*/  SHF.R.U32.HI R3, RZ, 0x18, R3 ;  /* 0x00000018ff037819 */ /* 0x000fc80000011603 */
[----:B------:R-:W-:-:S04]  /*7300*/  LOP3.LUT R0, R0, R3, RZ, 0xfc, !PT ;  /* 0x0000000300007212 */ /* 0x000fc800078efcff */
[----:B------:R-:W-:-:S07]  /*7310*/  PRMT R4, R0, 0x7610, R4 ;  /* 0x0000761000047816 */ /* 0x000fce0000000004 */
.L_x_514:
[----:B------:R-:W-:Y:S05]  /*7320*/  BSYNC B0 ;  /* 0x0000000000007941 */ /* 0x000fea0003800000 */
.L_x_513:
[----:B------:R0:W-:Y:S01]  /*7330*/  STG.E.U8 desc[UR36][R8.64], R4 ;  /* 0x0000000408007986 */ /* 0x0001e2000c101124 */
[----:B------:R-:W-:Y:S05]  /*7340*/  BRA `(.L_x_493) ;  /* 0x0000000400187947 */ /* 0x000fea0003800000 */
.L_x_511:
        /* <DEDUP_REMOVED lines=17> */
.L_x_518:
[----:B------:R-:W-:-:S04]  /*7460*/  LOP3.LUT R3, R17, 0x80000000, RZ, 0xc0, !PT ;  /* 0x8000000011037812 */ /* 0x000fc800078ec0ff */
[----:B------:R-:W-:-:S04]  /*7470*/  SHF.R.U32.HI R3, RZ, 0x18, R3 ;  /* 0x00000018ff037819 */ /* 0x000fc80000011603 */
[----:B------:R-:W-:-:S04]  /*7480*/  LOP3.LUT R0, R0, R3, RZ, 0xfc, !PT ;  /* 0x0000000300007212 */ /* 0x000fc800078efcff */
[----:B------:R-:W-:-:S07]  /*7490*/  PRMT R4, R0, 0x7610, R4 ;  /* 0x0000761000047816 */ /* 0x000fce0000000004 */
.L_x_517:
[----:B------:R-:W-:Y:S05]  /*74a0*/  BSYNC B0 ;  /* 0x0000000000007941 */ /* 0x000fea0003800000 */
.L_x_516:
[----:B------:R0:W-:Y:S01]  /*74b0*/  STG.E.U8 desc[UR36][R8.64], R4 ;  /* 0x0000000408007986 */ /* 0x0001e2000c101124 */
[----:B------:R-:W-:Y:S05]  /*74c0*/  BRA `(.L_x_493) ;  /* 0x0000000000b87947 */ /* 0x000fea0003800000 */
.L_x_510:
[----:B------:R-:W-:-:S13]  /*74d0*/  ISETP.NE.AND P0, PT, R0, 0x1c, PT ;  /* 0x0000001c0000780c */ /* 0x000fda0003f05270 */
[----:B------:R-:W-:Y:S05]  /*74e0*/  @!P0 BRA `(.L_x_519) ;  /* 0x0000000000a48947 */ /* 0x000fea0003800000 */
[----:B------:R-:W-:-:S13]  /*74f0*/  ISETP.NE.AND P0, PT, R0, 0x1d, PT ;  /* 0x0000001d0000780c */ /* 0x000fda0003f05270 */
[----:B------:R-:W-:Y:S05]  /*7500*/  @!P0 BRA `(.L_x_520) ;  /* 0x00000000008c8947 */ /* 0x000fea0003800000 */
[----:B------:R-:W-:-:S13]  /*7510*/  ISETP.NE.AND P0, PT, R0, 0x2c, PT ;  /* 0x0000002c0000780c */ /* 0x000fda0003f05270 */
[----:B------:R-:W-:Y:S05]  /*7520*/  @P0 BRA `(.L_x_492) ;  /* 0x0000000000400947 */ /* 0x000fea0003800000 */
[----:B------:R-:W-:-:S05]  /*7530*/  IMAD.U32 R4, R17, 0x10000, RZ ;  /* 0x0001000011047824 */ /* 0x000fca00078e00ff */
        /* <DEDUP_REMOVED lines=15> */
.L_x_492:
        /* <DEDUP_REMOVED lines=15> */
[----:B0--3--:R-:W-:Y:S05]  /*7720*/  CALL.ABS.NOINC R14 ;  /* 0x000000000e007343 */ /* 0x009fea0003c00000 */
.L_x_521:
[----:B------:R-:W-:Y:S05]  /*7730*/  BRA `(.L_x_493) ;  /* 0x00000000001c7947 */ /* 0x000fea0003800000 */
.L_x_520:
[----:B------:R-:W-:-:S06]  /*7740*/  IMAD.U32 R4, R17, 0x10000, RZ ;  /* 0x0001000011047824 */ /* 0x000fcc00078e00ff */
[----:B------:R-:W0:Y:S02]  /*7750*/  F2I.U64.TRUNC R4, R4 ;  /* 0x0000000400047311 */ /* 0x000e24000020d800 */
[----:B0-----:R0:W-:Y:S01]  /*7760*/  STG.E.64 desc[UR36][R8.64], R4 ;  /* 0x0000000408007986 */ /* 0x0011e2000c101b24 */
[----:B------:R-:W-:Y:S05]  /*7770*/  BRA `(.L_x_493) ;  /* 0x00000000000c7947 */ /* 0x000fea0003800000 */
.L_x_519:
[----:B------:R-:W-:-:S06]  /*7780*/  IMAD.U32 R17, R17, 0x10000, RZ ;  /* 0x0001000011117824 */ /* 0x000fcc00078e00ff */
[----:B------:R-:W0:Y:S02]  /*7790*/  F2I.FTZ.U32.TRUNC.NTZ R17, R17 ;  /* 0x0000001100117305 */ /* 0x000e24000021f000 */
[----:B0-----:R0:W-:Y:S02]  /*77a0*/  STG.E desc[UR36][R8.64], R17 ;  /* 0x0000001108007986 */ /* 0x0011e4000c101924 */
.L_x_493:
[----:B------:R-:W-:-:S07]  /*77b0*/  VIADD R25, R25, 0x80 ;  /* 0x0000008019197836 */ /* 0x000fce0000000000 */
.L_x_453:
[----:B------:R-:W-:Y:S05]  /*77c0*/  BSYNC B6 ;  /* 0x0000000000067941 */ /* 0x000fea0003800000 */
.L_x_452:
[----:B------:R-:W-:-:S13]  /*77d0*/  ISETP.GE.AND P0, PT, R25, R16, PT ;  /* 0x000000101900720c */ /* 0x000fda0003f06270 */
[----:B------:R-:W-:Y:S05]  /*77e0*/  @P0 EXIT ;  /* 0x000000000000094d */ /* 0x000fea0003800000 */
[----:B012-4-:R-:W0:Y:S01]  /*77f0*/  LDC.64 R4, c[0x0][0x218] ;  /* 0x00008600ff047b82 */ /* 0x017e220000000a00 */
        /* <DEDUP_REMOVED lines=16> */
[----:B---3--:R-:W-:-:S06]  /*7900*/  IMAD.U32 R19, R19, 0x10000, RZ ;  /* 0x0001000013137824 */ /* 0x008fcc00078e00ff */
[----:B------:R-:W0:Y:S02]  /*7910*/  F2I.FTZ.TRUNC.NTZ R19, R19 ;  /* 0x0000001300137305 */ /* 0x000e24000021f100 */
[----:B0-----:R-:W-:Y:S01]  /*7920*/  STG.E.U8 desc[UR36][R2.64], R19 ;  /* 0x0000001302007986 */ /* 0x001fe2000c101124 */
[----:B------:R-:W-:Y:S05]  /*7930*/  EXIT ;  /* 0x000000000000794d */ /* 0x000fea0003800000 */
.L_x_525:
[----:B---3--:R-:W-:-:S06]  /*7940*/  IMAD.U32 R5, R19, 0x10000, RZ ;  /* 0x0001000013057824 */ /* 0x008fcc00078e00ff */
[----:B------:R-:W0:Y:S02]  /*7950*/  F2I.S64.TRUNC R4, R5 ;  /* 0x0000000500047311 */ /* 0x000e24000020d900 */
[----:B0-----:R-:W-:Y:S01]  /*7960*/  STG.E.U8 desc[UR36][R2.64], R4 ;  /* 0x0000000402007986 */ /* 0x001fe2000c101124 */
[----:B------:R-:W-:Y:S05]  /*7970*/  EXIT ;  /* 0x000000000000794d */ /* 0x000fea0003800000 */
.L_x_524:
[----:B------:R-:W-:-:S13]  /*7980*/  ISETP.NE.AND P0, PT, R0, 0x2, PT ;  /* 0x000000020000780c */ /* 0x000fda0003f05270 */
[----:B------:R-:W-:Y:S05]  /*7990*/  @!P0 BRA `(.L_x_527) ;  /* 0x0000000000308947 */ /* 0x000fea0003800000 */
[----:B------:R-:W-:-:S13]  /*79a0*/  ISETP.NE.AND P0, PT, R0, 0x3, PT ;  /* 0x000000030000780c */ /* 0x000fda0003f05270 */
[----:B------:R-:W-:Y:S05]  /*79b0*/  @!P0 BRA `(.L_x_528) ;  /* 0x0000000000188947 */ /* 0x000fea0003800000 */
[----:B------:R-:W-:-:S13]  /*79c0*/  ISETP.NE.AND P0, PT, R0, 0x4, PT ;  /* 0x000000040000780c */ /* 0x000fda0003f05270 */
[----:B------:R-:W-:Y:S05]  /*79d0*/  @P0 BRA `(.L_x_526) ;  /* 0x0000000c000c0947 */ /* 0x000fea0003800000 */
[----:B---3--:R-:W-:-:S06]  /*79e0*/  IMAD.U32 R4, R19, 0x10000, RZ ;  /* 0x0001000013047824 */ /* 0x008fcc00078e00ff */
[----:B------:R-:W0:Y:S02]  /*79f0*/  F2I.S64.TRUNC R4, R4 ;  /* 0x0000000400047311 */ /* 0x000e24000020d900 */
[----:B0-----:R-:W-:Y:S01]  /*7a00*/  STG.E.64 desc[UR36][R2.64], R4 ;  /* 0x0000000402007986 */ /* 0x001fe2000c101b24 */
[----:B------:R-:W-:Y:S05]  /*7a10*/  EXIT ;  /* 0x000000000000794d */ /* 0x000fea0003800000 */
.L_x_528:
[----:B---3--:R-:W-:-:S06]  /*7a20*/  IMAD.U32 R19, R19, 0x10000, RZ ;  /* 0x0001000013137824 */ /* 0x008fcc00078e00ff */
[----:B------:R-:W0:Y:S02]  /*7a30*/  F2I.FTZ.TRUNC.NTZ R19, R19 ;  /* 0x0000001300137305 */ /* 0x000e24000021f100 */
[----:B0-----:R-:W-:Y:S01]  /*7a40*/  STG.E desc[UR36][R2.64], R19 ;  /* 0x0000001302007986 */ /* 0x001fe2000c101924 */
[----:B------:R-:W-:Y:S05]  /*7a50*/  EXIT ;  /* 0x000000000000794d */ /* 0x000fea0003800000 */
.L_x_527:
[----:B---3--:R-:W-:-:S06]  /*7a60*/  IMAD.U32 R19, R19, 0x10000, RZ ;  /* 0x0001000013137824 */ /* 0x008fcc00078e00ff */
[----:B------:R-:W0:Y:S02]  /*7a70*/  F2I.FTZ.TRUNC.NTZ R19, R19 ;  /* 0x0000001300137305 */ /* 0x000e24000021f100 */
[----:B0-----:R-:W-:Y:S01]  /*7a80*/  STG.E.U16 desc[UR36][R2.64], R19 ;  /* 0x0000001302007986 */ /* 0x001fe2000c101524 */
[----:B------:R-:W-:Y:S05]  /*7a90*/  EXIT ;  /* 0x000000000000794d */ /* 0x000fea0003800000 */
.L_x_523:
[----:B------:R-:W-:-:S13]  /*7aa0*/  ISETP.GT.AND P0, PT, R0, 0x6, PT ;  /* 0x000000060000780c */ /* 0x000fda0003f04270 */
[----:B------:R-:W-:Y:S05]  /*7ab0*/  @P0 BRA `(.L_x_529) ;  /* 0x00000000002c0947 */ /* 0x000fea0003800000 */
[----:B------:R-:W-:-:S13]  /*7ac0*/  ISETP.NE.AND P0, PT, R0, 0x5, PT ;  /* 0x000000050000780c */ /* 0x000fda0003f05270 */
[----:B------:R-:W-:Y:S05]  /*7ad0*/  @!P0 BRA `(.L_x_530) ;  /* 0x0000000000148947 */ /* 0x000fea0003800000 */
[----:B------:R-:W-:-:S13]  /*7ae0*/  ISETP.NE.AND P0, PT, R0, 0x6, PT ;  /* 0x000000060000780c */ /* 0x000fda0003f05270 */
[----:B------:R-:W-:Y:S05]  /*7af0*/  @P0 BRA `(.L_x_526) ;  /* 0x0000000800c40947 */ /* 0x000fea0003800000 */
[----:B---3--:R-:W-:-:S05]  /*7b00*/  IMAD.U32 R19, R19, 0x10000, RZ ;  /* 0x0001000013137824 */ /* 0x008fca00078e00ff */
[----:B------:R-:W-:Y:S01]  /*7b10*/  STG.E desc[UR36][R2.64], R19 ;  /* 0x0000001302007986 */ /* 0x000fe2000c101924 */
[----:B------:R-:W-:Y:S05]  /*7b20*/  EXIT ;  /* 0x000000000000794d */ /* 0x000fea0003800000 */
.L_x_530:
[----:B---3--:R-:W-:-:S05]  /*7b30*/  IMAD.U32 R0, R19, 0x10000, RZ ;  /* 0x0001000013007824 */ /* 0x008fca00078e00ff */
[----:B------:R-:W-:-:S05]  /*7b40*/  F2FP.F16.F32.PACK_AB R0, RZ, R0 ;  /* 0x00000000ff00723e */ /* 0x000fca00000000ff */
[----:B------:R-:W-:Y:S01]  /*7b50*/  STG.E.U16 desc[UR36][R2.64], R0 ;  /* 0x0000000002007986 */ /* 0x000fe2000c101524 */
[----:B------:R-:W-:Y:S05]  /*7b60*/  EXIT ;  /* 0x000000000000794d */ /* 0x000fea0003800000 */
.L_x_529:
[----:B------:R-:W-:-:S13]  /*7b70*/  ISETP.NE.AND P0, PT, R0, 0x7, PT ;  /* 0x000000070000780c */ /* 0x000fda0003f05270 */
[----:B------:R-:W-:Y:S05]  /*7b80*/  @!P0 BRA `(.L_x_531) ;  /* 0x0000000000348947 */ /* 0x000fea0003800000 */
[----:B------:R-:W-:-:S13]  /*7b90*/  ISETP.NE.AND P0, PT, R0, 0x8, PT ;  /* 0x000000080000780c */ /* 0x000fda0003f05270 */
[----:B------:R-:W-:Y:S05]  /*7ba0*/  @!P0 BRA `(.L_x_532) ;  /* 0x0000000000188947 */ /* 0x000fea0003800000 */
[----:B------:R-:W-:-:S13]  /*7bb0*/  ISETP.NE.AND P0, PT, R0, 0x9, PT ;  /* 0x000000090000780c */ /* 0x000fda0003f05270 */
[----:B------:R-:W-:Y:S05]  /*7bc0*/  @P0 BRA `(.L_x_526) ;  /* 0x0000000800900947 */ /* 0x000fea0003800000 */
[----:B---3--:R-:W-:Y:S02]  /*7bd0*/  IMAD.U32 R4, R19, 0x10000, RZ ;  /* 0x0001000013047824 */ /* 0x008fe400078e00ff */
[----:B------:R-:W-:-:S05]  /*7be0*/  IMAD.MOV.U32 R5, RZ, RZ, RZ ;  /* 0x000000ffff057224 */ /* 0x000fca00078e00ff */
[----:B------:R-:W-:Y:S01]  /*7bf0*/  STG.E.64 desc[UR36][R2.64], R4 ;  /* 0x0000000402007986 */ /* 0x000fe2000c101b24 */
[----:B------:R-:W-:Y:S05]  /*7c00*/  EXIT ;  /* 0x000000000000794d */ /* 0x000fea0003800000 */
.L_x_532:
[----:B---3--:R-:W-:-:S05]  /*7c10*/  IMAD.U32 R19, R19, 0x10000, RZ ;  /* 0x0001000013137824 */ /* 0x008fca00078e00ff */
[----:B------:R-:W-:-:S04]  /*7c20*/  F2FP.F16.F32.PACK_AB R5, RZ, R19 ;  /* 0x00000013ff05723e */ /* 0x000fc800000000ff */
[----:B------:R-:W-:-:S05]  /*7c30*/  PRMT R5, R5, 0x5410, RZ ;  /* 0x0000541005057816 */ /* 0x000fca00000000ff */
[----:B------:R-:W-:Y:S01]  /*7c40*/  STG.E desc[UR36][R2.64], R5 ;  /* 0x0000000502007986 */ /* 0x000fe2000c101924 */
[----:B------:R-:W-:Y:S05]  /*7c50*/  EXIT ;  /* 0x000000000000794d */ /* 0x000fea0003800000 */
.L_x_531:
[----:B---3--:R-:W-:-:S04]  /*7c60*/  IMAD.U32 R4, R19, 0x10000, RZ ;  /* 0x0001000013047824 */ /* 0x008fc800078e00ff */
[----:B------:R-:W-:-:S06]  /*7c70*/  FMUL.FTZ R4, R4, 1 ;  /* 0x3f80000004047820 */ /* 0x000fcc0000410000 */
[----:B------:R-:W0:Y:S02]  /*7c80*/  F2F.F64.F32 R4, R4 ;  /* 0x0000000400047310 */ /* 0x000e240000201800 */
[----:B0-----:R-:W-:Y:S01]  /*7c90*/  STG.E.64 desc[UR36][R2.64], R4 ;  /* 0x0000000402007986 */ /* 0x001fe2000c101b24 */
[----:B------:R-:W-:Y:S05]  /*7ca0*/  EXIT ;  /* 0x000000000000794d */ /* 0x000fea0003800000 */
.L_x_522:
        /* <DEDUP_REMOVED lines=8> */
[----:B---3--:R-:W-:-:S05]  /*7d30*/  IMAD.U32 R19, R19, 0x10000, RZ ;  /* 0x0001000013137824 */ /* 0x008fca00078e00ff */
[----:B------:R-:W-:-:S04]  /*7d40*/  FSETP.NEU.FTZ.AND P0, PT, R19, RZ, PT ;  /* 0x000000ff1300720b */ /* 0x000fc80003f1d000 */
[----:B------:R-:W-:-:S05]  /*7d50*/  SEL R5, RZ, 0x1, !P0 ;  /* 0x00000001ff057807 */ /* 0x000fca0004000000 */
[----:B------:R-:W-:Y:S01]  /*7d60*/  STG.E.U8 desc[UR36][R2.64], R5 ;  /* 0x0000000502007986 */ /* 0x000fe2000c101124 */
[----:B------:R-:W-:Y:S05]  /*7d70*/  EXIT ;  /* 0x000000000000794d */ /* 0x000fea0003800000 */
.L_x_535:
[----:B---3--:R-:W-:Y:S01]  /*7d80*/  IMAD.U32 R19, R19, 0x10000, RZ ;  /* 0x0001000013137824 */ /* 0x008fe200078e00ff */
[----:B------:R-:W-:-:S03]  /*7d90*/  CS2R R6, SRZ ;  /* 0x0000000000067805 */ /* 0x000fc6000001ff00 */
[----:B------:R-:W-:-:S06]  /*7da0*/  FMUL.FTZ R4, R19, 1 ;  /* 0x3f80000013047820 */ /* 0x000fcc0000410000 */
[----:B------:R-:W0:Y:S02]  /*7db0*/  F2F.F64.F32 R4, R4 ;  /* 0x0000000400047310 */ /* 0x000e240000201800 */
[----:B0-----:R-:W-:Y:S01]  /*7dc0*/  STG.E.128 desc[UR36][R2.64], R4 ;  /* 0x0000000402007986 */ /* 0x001fe2000c101d24 */
[----:B------:R-:W-:Y:S05]  /*7dd0*/  EXIT ;  /* 0x000000000000794d */ /* 0x000fea0003800000 */
.L_x_534:
[----:B------:R-:W-:-:S13]  /*7de0*/  ISETP.NE.AND P0, PT, R0, 0xf, PT ;  /* 0x0000000f0000780c */ /* 0x000fda0003f05270 */
[----:B------:R-:W-:Y:S05]  /*7df0*/  @!P0 BRA `(.L_x_536) ;  /* 0x0000000000b48947 */ /* 0x000fea0003800000 */
[----:B------:R-:W-:-:S13]  /*7e00*/  ISETP.NE.AND P0, PT, R0, 0x17, PT ;  /* 0x000000170000780c */ /* 0x000fda0003f05270 */
[----:B------:R-:W-:Y:S05]  /*7e10*/  @!P0 BRA `(.L_x_537) ;  /* 0x0000000000548947 */ /* 0x000fea0003800000 */
[----:B------:R-:W-:-:S13]  /*7e20*/  ISETP.NE.AND P0, PT, R0, 0x18, PT ;  /* 0x000000180000780c */ /* 0x000fda0003f05270 */
[----:B------:R-:W-:Y:S05]  /*7e30*/  @P0 BRA `(.L_x_526) ;  /* 0x0000000400f40947 */ /* 0x000fea0003800000 */
[----:B---3--:R-:W-:Y:S01]  /*7e40*/  IMAD.U32 R19, R19, 0x10000, RZ ;  /* 0x0001000013137824 */ /* 0x008fe200078e00ff */
        /* <DEDUP_REMOVED lines=14> */
.L_x_539:
[----:B------:R-:W-:Y:S05]  /*7f30*/  BSYNC B0 ;  /* 0x0000000000007941 */ /* 0x000fea0003800000 */
.L_x_538:
[----:B------:R-:W-:-:S05]  /*7f40*/  LOP3.LUT R5, R0, R5, RZ, 0xfc, !PT ;  /* 0x0000000500057212 */ /* 0x000fca00078efcff */
[----:B------:R-:W-:Y:S01]  /*7f50*/  STG.E.U8 desc[UR36][R2.64], R5 ;  /* 0x0000000502007986 */ /* 0x000fe2000c101124 */
[----:B------:R-:W-:Y:S05]  /*7f60*/  EXIT ;  /* 0x000000000000794d */ /* 0x000fea0003800000 */
.L_x_537:
[----:B---3--:R-:W-:Y:S01]  /*7f70*/  IMAD.U32 R19, R19, 0x10000, RZ ;  /* 0x0001000013137824 */ /* 0x008fe200078e00ff */
        /* <DEDUP_REMOVED lines=12> */
.L_x_541:
[----:B------:R-:W-:Y:S01]  /*8040*/  IMAD.MOV.U32 R0, RZ, RZ, 0x7f ;  /* 0x0000007fff007424 */ /* 0x000fe200078e00ff */
[----:B------:R-:W-:-:S04]  /*8050*/  ISETP.GT.U32.AND P0, PT, R4, 0x7f800000, PT ;  /* 0x7f8000000400780c */ /* 0x000fc80003f04070 */
[----:B------:R-:W-:-:S09]  /*8060*/  SEL R0, R0, 0x7c, P0 ;  /* 0x0000007c00007807 */ /* 0x000fd20000000000 */
.L_x_542:
[----:B------:R-:W-:Y:S05]  /*8070*/  BSYNC B0 ;  /* 0x0000000000007941 */ /* 0x000fea0003800000 */
.L_x_540:
[----:B------:R-:W-:-:S04]  /*8080*/  LOP3.LUT R4, R19, 0x80000000, RZ, 0xc0, !PT ;  /* 0x8000000013047812 */ /* 0x000fc800078ec0ff */
[----:B------:R-:W-:-:S04]  /*8090*/  SHF.R.U32.HI R5, RZ, 0x18, R4 ;  /* 0x00000018ff057819 */ /* 0x000fc80000011604 */
[----:B------:R-:W-:-:S05]  /*80a0*/  LOP3.LUT R5, R0, R5, RZ, 0xfc, !PT ;  /* 0x0000000500057212 */ /* 0x000fca00078efcff */
[----:B------:R-:W-:Y:S01]  /*80b0*/  STG.E.U8 desc[UR36][R2.64], R5 ;  /* 0x0000000502007986 */ /* 0x000fe2000c101124 */
[----:B------:R-:W-:Y:S05]  /*80c0*/  EXIT ;  /* 0x000000000000794d */ /* 0x000fea0003800000 */
.L_x_536:
[----:B---3--:R-:W-:Y:S01]  /*80d0*/  STG.E.U16 desc[UR36][R2.64], R19 ;  /* 0x0000001302007986 */ /* 0x008fe2000c101524 */
[----:B------:R-:W-:Y:S05]  /*80e0*/  EXIT ;  /* 0x000000000000794d */ /* 0x000fea0003800000 */
.L_x_533:
        /* <DEDUP_REMOVED lines=8> */
[----:B---3--:R-:W-:-:S06]  /*8170*/  IMAD.U32 R5, R19, 0x10000, RZ ;  /* 0x0001000013057824 */ /* 0x008fcc00078e00ff */
[----:B------:R-:W0:Y:S02]  /*8180*/  F2I.FTZ.U32.TRUNC.NTZ R5, R5 ;  /* 0x0000000500057305 */ /* 0x000e24000021f000 */
[----:B0-----:R-:W-:Y:S01]  /*8190*/  STG.E.U16 desc[UR36][R2.64], R5 ;  /* 0x0000000502007986 */ /* 0x001fe2000c101524 */
[----:B------:R-:W-:Y:S05]  /*81a0*/  EXIT ;  /* 0x000000000000794d */ /* 0x000fea0003800000 */
.L_x_545:
[----:B---3--:R-:W-:Y:S01]  /*81b0*/  IMAD.U32 R19, R19, 0x10000, RZ ;  /* 0x0001000013137824 */ /* 0x008fe200078e00ff */
        /* <DEDUP_REMOVED lines=12> */
[----:B------:R-:W-:-:S05]  /*8280*/  FADD.FTZ R0, R5, 8192 ;  /* 0x4600000005007421 */ /* 0x000fca0000010000 */
[----:B------:R-:W-:Y:S02]  /*8290*/  LOP3.LUT P0, R4, R0, 0xff, RZ, 0xc0, !PT ;  /* 0x000000ff00047812 */ /* 0x000fe4000780c0ff */
[----:B------:R-:W-:-:S11]  /*82a0*/  PRMT R0, RZ, 0x7610, R0 ;  /* 0x00007610ff007816 */ /* 0x000fd60000000000 */
[----:B------:R-:W-:Y:S05]  /*82b0*/  @!P0 BRA `(.L_x_547) ;  /* 0x0000000000108947 */ /* 0x000fea0003800000 */
.L_x_548:
[----:B------:R-:W-:-:S04]  /*82c0*/  LOP3.LUT R0, R19, 0x80000000, RZ, 0xc0, !PT ;  /* 0x8000000013007812 */ /* 0x000fc800078ec0ff */
[----:B------:R-:W-:-:S04]  /*82d0*/  SHF.R.U32.HI R5, RZ, 0x18, R0 ;  /* 0x00000018ff057819 */ /* 0x000fc80000011600 */
[----:B------:R-:W-:-:S04]  /*82e0*/  LOP3.LUT R4, R4, R5, RZ, 0xfc, !PT ;  /* 0x0000000504047212 */ /* 0x000fc800078efcff */
[----:B------:R-:W-:-:S07]  /*82f0*/  PRMT R0, R4, 0x7610, R0 ;  /* 0x0000761004007816 */ /* 0x000fce0000000000 */
.L_x_547:
[----:B------:R-:W-:Y:S05]  /*8300*/  BSYNC B0 ;  /* 0x0000000000007941 */ /* 0x000fea0003800000 */
.L_x_546:
[----:B------:R-:W-:Y:S01]  /*8310*/  STG.E.U8 desc[UR36][R2.64], R0 ;  /* 0x0000000002007986 */ /* 0x000fe2000c101124 */
[----:B------:R-:W-:Y:S05]  /*8320*/  EXIT ;  /* 0x000000000000794d */ /* 0x000fea0003800000 */
.L_x_544:
        /* <DEDUP_REMOVED lines=17> */
.L_x_551:
[----:B------:R-:W-:-:S04]  /*8440*/  LOP3.LUT R0, R19, 0x80000000, RZ, 0xc0, !PT ;  /* 0x8000000013007812 */ /* 0x000fc800078ec0ff */
[----:B------:R-:W-:-:S04]  /*8450*/  SHF.R.U32.HI R5, RZ, 0x18, R0 ;  /* 0x00000018ff057819 */ /* 0x000fc80000011600 */
[----:B------:R-:W-:-:S04]  /*8460*/  LOP3.LUT R4, R4, R5, RZ, 0xfc, !PT ;  /* 0x0000000504047212 */ /* 0x000fc800078efcff */
[----:B------:R-:W-:-:S07]  /*8470*/  PRMT R0, R4, 0x7610, R0 ;  /* 0x0000761004007816 */ /* 0x000fce0000000000 */
.L_x_550:
[----:B------:R-:W-:Y:S05]  /*8480*/  BSYNC B0 ;  /* 0x0000000000007941 */ /* 0x000fea0003800000 */
.L_x_549:
[----:B------:R-:W-:Y:S01]  /*8490*/  STG.E.U8 desc[UR36][R2.64], R0 ;  /* 0x0000000002007986 */ /* 0x000fe2000c101124 */
[----:B------:R-:W-:Y:S05]  /*84a0*/  EXIT ;  /* 0x000000000000794d */ /* 0x000fea0003800000 */
.L_x_543:
[----:B------:R-:W-:-:S13]  /*84b0*/  ISETP.NE.AND P0, PT, R0, 0x1c, PT ;  /* 0x0000001c0000780c */ /* 0x000fda0003f05270 */
[----:B------:R-:W-:Y:S05]  /*84c0*/  @!P0 BRA `(.L_x_552) ;  /* 0x0000000000a48947 */ /* 0x000fea0003800000 */
[----:B------:R-:W-:-:S13]  /*84d0*/  ISETP.NE.AND P0, PT, R0, 0x1d, PT ;  /* 0x0000001d0000780c */ /* 0x000fda0003f05270 */
[----:B------:R-:W-:Y:S05]  /*84e0*/  @!P0 BRA `(.L_x_553) ;  /* 0x00000000008c8947 */ /* 0x000fea0003800000 */
[----:B------:R-:W-:-:S13]  /*84f0*/  ISETP.NE.AND P0, PT, R0, 0x2c, PT ;  /* 0x0000002c0000780c */ /* 0x000fda0003f05270 */
[----:B------:R-:W-:Y:S05]  /*8500*/  @P0 BRA `(.L_x_526) ;  /* 0x0000000000400947 */ /* 0x000fea0003800000 */
[----:B---3--:R-:W-:Y:S02]  /*8510*/  IMAD.U32 R19, R19, 0x10000, RZ ;  /* 0x0001000013137824 */ /* 0x008fe400078e00ff */
[----:B------:R-:W-:-:S03]  /*8520*/  IMAD.MOV.U32 R5, RZ, RZ, 0xff ;  /* 0x000000ffff057424 */ /* 0x000fc600078e00ff */
[----:B------:R-:W-:-:S04]  /*8530*/  SHF.R.U32.HI R6, RZ, 0x17, R19 ;  /* 0x00000017ff067819 */ /* 0x000fc80000011613 */
[----:B------:R-:W-:-:S04]  /*8540*/  LOP3.LUT R4, R6, 0xff, RZ, 0xc0, !PT ;  /* 0x000000ff06047812 */ /* 0x000fc800078ec0ff */
[----:B------:R-:W-:-:S13]  /*8550*/  ISETP.NE.AND P2, PT, R4, 0xff, PT ;  /* 0x000000ff0400780c */ /* 0x000fda0003f45270 */
[--C-:B------:R-:W-:Y:S02]  /*8560*/  @P2 SHF.R.U32.HI R0, RZ, 0x16, R19.reuse ;  /* 0x00000016ff002819 */ /* 0x100fe40000011613 */
[----:B------:R-:W-:Y:S02]  /*8570*/  @P2 LOP3.LUT P0, RZ, R4, 0x3fffff, R19, 0xf8, !PT ;  /* 0x003fffff04ff2812 */ /* 0x000fe4000780f813 */
        /* <DEDUP_REMOVED lines=9> */
.L_x_526:
        /* <DEDUP_REMOVED lines=15> */
[----:B-1-3--:R-:W-:Y:S05]  /*8700*/  CALL.ABS.NOINC R2 ;  /* 0x0000000002007343 */ /* 0x00afea0003c00000 */
.L_x_554:
[----:B------:R-:W-:Y:S05]  /*8710*/  EXIT ;  /* 0x000000000000794d */ /* 0x000fea0003800000 */
.L_x_553:
[----:B---3--:R-:W-:-:S06]  /*8720*/  IMAD.U32 R4, R19, 0x10000, RZ ;  /* 0x0001000013047824 */ /* 0x008fcc00078e00ff */
[----:B------:R-:W0:Y:S02]  /*8730*/  F2I.U64.TRUNC R4, R4 ;  /* 0x0000000400047311 */ /* 0x000e24000020d800 */
[----:B0-----:R-:W-:Y:S01]  /*8740*/  STG.E.64 desc[UR36][R2.64], R4 ;  /* 0x0000000402007986 */ /* 0x001fe2000c101b24 */
[----:B------:R-:W-:Y:S05]  /*8750*/  EXIT ;  /* 0x000000000000794d */ /* 0x000fea0003800000 */
.L_x_552:
[----:B---3--:R-:W-:-:S06]  /*8760*/  IMAD.U32 R19, R19, 0x10000, RZ ;  /* 0x0001000013137824 */ /* 0x008fcc00078e00ff */
[----:B------:R-:W0:Y:S02]  /*8770*/  F2I.FTZ.U32.TRUNC.NTZ R19, R19 ;  /* 0x0000001300137305 */ /* 0x000e24000021f000 */
[----:B0-----:R-:W-:Y:S01]  /*8780*/  STG.E desc[UR36][R2.64], R19 ;  /* 0x0000001302007986 */ /* 0x001fe2000c101924 */
[----:B------:R-:W-:Y:S05]  /*8790*/  EXIT ;  /* 0x000000000000794d */ /* 0x000fea0003800000 */
.L_x_555:
        /* <DEDUP_REMOVED lines=14> */
.L_x_7182:


//--------------------- .text._ZN2at6native18elementwise_kernelILi128ELi4EZNS0_22gpu_kernel_impl_nocastIZZZNS0_16tanh_kernel_cudaERNS_18TensorIteratorBaseEENKUlvE0_clEvENKUlvE2_clEvEUlN3c108BFloat16EE_EEvS4_RKT_EUliE_EEviT1_ --------------------------
	.section	.text._ZN2at6native18elementwise_kernelILi128ELi4EZNS0_22gpu_kernel_impl_nocastIZZZNS0_16tanh_kernel_cudaERNS_18TensorIteratorBaseEENKUlvE0_clEvENKUlvE2_clEvEUlN3c108BFloat16EE_EEvS4_RKT_EUliE_EEviT1_,"ax",@progbits
	.align	128
        .global         _ZN2at6native18elementwise_kernelILi128ELi4EZNS0_22gpu_kernel_impl_nocastIZZZNS0_16tanh_kernel_cudaERNS_18TensorIteratorBaseEENKUlvE0_clEvENKUlvE2_clEvEUlN3c108BFloat16EE_EEvS4_RKT_EUliE_EEviT1_
        .type           _ZN2at6native18elementwise_kernelILi128ELi4EZNS0_22gpu_kernel_impl_nocastIZZZNS0_16tanh_kernel_cudaERNS_18TensorIteratorBaseEENKUlvE0_clEvENKUlvE2_clEvEUlN3c108BFloat16EE_EEvS4_RKT_EUliE_EEviT1_,@function
        .size           _ZN2at6native18elementwise_kernelILi128ELi4EZNS0_22gpu_kernel_impl_nocastIZZZNS0_16tanh_kernel_cudaERNS_18TensorIteratorBaseEENKUlvE0_clEvENKUlvE2_clEvEUlN3c108BFloat16EE_EEvS4_RKT_EUliE_EEviT1_,(.L_x_7183 - _ZN2at6native18elementwise_kernelILi128ELi4EZNS0_22gpu_kernel_impl_nocastIZZZNS0_16tanh_kernel_cudaERNS_18TensorIteratorBaseEENKUlvE0_clEvENKUlvE2_clEvEUlN3c108BFloat16EE_EEvS4_RKT_EUliE_EEviT1_)
        .other          _ZN2at6native18elementwise_kernelILi128ELi4EZNS0_22gpu_kernel_impl_nocastIZZZNS0_16tanh_kernel_cudaERNS_18TensorIteratorBaseEENKUlvE0_clEvENKUlvE2_clEvEUlN3c108BFloat16EE_EEvS4_RKT_EUliE_EEviT1_,@"STO_CUDA_ENTRY STV_DEFAULT"
_ZN2at6native18elementwise_kernelILi128ELi4EZNS0_22gpu_kernel_impl_nocastIZZZNS0_16tanh_kernel_cudaERNS_18TensorIteratorBaseEENKUlvE0_clEvENKUlvE2_clEvEUlN3c108BFloat16EE_EEvS4_RKT_EUliE_EEviT1_:
.text._ZN2at6native18elementwise_kernelILi128ELi4EZNS0_22gpu_kernel_impl_nocastIZZZNS0_16tanh_kernel_cudaERNS_18TensorIteratorBaseEENKUlvE0_clEvENKUlvE2_clEvEUlN3c108BFloat16EE_EEvS4_RKT_EUliE_EEviT1_:
[----:B------:R-:W-:Y:S01]  /*0000*/  LDC R1, c[0x0][0x28] ;  /* 0x00000a00ff017b82 */ /* 0x000fe20000000800 */
[----:B------:R-:W0:Y:S01]  /*0010*/  S2R R0, SR_CTAID.X ;  /* 0x0000000000007919 */ /* 0x000e220000002500 */
[----:B------:R-:W-:Y:S01]  /*0020*/  ULDC UR6, c[0x0][0x210] ;  /* 0x0000840000067ab9 */ /* 0x000fe20000000800 */
[----:B------:R-:W-:Y:S01]  /*0030*/  ULDC.64 UR4, c[0x0][0x208] ;  /* 0x0000820000047ab9 */ /* 0x000fe20000000a00 */
[----:B------:R-:W-:Y:S01]  /*0040*/  BSSY B0, `(.L_x_556) ;  /* 0x000013f000007945 */ /* 0x000fe20003800000 */
[----:B------:R-:W0:Y:S02]  /*0050*/  S2R R3, SR_TID.X ;  /* 0x0000000000037919 */ /* 0x000e240000002100 */
[----:B0-----:R-:W-:-:S04]  /*0060*/  LEA R0, R0, R3, 0x9 ;  /* 0x0000000300007211 */ /* 0x001fc800078e48ff */
[----:B------:R-:W-:-:S13]  /*0070*/  ISETP.GE.AND P0, PT, R0, UR6, PT ;  /* 0x0000000600007c0c */ /* 0x000fda000bf06270 */
[----:B------:R-:W-:Y:S05]  /*0080*/  @P0 BRA `(.L_x_557) ;  /* 0x0000001000e80947 */ /* 0x000fea0003800000 */
[----:B------:R-:W0:Y:S01]  /*0090*/  LDC R8, c[0x0][0x218] ;  /* 0x00008600ff087b82 */ /* 0x000e220000000800 */
[----:B------:R-:W-:Y:S02]  /*00a0*/  CS2R R2, SRZ ;  /* 0x0000000000027805 */ /* 0x000fe4000001ff00 */
[----:B0-----:R-:W-:-:S13]  /*00b0*/  ISETP.NE.AND P0, PT, R8, RZ, PT ;  /* 0x000000ff0800720c */ /* 0x001fda0003f05270 */
[----:B------:R-:W-:Y:S05]  /*00c0*/  @!P0 BRA `(.L_x_558) ;  /* 0x0000001000a88947 */ /* 0x000fea0003800000 */
[----:B------:R-:W-:Y:S01]  /*00d0*/  HFMA2.MMA R2, -RZ, RZ, 0, 0 ;  /* 0x00000000ff027435 */ /* 0x000fe200000001ff */
[----:B------:R-:W-:Y:S01]  /*00e0*/  MOV R3, R0 ;  /* 0x0000000000037202 */ /* 0x000fe20000000f00 */
[----:B------:R-:W-:Y:S01]  /*00f0*/  ULDC.64 UR8, c[0x0][0x220] ;  /* 0x0000880000087ab9 */ /* 0x000fe20000000a00 */
[----:B------:R-:W-:Y:S01]  /*0100*/  ISETP.NE.AND P0, PT, R8, 0x1, PT ;  /* 0x000000010800780c */ /* 0x000fe20003f05270 */
[----:B------:R-:W-:-:S06]  /*0110*/  ULDC UR7, c[0x0][0x21c] ;  /* 0x0000870000077ab9 */ /* 0x000fcc0000000800 */
[----:B------:R-:W-:-:S05]  /*0120*/  IMAD.HI.U32 R4, R0, UR8, R2 ;  /* 0x0000000800047c27 */ /* 0x000fca000f8e0002 */
[----:B------:R-:W-:Y:S01]  /*0130*/  SHF.R.U32.HI R5, RZ, UR9, R4 ;  /* 0x00000009ff057c19 */ /* 0x000fe20008011604 */
[----:B------:R-:W-:-:S03]  /*0140*/  ULDC.64 UR8, c[0x0][0x348] ;  /* 0x0000d20000087ab9 */ /* 0x000fc60000000a00 */
[----:B------:R-:W-:-:S05]  /*0150*/  IADD3 R3, -R5, RZ, RZ ;  /* 0x000000ff05037210 */ /* 0x000fca0007ffe1ff */
[----:B------:R-:W-:-:S04]  /*0160*/  IMAD R2, R3, UR7, R0 ;  /* 0x0000000703027c24 */ /* 0x000fc8000f8e0200 */
[C---:B------:R-:W-:Y:S02]  /*0170*/  IMAD R3, R2.reuse, UR8, RZ ;  /* 0x0000000802037c24 */ /* 0x040fe4000f8e02ff */
[----:B------:R-:W-:Y:S01]  /*0180*/  IMAD R2, R2, UR9, RZ ;  /* 0x0000000902027c24 */ /* 0x000fe2000f8e02ff */
[----:B------:R-:W-:Y:S06]  /*0190*/  @!P0 BRA `(.L_x_558) ;  /* 0x0000001000748947 */ /* 0x000fec0003800000 */
[----:B------:R-:W-:Y:S01]  /*01a0*/  MOV R4, RZ ;  /* 0x000000ff00047202 */ /* 0x000fe20000000f00 */
[----:B------:R-:W-:Y:S01]  /*01b0*/  ULDC.64 UR8, c[0x0][0x228] ;  /* 0x00008a0000087ab9 */ /* 0x000fe20000000a00 */
[----:B------:R-:W-:Y:S01]  /*01c0*/  ULDC UR7, c[0x0][0x230] ;  /* 0x00008c0000077ab9 */ /* 0x000fe20000000800 */
[----:B------:R-:W-:Y:S02]  /*01d0*/  ISETP.NE.AND P0, PT, R8, 0x2, PT ;  /* 0x000000020800780c */ /* 0x000fe40003f05270 */
[----:B------:R-:W-:-:S05]  /*01e0*/  IMAD.HI.U32 R6, R5, UR9, R4 ;  /* 0x0000000905067c27 */ /* 0x000fca000f8e0004 */
[----:B------:R-:W-:-:S04]  /*01f0*/  SHF.R.U32.HI R7, RZ, UR7, R6 ;  /* 0x00000007ff077c19 */ /* 0x000fc80008011606 */
[----:B------:R-:W-:-:S05]  /*0200*/  IADD3 R4, -R7, RZ, RZ ;  /* 0x000000ff07047210 */ /* 0x000fca0007ffe1ff */
[----:B------:R-:W-:Y:S01]  /*0210*/  IMAD R4, R4, UR8, R5 ;  /* 0x0000000804047c24 */ /* 0x000fe2000f8e0205 */
[----:B------:R-:W-:-:S03]  /*0220*/  ULDC.64 UR8, c[0x0][0x350] ;  /* 0x0000d40000087ab9 */ /* 0x000fc60000000a00 */
[C---:B------:R-:W-:Y:S02]  /*0230*/  IMAD R3, R4.reuse, UR8, R3 ;  /* 0x0000000804037c24 */ /* 0x040fe4000f8e0203 */
[----:B------:R-:W-:Y:S01]  /*0240*/  IMAD R2, R4, UR9, R2 ;  /* 0x0000000904027c24 */ /* 0x000fe2000f8e0202 */
[----:B------:R-:W-:Y:S06]  /*0250*/  @!P0 BRA `(.L_x_558) ;  /* 0x0000001000448947 */ /* 0x000fec0003800000 */
[----:B------:R-:W-:Y:S01]  /*0260*/  HFMA2.MMA R6, -RZ, RZ, 0, 0 ;  /* 0x00000000ff067435 */ /* 0x000fe200000001ff */
[----:B------:R-:W-:Y:S01]  /*0270*/  ULDC.64 UR8, c[0x0][0x238] ;  /* 0x00008e0000087ab9 */ /* 0x000fe20000000a00 */
[----:B------:R-:W-:Y:S01]  /*0280*/  ISETP.NE.AND P0, PT, R8, 0x3, PT ;  /* 0x000000030800780c */ /* 0x000fe20003f05270 */
[----:B------:R-:W-:-:S07]  /*0290*/  ULDC UR7, c[0x0][0x234] ;  /* 0x00008d0000077ab9 */ /* 0x000fce0000000800 */
[----:B------:R-:W-:-:S05]  /*02a0*/  IMAD.HI.U32 R4, R7, UR8, R6 ;  /* 0x0000000807047c27 */ /* 0x000fca000f8e0006 */
[----:B------:R-:W-:Y:S01]  /*02b0*/  SHF.R.U32.HI R5, RZ, UR9, R4 ;  /* 0x00000009ff057c19 */ /* 0x000fe20008011604 */
[----:B------:R-:W-:-:S03]  /*02c0*/  ULDC.64 UR8, c[0x0][0x358] ;  /* 0x0000d60000087ab9 */ /* 0x000fc60000000a00 */
[----:B------:R-:W-:-:S05]  /*02d0*/  IADD3 R6, -R5, RZ, RZ ;  /* 0x000000ff05067210 */ /* 0x000fca0007ffe1ff */
[----:B------:R-:W-:-:S04]  /*02e0*/  IMAD R6, R6, UR7, R7 ;  /* 0x0000000706067c24 */ /* 0x000fc8000f8e0207 */
[C---:B------:R-:W-:Y:S02]  /*02f0*/  IMAD R3, R6.reuse, UR8, R3 ;  /* 0x0000000806037c24 */ /* 0x040fe4000f8e0203 */
[----:B------:R-:W-:Y:S01]  /*0300*/  IMAD R2, R6, UR9, R2 ;  /* 0x0000000906027c24 */ /* 0x000fe2000f8e0202 */
        /* <DEDUP_REMOVED lines=13> */
[----:B------:R-:W-:Y:S01]  /*03e0*/  IMAD.MOV.U32 R6, RZ, RZ, RZ ;  /* 0x000000ffff067224 */ /* 0x000fe200078e00ff */
[----:B------:R-:W-:Y:S01]  /*03f0*/  ULDC.64 UR8, c[0x0][0x250] ;  /* 0x0000940000087ab9 */ /* 0x000fe20000000a00 */
[----:B------:R-:W-:Y:S01]  /*0400*/  ISETP.NE.AND P0, PT, R8, 0x5, PT ;  /* 0x000000050800780c */ /* 0x000fe20003f05270 */
[----:B------:R-:W-:Y:S01]  /*0410*/  ULDC UR7, c[0x0][0x24c] ;  /* 0x0000930000077ab9 */ /* 0x000fe20000000800 */
        /* <DEDUP_REMOVED lines=44> */
[----:B------:R-:W-:Y:S01]  /*06e0*/  MOV R6, RZ ;  /* 0x000000ff00067202 */ /* 0x000fe20000000f00 */
[----:B------:R-:W-:Y:S01]  /*06f0*/  ULDC.64 UR8, c[0x0][0x280] ;  /* 0x0000a00000087ab9 */ /* 0x000fe20000000a00 */
[----:B------:R-:W-:Y:S01]  /*0700*/  ISETP.NE.AND P0, PT, R8, 0x9, PT ;  /* 0x000000090800780c */ /* 0x000fe20003f05270 */
[----:B------:R-:W-:Y:S02]  /*0710*/  ULDC UR7, c[0x0][0x27c] ;  /* 0x00009f0000077ab9 */ /* 0x000fe40000000800 */
        /* <DEDUP_REMOVED lines=56> */
[----:B------:R-:W-:Y:S01]  /*0aa0*/  HFMA2.MMA R4, -RZ, RZ, 0, 0 ;  /* 0x00000000ff047435 */ /* 0x000fe200000001ff */
[----:B------:R-:W-:Y:S01]  /*0ab0*/  ULDC.64 UR8, c[0x0][0x2b8] ;  /* 0x0000ae0000087ab9 */ /* 0x000fe20000000a00 */
[----:B------:R-:W-:Y:S01]  /*0ac0*/  ULDC UR7, c[0x0][0x2c0] ;  /* 0x0000b00000077ab9 */ /* 0x000fe20000000800 */
[----:B------:R-:W-:-:S07]  /*0ad0*/  ISETP.NE.AND P0, PT, R8, 0xe, PT ;  /* 0x0000000e0800780c */ /* 0x000fce0003f05270 */
        /* <DEDUP_REMOVED lines=116> */
[----:B------:R-:W-:Y:S01]  /*1220*/  ISETP.NE.AND P0, PT, R8, 0x18, PT ;  /* 0x000000180800780c */ /* 0x000fe20003f05270 */
[----:B------:R-:W-:Y:S01]  /*1230*/  HFMA2.MMA R4, -RZ, RZ, 0, 0 ;  /* 0x00000000ff047435 */ /* 0x000fe200000001ff */
[----:B------:R-:W-:Y:S01]  /*1240*/  ULDC.64 UR8, c[0x0][0x330] ;  /* 0x0000cc0000087ab9 */ /* 0x000fe20000000a00 */
[----:B------:R-:W-:-:S08]  /*1250*/  ULDC UR7, c[0x0][0x338] ;  /* 0x0000ce0000077ab9 */ /* 0x000fd00000000800 */
[----:B------:R-:W-:Y:S02]  /*1260*/  IMAD.HI.U32 R8, R5, UR9, R4 ;  /* 0x0000000905087c27 */ /* 0x000fe4000f8e0004 */
[----:B------:R-:W0:Y:S03]  /*1270*/  @P0 LDC.64 R12, c[0x0][0x340] ;  /* 0x0000d000ff0c0b82 */ /* 0x000e260000000a00 */
[----:B------:R-:W-:Y:S02]  /*1280*/  SHF.R.U32.HI R9, RZ, UR7, R8 ;  /* 0x00000007ff097c19 */ /* 0x000fe40008011608 */
[----:B------:R-:W-:-:S03]  /*1290*/  @P0 MOV R8, RZ ;  /* 0x000000ff00080202 */ /* 0x000fc60000000f00 */
[----:B------:R-:W1:Y:S01]  /*12a0*/  @P0 LDC R15, c[0x0][0x33c] ;  /* 0x0000cf00ff0f0b82 */ /* 0x000e620000000800 */
[----:B------:R-:W-:-:S07]  /*12b0*/  IMAD.MOV R11, RZ, RZ, -R9 ;  /* 0x000000ffff0b7224 */ /* 0x000fce00078e0a09 */
[----:B------:R-:W2:Y:S01]  /*12c0*/  @P0 LDC.64 R6, c[0x0][0x408] ;  /* 0x00010200ff060b82 */ /* 0x000ea20000000a00 */
[----:B0-----:R-:W-:-:S05]  /*12d0*/  @P0 IMAD.HI.U32 R4, R9, R12, R8 ;  /* 0x0000000c09040227 */ /* 0x001fca00078e0008 */
[----:B------:R-:W-:Y:S01]  /*12e0*/  @P0 SHF.R.U32.HI R8, RZ, R13, R4 ;  /* 0x0000000dff080219 */ /* 0x000fe20000011604 */
[----:B------:R-:W-:Y:S01]  /*12f0*/  IMAD R4, R11, UR8, R5 ;  /* 0x000000080b047c24 */ /* 0x000fe2000f8e0205 */
[----:B------:R-:W-:Y:S02]  /*1300*/  ULDC.64 UR8, c[0x0][0x400] ;  /* 0x0001000000087ab9 */ /* 0x000fe40000000a00 */
[----:B------:R-:W-:Y:S01]  /*1310*/  @P0 IADD3 R8, -R8, RZ, RZ ;  /* 0x000000ff08080210 */ /* 0x000fe20007ffe1ff */
[C---:B------:R-:W-:Y:S02]  /*1320*/  IMAD R3, R4.reuse, UR8, R3 ;  /* 0x0000000804037c24 */ /* 0x040fe4000f8e0203 */
[----:B------:R-:W-:Y:S02]  /*1330*/  IMAD R2, R4, UR9, R2 ;  /* 0x0000000904027c24 */ /* 0x000fe4000f8e0202 */
[----:B-1----:R-:W-:-:S04]  /*1340*/  @P0 IMAD R8, R8, R15, R9 ;  /* 0x0000000f08080224 */ /* 0x002fc800078e0209 */
[C---:B--2---:R-:W-:Y:S02]  /*1350*/  @P0 IMAD R3, R8.reuse, R6, R3 ;  /* 0x0000000608030224 */ /* 0x044fe400078e0203 */
[----:B------:R-:W-:-:S07]  /*1360*/  @P0 IMAD R2, R8, R7, R2 ;  /* 0x0000000708020224 */ /* 0x000fce00078e0202 */
.L_x_558:
[----:B------:R-:W-:Y:S02]  /*1370*/  ULDC.64 UR8, c[0x0][0x418] ;  /* 0x0001060000087ab9 */ /* 0x000fe40000000a00 */
[----:B------:R-:W-:-:S04]  /*1380*/  IADD3 R4, P0, R2, UR8, RZ ;  /* 0x0000000802047c10 */ /* 0x000fc8000ff1e0ff */
[----:B------:R-:W-:Y:S01]  /*1390*/  IADD3.X R5, RZ, UR9, RZ, P0, !PT ;  /* 0x00000009ff057c10 */ /* 0x000fe200087fe4ff */
[----:B------:R-:W-:-:S04]  /*13a0*/  ULDC.64 UR8, c[0x0][0x410] ;  /* 0x0001040000087ab9 */ /* 0x000fc80000000a00 */
[----:B------:R-:W2:Y:S01]  /*13b0*/  LDG.E.U16 R4, desc[UR4][R4.64] ;  /* 0x0000000404047981 */ /* 0x000ea2000c1e1500 */
[----:B------:R-:W-:Y:S02]  /*13c0*/  IADD3 R2, P0, R3, UR8, RZ ;  /* 0x0000000803027c10 */ /* 0x000fe4000ff1e0ff */
[----:B------:R-:W-:Y:S02]  /*13d0*/  IADD3 R0, R0, 0x80, RZ ;  /* 0x0000008000007810 */ /* 0x000fe40007ffe0ff */
[----:B------:R-:W-:Y:S02]  /*13e0*/  IADD3.X R3, RZ, UR9, RZ, P0, !PT ;  /* 0x00000009ff037c10 */ /* 0x000fe400087fe4ff */
[----:B--2---:R-:W-:-:S06]  /*13f0*/  SHF.L.U32 R6, R4, 0x10, RZ ;  /* 0x0000001004067819 */ /* 0x004fcc00000006ff */
[----:B------:R-:W0:Y:S02]  /*1400*/  MUFU.TANH R6, R6 ;  /* 0x0000000600067308 */ /* 0x000e240000002400 */
[----:B0-----:R-:W-:-:S05]  /*1410*/  F2FP.BF16.F32.PACK_AB R5, RZ, R6 ;  /* 0x00000006ff05723e */ /* 0x001fca00000010ff */
[----:B------:R0:W-:Y:S02]  /*1420*/  STG.E.U16 desc[UR4][R2.64], R5 ;  /* 0x0000000502007986 */ /* 0x0001e4000c101504 */
.L_x_557:
[----:B------:R-:W-:Y:S05]  /*1430*/  BSYNC B0 ;  /* 0x0000000000007941 */ /* 0x000fea0003800000 */
.L_x_556:
[----:B------:R-:W-:Y:S01]  /*1440*/  ISETP.GE.AND P0, PT, R0, UR6, PT ;  /* 0x0000000600007c0c */ /* 0x000fe2000bf06270 */
[----:B------:R-:W-:-:S12]  /*1450*/  BSSY B0, `(.L_x_559) ;  /* 0x0000278000007945 */ /* 0x000fd80003800000 */
[----:B------:R-:W-:Y:S05]  /*1460*/  @P0 BRA `(.L_x_560) ;  /* 0x0000002400d80947 */ /* 0x000fea0003800000 */
[----:B------:R-:W1:Y:S01]  /*1470*/  LDC R8, c[0x0][0x218] ;  /* 0x00008600ff087b82 */ /* 0x000e620000000800 */
[----:B0-----:R-:W-:Y:S02]  /*1480*/  CS2R R2, SRZ ;  /* 0x0000000000027805 */ /* 0x001fe4000001ff00 */
[----:B-1----:R-:W-:-:S13]  /*1490*/  ISETP.NE.AND P0, PT, R8, RZ, PT ;  /* 0x000000ff0800720c */ /* 0x002fda0003f05270 */
        /* <DEDUP_REMOVED lines=19> */
[----:B------:R-:W-:-:S05]  /*15d0*/  SHF.R.U32.HI R7, RZ, UR7, R6 ;  /* 0x00000007ff077c19 */ /* 0x000fca0008011606 */
[----:B------:R-:W-:-:S04]  /*15e0*/  IMAD.MOV R4, RZ, RZ, -R7 ;  /* 0x000000ffff047224 */ /* 0x000fc800078e0a07 */
        /* <DEDUP_REMOVED lines=264> */
[----:B------:R-:W-:Y:S02]  /*2670*/  @P0 MOV R8, RZ ;  /* 0x000000ff00080202 */ /* 0x000fe40000000f00 */
[C---:B------:R-:W-:Y:S01]  /*2680*/  IADD3 R11, -R9.reuse, RZ, RZ ;  /* 0x000000ff090b7210 */ /* 0x040fe20007ffe1ff */
[----:B------:R-:W1:Y:S08]  /*2690*/  @P0 LDC R15, c[0x0][0x33c] ;  /* 0x0000cf00ff0f0b82 */ /* 0x000e700000000800 */
        /* <DEDUP_REMOVED lines=11> */
.L_x_561:
[----:B------:R-:W-:Y:S02]  /*2750*/  ULDC.64 UR8, c[0x0][0x418] ;  /* 0x0001060000087ab9 */ /* 0x000fe40000000a00 */
[----:B------:R-:W-:-:S04]  /*2760*/  IADD3 R4, P0, R2, UR8, RZ ;  /* 0x0000000802047c10 */ /* 0x000fc8000ff1e0ff */
[----:B------:R-:W-:Y:S01]  /*2770*/  IADD3.X R5, RZ, UR9, RZ, P0, !PT ;  /* 0x00000009ff057c10 */ /* 0x000fe200087fe4ff */
[----:B------:R-:W-:-:S04]  /*2780*/  ULDC.64 UR8, c[0x0][0x410] ;  /* 0x0001040000087ab9 */ /* 0x000fc80000000a00 */
[----:B------:R-:W2:Y:S01]  /*2790*/  LDG.E.U16 R4, desc[UR4][R4.64] ;  /* 0x0000000404047981 */ /* 0x000ea2000c1e1500 */
[----:B------:R-:W-:Y:S01]  /*27a0*/  IADD3 R2, P0, R3, UR8, RZ ;  /* 0x0000000803027c10 */ /* 0x000fe2000ff1e0ff */
[----:B------:R-:W-:-:S03]  /*27b0*/  VIADD R0, R0, 0x80 ;  /* 0x0000008000007836 */ /* 0x000fc60000000000 */
[----:B------:R-:W-:Y:S02]  /*27c0*/  IADD3.X R3, RZ, UR9, RZ, P0, !PT ;  /* 0x00000009ff037c10 */ /* 0x000fe400087fe4ff */
[----:B------:R-:W-:Y:S02]  /*27d0*/  ISETP.GE.AND P0, PT, R0, UR6, PT ;  /* 0x0000000600007c0c */ /* 0x000fe4000bf06270 */
[----:B--2---:R-:W-:-:S06]  /*27e0*/  SHF.L.U32 R6, R4, 0x10, RZ ;  /* 0x0000001004067819 */ /* 0x004fcc00000006ff */
[----:B------:R-:W0:Y:S02]  /*27f0*/  MUFU.TANH R6, R6 ;  /* 0x0000000600067308 */ /* 0x000e240000002400 */
[----:B0-----:R-:W-:-:S05]  /*2800*/  F2FP.BF16.F32.PACK_AB R5, RZ, R6 ;  /* 0x00000006ff05723e */ /* 0x001fca00000010ff */
[----:B------:R1:W-:Y:S01]  /*2810*/  STG.E.U16 desc[UR4][R2.64], R5 ;  /* 0x0000000502007986 */ /* 0x0003e2000c101504 */
[----:B------:R-:W-:Y:S05]  /*2820*/  @P0 BRA `(.L_x_560) ;  /* 0x0000001000e80947 */ /* 0x000fea0003800000 */
[----:B------:R-:W0:Y:S01]  /*2830*/  LDC R8, c[0x0][0x218] ;  /* 0x00008600ff087b82 */ /* 0x000e220000000800 */
[----:B-1----:R-:W-:Y:S02]  /*2840*/  CS2R R2, SRZ ;  /* 0x0000000000027805 */ /* 0x002fe4000001ff00 */
        /* <DEDUP_REMOVED lines=280> */
[----:B------:R-:W-:Y:S01]  /*39d0*/  ULDC.64 UR8, c[0x0][0x330] ;  /* 0x0000cc0000087ab9 */ /* 0x000fe20000000a00 */
[----:B------:R-:W-:Y:S01]  /*39e0*/  MOV R4, RZ ;  /* 0x000000ff00047202 */ /* 0x000fe20000000f00 */
[----:B------:R-:W-:-:S04]  /*39f0*/  ULDC UR7, c[0x0][0x338] ;  /* 0x0000ce0000077ab9 */ /* 0x000fc80000000800 */
[----:B------:R-:W-:-:S05]  /*3a00*/  IMAD.HI.U32 R8, R5, UR9, R4 ;  /* 0x0000000905087c27 */ /* 0x000fca000f8e0004 */
[----:B------:R-:W-:Y:S01]  /*3a10*/  SHF.R.U32.HI R9, RZ, UR7, R8 ;  /* 0x00000007ff097c19 */ /* 0x000fe20008011608 */
[----:B------:R-:W0:Y:S01]  /*3a20*/  @P0 LDC.64 R12, c[0x0][0x340] ;  /* 0x0000d000ff0c0b82 */ /* 0x000e220000000a00 */
[----:B------:R-:W-:Y:S02]  /*3a30*/  @P0 MOV R8, RZ ;  /* 0x000000ff00080202 */ /* 0x000fe40000000f00 */
[----:B------:R-:W-:-:S05]  /*3a40*/  IADD3 R11, -R9, RZ, RZ ;  /* 0x000000ff090b7210 */ /* 0x000fca0007ffe1ff */
        /* <DEDUP_REMOVED lines=12> */
.L_x_562:
        /* <DEDUP_REMOVED lines=8> */
[----:B--2---:R-:W-:-:S06]  /*3b90*/  SHF.L.U32 R6, R4, 0x10, RZ ;  /* 0x0000001004067819 */ /* 0x004fcc00000006ff */
[----:B------:R-:W0:Y:S02]  /*3ba0*/  MUFU.TANH R6, R6 ;  /* 0x0000000600067308 */ /* 0x000e240000002400 */
[----:B0-----:R-:W-:-:S05]  /*3bb0*/  F2FP.BF16.F32.PACK_AB R5, RZ, R6 ;  /* 0x00000006ff05723e */ /* 0x001fca00000010ff */
[----:B------:R2:W-:Y:S02]  /*3bc0*/  STG.E.U16 desc[UR4][R2.64], R5 ;  /* 0x0000000502007986 */ /* 0x0005e4000c101504 */
.L_x_560:
[----:B------:R-:W-:Y:S05]  /*3bd0*/  BSYNC B0 ;  /* 0x0000000000007941 */ /* 0x000fea0003800000 */
.L_x_559:
[----:B------:R-:W-:-:S13]  /*3be0*/  ISETP.GE.AND P0, PT, R0, UR6, PT ;  /* 0x0000000600007c0c */ /* 0x000fda000bf06270 */
[----:B------:R-:W-:Y:S05]  /*3bf0*/  @P0 EXIT ;  /* 0x000000000000094d */ /* 0x000fea0003800000 */
[----:B------:R-:W3:Y:S01]  /*3c00*/  LDC R8, c[0x0][0x218] ;  /* 0x00008600ff087b82 */ /* 0x000ee20000000800 */
[----:B012---:R-:W-:Y:S02]  /*3c10*/  CS2R R2, SRZ ;  /* 0x0000000000027805 */ /* 0x007fe4000001ff00 */
[----:B---3--:R-:W-:-:S13]  /*3c20*/  ISETP.NE.AND P0, PT, R8, RZ, PT ;  /* 0x000000ff0800720c */ /* 0x008fda0003f05270 */
[----:B------:R-:W-:Y:S05]  /*3c30*/  @!P0 BRA `(.L_x_563) ;  /* 0x0000001000a88947 */ /* 0x000fea0003800000 */
[----:B------:R-:W-:Y:S01]  /*3c40*/  MOV R2, RZ ;  /* 0x000000ff00027202 */ /* 0x000fe20000000f00 */
[----:B------:R-:W-:Y:S01]  /*3c50*/  ULDC.64 UR6, c[0x0][0x220] ;  /* 0x0000880000067ab9 */ /* 0x000fe20000000a00 */
[----:B------:R-:W-:Y:S02]  /*3c60*/  MOV R3, R0 ;  /* 0x0000000000037202 */ /* 0x000fe40000000f00 */
[----:B------:R-:W-:Y:S01]  /*3c70*/  ISETP.NE.AND P0, PT, R8, 0x1, PT ;  /* 0x000000010800780c */ /* 0x000fe20003f05270 */
[----:B------:R-:W-:Y:S01]  /*3c80*/  IMAD.HI.U32 R4, R0, UR6, R2 ;  /* 0x0000000600047c27 */ /* 0x000fe2000f8e0002 */
[----:B------:R-:W-:-:S04]  /*3c90*/  ULDC UR6, c[0x0][0x21c] ;  /* 0x0000870000067ab9 */ /* 0x000fc80000000800 */
[----:B------:R-:W-:-:S04]  /*3ca0*/  SHF.R.U32.HI R5, RZ, UR7, R4 ;  /* 0x00000007ff057c19 */ /* 0x000fc80008011604 */
[----:B------:R-:W-:-:S05]  /*3cb0*/  IADD3 R3, -R5, RZ, RZ ;  /* 0x000000ff05037210 */ /* 0x000fca0007ffe1ff */
[----:B------:R-:W-:Y:S01]  /*3cc0*/  IMAD R0, R3, UR6, R0 ;  /* 0x0000000603007c24 */ /* 0x000fe2000f8e0200 */
[----:B------:R-:W-:-:S03]  /*3cd0*/  ULDC.64 UR6, c[0x0][0x348] ;  /* 0x0000d20000067ab9 */ /* 0x000fc60000000a00 */
[C---:B------:R-:W-:Y:S02]  /*3ce0*/  IMAD R3, R0.reuse, UR6, RZ ;  /* 0x0000000600037c24 */ /* 0x040fe4000f8e02ff */
[----:B------:R-:W-:Y:S01]  /*3cf0*/  IMAD R2, R0, UR7, RZ ;  /* 0x0000000700027c24 */ /* 0x000fe2000f8e02ff */
[----:B------:R-:W-:Y:S06]  /*3d00*/  @!P0 BRA `(.L_x_563) ;  /* 0x0000001000748947 */ /* 0x000fec0003800000 */
[----:B------:R-:W-:Y:S01]  /*3d10*/  HFMA2.MMA R4, -RZ, RZ, 0, 0 ;  /* 0x00000000ff047435 */ /* 0x000fe200000001ff */
[----:B------:R-:W-:Y:S01]  /*3d20*/  ULDC.64 UR8, c[0x0][0x228] ;  /* 0x00008a0000087ab9 */ /* 0x000fe20000000a00 */
[----:B------:R-:W-:Y:S01]  /*3d30*/  ULDC UR6, c[0x0][0x230] ;  /* 0x00008c0000067ab9 */ /* 0x000fe20000000800 */
[----:B------:R-:W-:-:S07]  /*3d40*/  ISETP.NE.AND P0, PT, R8, 0x2, PT ;  /* 0x000000020800780c */ /* 0x000fce0003f05270 */
        /* <DEDUP_REMOVED lines=10> */
[----:B------:R-:W-:-:S03]  /*3df0*/  ISETP.NE.AND P0, PT, R8, 0x3, PT ;  /* 0x000000030800780c */ /* 0x000fc60003f05270 */
[----:B------:R-:W-:Y:S01]  /*3e00*/  IMAD.HI.U32 R4, R7, UR6, R6 ;  /* 0x0000000607047c27 */ /* 0x000fe2000f8e0006 */
[----:B------:R-:W-:-:S04]  /*3e10*/  ULDC UR6, c[0x0][0x234] ;  /* 0x00008d0000067ab9 */ /* 0x000fc80000000800 */
        /* <DEDUP_REMOVED lines=21> */
[----:B------:R-:W-:-:S08]  /*3f70*/  ISETP.NE.AND P0, PT, R8, 0x5, PT ;  /* 0x000000050800780c */ /* 0x000fd00003f05270 */
        /* <DEDUP_REMOVED lines=231> */
[----:B------:R-:W-:Y:S01]  /*4df0*/  SHF.R.U32.HI R7, RZ, UR6, R6 ;  /* 0x00000006ff077c19 */ /* 0x000fe20008011606 */
[----:B------:R-:W-:Y:S01]  /*4e00*/  ULDC.64 UR6, c[0x0][0x400] ;  /* 0x0001000000067ab9 */ /* 0x000fe20000000a00 */
[----:B------:R-:W-:Y:S02]  /*4e10*/  @P0 MOV R6, RZ ;  /* 0x000000ff00060202 */ /* 0x000fe40000000f00 */
[----:B------:R-:W-:Y:S01]  /*4e20*/  IADD3 R4, -R7, RZ, RZ ;  /* 0x000000ff07047210 */ /* 0x000fe20007ffe1ff */
[----:B------:R-:W1:Y:S04]  /*4e30*/  @P0 LDC R11, c[0x0][0x33c] ;  /* 0x0000cf00ff0b0b82 */ /* 0x000e680000000800 */
[----:B------:R-:W-:-:S04]  /*4e40*/  IMAD R4, R4, UR8, R5 ;  /* 0x0000000804047c24 */ /* 0x000fc8000f8e0205 */
[----:B------:R-:W2:Y:S01]  /*4e50*/  @P0 LDC.64 R12, c[0x0][0x408] ;  /* 0x00010200ff0c0b82 */ /* 0x000ea20000000a00 */
[C---:B------:R-:W-:Y:S02]  /*4e60*/  IMAD R3, R4.reuse, UR6, R3 ;  /* 0x0000000604037c24 */ /* 0x040fe4000f8e0203 */
[----:B------:R-:W-:Y:S02]  /*4e70*/  IMAD R2, R4, UR7, R2 ;  /* 0x0000000704027c24 */ /* 0x000fe4000f8e0202 */
[----:B0-----:R-:W-:-:S05]  /*4e80*/  @P0 IMAD.HI.U32 R0, R7, R8, R6 ;  /* 0x0000000807000227 */ /* 0x001fca00078e0006 */
[----:B------:R-:W-:-:S04]  /*4e90*/  @P0 SHF.R.U32.HI R0, RZ, R9, R0 ;  /* 0x00000009ff000219 */ /* 0x000fc80000011600 */
[----:B------:R-:W-:-:S05]  /*4ea0*/  @P0 IADD3 R6, -R0, RZ, RZ ;  /* 0x000000ff00060210 */ /* 0x000fca0007ffe1ff */
[----:B-1----:R-:W-:-:S04]  /*4eb0*/  @P0 IMAD R6, R11, R6, R7 ;  /* 0x000000060b060224 */ /* 0x002fc800078e0207 */
[C---:B--2---:R-:W-:Y:S02]  /*4ec0*/  @P0 IMAD R3, R6.reuse, R12, R3 ;  /* 0x0000000c06030224 */ /* 0x044fe400078e0203 */
[----:B------:R-:W-:-:S07]  /*4ed0*/  @P0 IMAD R2, R6, R13, R2 ;  /* 0x0000000d06020224 */ /* 0x000fce00078e0202 */
.L_x_563:
[----:B------:R-:W-:Y:S02]  /*4ee0*/  ULDC.64 UR6, c[0x0][0x418] ;  /* 0x0001060000067ab9 */ /* 0x000fe40000000a00 */
[----:B------:R-:W-:-:S04]  /*4ef0*/  IADD3 R4, P0, R2, UR6, RZ ;  /* 0x0000000602047c10 */ /* 0x000fc8000ff1e0ff */
[----:B------:R-:W-:Y:S01]  /*4f00*/  IADD3.X R5, RZ, UR7, RZ, P0, !PT ;  /* 0x00000007ff057c10 */ /* 0x000fe200087fe4ff */
[----:B------:R-:W-:-:S04]  /*4f10*/  ULDC.64 UR6, c[0x0][0x410] ;  /* 0x0001040000067ab9 */ /* 0x000fc80000000a00 */
[----:B------:R-:W2:Y:S01]  /*4f20*/  LDG.E.U16 R4, desc[UR4][R4.64] ;  /* 0x0000000404047981 */ /* 0x000ea2000c1e1500 */
[----:B------:R-:W-:-:S04]  /*4f30*/  IADD3 R2, P0, R3, UR6, RZ ;  /* 0x0000000603027c10 */ /* 0x000fc8000ff1e0ff */
[----:B------:R-:W-:Y:S02]  /*4f40*/  IADD3.X R3, RZ, UR7, RZ, P0, !PT ;  /* 0x00000007ff037c10 */ /* 0x000fe400087fe4ff */
[----:B--2---:R-:W-:-:S06]  /*4f50*/  SHF.L.U32 R0, R4, 0x10, RZ ;  /* 0x0000001004007819 */ /* 0x004fcc00000006ff */
[----:B------:R-:W0:Y:S02]  /*4f60*/  MUFU.TANH R0, R0 ;  /* 0x0000000000007308 */ /* 0x000e240000002400 */
[----:B0-----:R-:W-:-:S05]  /*4f70*/  F2FP.BF16.F32.PACK_AB R5, RZ, R0 ;  /* 0x00000000ff05723e */ /* 0x001fca00000010ff */
[----:B------:R-:W-:Y:S01]  /*4f80*/  STG.E.U16 desc[UR4][R2.64], R5 ;  /* 0x0000000502007986 */ /* 0x000fe2000c101504 */
[----:B------:R-:W-:Y:S05]  /*4f90*/  EXIT ;  /* 0x000000000000794d */ /* 0x000fea0003800000 */
.L_x_564:
        /* <DEDUP_REMOVED lines=14> */
.L_x_7183:


//--------------------- .text._ZN2at6native27unrolled_elementwise_kernelIZZZNS0_16tanh_kernel_cudaERNS_18TensorIteratorBaseEENKUlvE0_clEvENKUlvE2_clEvEUlN3c108BFloat16EE_St5arrayIPcLm2EELi4E23TrivialOffsetCalculatorILi1EjESD_NS0_6memory15LoadWithoutCastENSE_16StoreWithoutCastEEEviT_T0_T2_T3_T4_T5_ --------------------------
	.section	.text._ZN2at6native27unrolled_elementwise_kernelIZZZNS0_16tanh_kernel_cudaERNS_18TensorIteratorBaseEENKUlvE0_clEvENKUlvE2_clEvEUlN3c108BFloat16EE_St5arrayIPcLm2EELi4E23TrivialOffsetCalculatorILi1EjESD_NS0_6memory15LoadWithoutCastENSE_16StoreWithoutCastEEEviT_T0_T2_T3_T4_T5_,"ax",@progbits
	.align	128
        .global         _ZN2at6native27unrolled_elementwise_kernelIZZZNS0_16tanh_kernel_cudaERNS_18TensorIteratorBaseEENKUlvE0_clEvENKUlvE2_clEvEUlN3c108BFloat16EE_St5arrayIPcLm2EELi4E23TrivialOffsetCalculatorILi1EjESD_NS0_6memory15LoadWithoutCastENSE_16StoreWithoutCastEEEviT_T0_T2_T3_T4_T5_
        .type           _ZN2at6native27unrolled_elementwise_kernelIZZZNS0_16tanh_kernel_cudaERNS_18TensorIteratorBaseEENKUlvE0_clEvENKUlvE2_clEvEUlN3c108BFloat16EE_St5arrayIPcLm2EELi4E23TrivialOffsetCalculatorILi1EjESD_NS0_6memory15LoadWithoutCastENSE_16StoreWithoutCastEEEviT_T0_T2_T3_T4_T5_,@function
        .size           _ZN2at6native27unrolled_elementwise_kernelIZZZNS0_16tanh_kernel_cudaERNS_18TensorIteratorBaseEENKUlvE0_clEvENKUlvE2_clEvEUlN3c108BFloat16EE_St5arrayIPcLm2EELi4E23TrivialOffsetCalculatorILi1EjESD_NS0_6memory15LoadWithoutCastENSE_16StoreWithoutCastEEEviT_T0_T2_T3_T4_T5_,(.L_x_7184 - _ZN2at6native27unrolled_elementwise_kernelIZZZNS0_16tanh_kernel_cudaERNS_18TensorIteratorBaseEENKUlvE0_clEvENKUlvE2_clEvEUlN3c108BFloat16EE_St5arrayIPcLm2EELi4E23TrivialOffsetCalculatorILi1EjESD_NS0_6memory15LoadWithoutCastENSE_16StoreWithoutCastEEEviT_T0_T2_T3_T4_T5_)
        .other          _ZN2at6native27unrolled_elementwise_kernelIZZZNS0_16tanh_kernel_cudaERNS_18TensorIteratorBaseEENKUlvE0_clEvENKUlvE2_clEvEUlN3c108BFloat16EE_St5arrayIPcLm2EELi4E23TrivialOffsetCalculatorILi1EjESD_NS0_6memory15LoadWithoutCastENSE_16StoreWithoutCastEEEviT_T0_T2_T3_T4_T5_,@"STO_CUDA_ENTRY STV_DEFAULT"
_ZN2at6native27unrolled_elementwise_kernelIZZZNS0_16tanh_kernel_cudaERNS_18TensorIteratorBaseEENKUlvE0_clEvENKUlvE2_clEvEUlN3c108BFloat16EE_St5arrayIPcLm2EELi4E23TrivialOffsetCalculatorILi1EjESD_NS0_6memory15LoadWithoutCastENSE_16StoreWithoutCastEEEviT_T0_T2_T3_T4_T5_:
.text._ZN2at6native27unrolled_elementwise_kernelIZZZNS0_16tanh_kernel_cudaERNS_18TensorIteratorBaseEENKUlvE0_clEvENKUlvE2_clEvEUlN3c108BFloat16EE_St5arrayIPcLm2EELi4E23TrivialOffsetCalculatorILi1EjESD_NS0_6memory15LoadWithoutCastENSE_16StoreWithoutCastEEEviT_T0_T2_T3_T4_T5_:
[----:B------:R-:W-:Y:S01]  /*0000*/  LDC R1, c[0x0][0x28] ;  /* 0x00000a00ff017b82 */ /* 0x000fe20000000800 */
[----:B------:R-:W0:Y:S07]  /*0010*/  S2R R0, SR_CTAID.X ;  /* 0x0000000000007919 */ /* 0x000e2e0000002500 */
[----:B------:R-:W0:Y:S01]  /*0020*/  LDC R7, c[0x0][0x210] ;  /* 0x00008400ff077b82 */ /* 0x000e220000000800 */
[----:B------:R-:W-:Y:S01]  /*0030*/  ULDC.64 UR4, c[0x0][0x208] ;  /* 0x0000820000047ab9 */ /* 0x000fe20000000a00 */
[----:B------:R-:W-:Y:S01]  /*0040*/  PRMT R8, RZ, 0x7610, R8 ;  /* 0x00007610ff087816 */ /* 0x000fe20000000008 */
[----:B------:R-:W1:Y:S01]  /*0050*/  S2R R9, SR_TID.X ;  /* 0x0000000000097919 */ /* 0x000e620000002100 */
[----:B0-----:R-:W-:-:S02]  /*0060*/  IMAD R2, R0, -0x200, R7 ;  /* 0xfffffe0000027824 */ /* 0x001fc400078e0207 */
[----:B-1----:R-:W-:-:S03]  /*0070*/  IMAD.MOV.U32 R19, RZ, RZ, R9 ;  /* 0x000000ffff137224 */ /* 0x002fc600078e0009 */
[----:B------:R-:W-:-:S13]  /*0080*/  ISETP.GE.AND P0, PT, R9, R2, PT ;  /* 0x000000020900720c */ /* 0x000fda0003f06270 */
[----:B------:R-:W-:Y:S01]  /*0090*/  @!P0 VIADD R19, R9, 0x80 ;  /* 0x0000008009138836 */ /* 0x000fe20000000000 */
[----:B------:R-:W0:Y:S01]  /*00a0*/  @!P0 LDC.64 R12, c[0x0][0x220] ;  /* 0x00008800ff0c8b82 */ /* 0x000e220000000a00 */
[----:B------:R-:W-:-:S03]  /*00b0*/  @!P0 IMAD R11, R0, 0x200, R9 ;  /* 0x00000200000b8824 */ /* 0x000fc600078e0209 */
[----:B------:R-:W-:-:S13]  /*00c0*/  ISETP.GE.AND P1, PT, R19, R2, PT ;  /* 0x000000021300720c */ /* 0x000fda0003f26270 */
[----:B------:R-:W-:Y:S01]  /*00d0*/  @!P1 IMAD R17, R0, 0x200, R19 ;  /* 0x0000020000119824 */ /* 0x000fe200078e0213 */
[----:B------:R-:W-:Y:S01]  /*00e0*/  @!P1 IADD3 R19, R19, 0x80, RZ ;  /* 0x0000008013139810 */ /* 0x000fe20007ffe0ff */
[----:B------:R-:W1:Y:S03]  /*00f0*/  @!P1 LDC.64 R14, c[0x0][0x220] ;  /* 0x00008800ff0e9b82 */ /* 0x000e660000000a00 */
[----:B------:R-:W-:Y:S01]  /*0100*/  ISETP.GE.AND P3, PT, R19, R2, PT ;  /* 0x000000021300720c */ /* 0x000fe20003f66270 */
[----:B0-----:R-:W-:Y:S01]  /*0110*/  @!P0 IMAD.WIDE.U32 R12, R11, 0x2, R12 ;  /* 0x000000020b0c8825 */ /* 0x001fe200078e000c */
[----:B------:R-:W-:-:S06]  /*0120*/  PRMT R11, RZ, 0x7610, R11 ;  /* 0x00007610ff0b7816 */ /* 0x000fcc000000000b */
[----:B------:R-:W2:Y:S05]  /*0130*/  @!P0 LDG.E.U16 R11, desc[UR4][R12.64] ;  /* 0x000000040c0b8981 */ /* 0x000eaa000c1e1500 */
[----:B------:R-:W0:Y:S01]  /*0140*/  @!P3 LDC.64 R6, c[0x0][0x220] ;  /* 0x00008800ff06bb82 */ /* 0x000e220000000a00 */
[----:B------:R-:W-:Y:S01]  /*0150*/  PRMT R18, RZ, 0x7610, R18 ;  /* 0x00007610ff127816 */ /* 0x000fe20000000012 */
[----:B-1----:R-:W-:-:S04]  /*0160*/  @!P1 IMAD.WIDE.U32 R14, R17, 0x2, R14 ;  /* 0x00000002110e9825 */ /* 0x002fc800078e000e */
[----:B------:R-:W-:Y:S01]  /*0170*/  @!P3 IMAD R17, R0, 0x200, R19 ;  /* 0x000002000011b824 */ /* 0x000fe200078e0213 */
[----:B------:R-:W3:Y:S01]  /*0180*/  @!P1 LDG.E.U16 R8, desc[UR4][R14.64] ;  /* 0x000000040e089981 */ /* 0x000ee2000c1e1500 */
[----:B------:R-:W-:Y:S02]  /*0190*/  @!P3 IADD3 R19, R19, 0x80, RZ ;  /* 0x000000801313b810 */ /* 0x000fe40007ffe0ff */
[----:B0-----:R-:W-:-:S05]  /*01a0*/  @!P3 IMAD.WIDE.U32 R6, R17, 0x2, R6 ;  /* 0x000000021106b825 */ /* 0x001fca00078e0006 */
[----:B------:R0:W4:Y:S01]  /*01b0*/  @!P3 LDG.E.U16 R18, desc[UR4][R6.64] ;  /* 0x000000040612b981 */ /* 0x000122000c1e1500 */
[----:B------:R-:W-:Y:S02]  /*01c0*/  ISETP.GE.AND P2, PT, R19, R2, PT ;  /* 0x000000021300720c */ /* 0x000fe40003f46270 */
[----:B------:R-:W-:Y:S01]  /*01d0*/  PRMT R10, RZ, 0x7610, R10 ;  /* 0x00007610ff0a7816 */ /* 0x000fe2000000000a */
[----:B0-----:R-:W0:Y:S10]  /*01e0*/  @!P0 LDC.64 R6, c[0x0][0x218] ;  /* 0x00008600ff068b82 */ /* 0x001e340000000a00 */
[----:B------:R-:W1:Y:S01]  /*01f0*/  @!P2 LDC.64 R16, c[0x0][0x220] ;  /* 0x00008800ff10ab82 */ /* 0x000e620000000a00 */
[----:B------:R-:W-:Y:S01]  /*0200*/  @!P2 IMAD R19, R0, 0x200, R19 ;  /* 0x000002000013a824 */ /* 0x000fe200078e0213 */
[----:B------:R-:W-:-:S04]  /*0210*/  IADD3 R13, R9, 0x100, RZ ;  /* 0x00000100090d7810 */ /* 0x000fc80007ffe0ff */
[----:B------:R-:W-:Y:S01]  /*0220*/  ISETP.GE.AND P3, PT, R13, R2, PT ;  /* 0x000000020d00720c */ /* 0x000fe20003f66270 */
[----:B------:R-:W-:Y:S02]  /*0230*/  @!P0 IMAD R15, R0, 0x200, R9 ;  /* 0x00000200000f8824 */ /* 0x000fe400078e0209 */
[----:B-1----:R-:W-:-:S04]  /*0240*/  @!P2 IMAD.WIDE.U32 R16, R19, 0x2, R16 ;  /* 0x000000021310a825 */ /* 0x002fc800078e0010 */
[----:B------:R-:W-:Y:S01]  /*0250*/  VIADD R19, R9, 0x80 ;  /* 0x0000008009137836 */ /* 0x000fe20000000000 */
[----:B------:R1:W5:Y:S04]  /*0260*/  @!P2 LDG.E.U16 R10, desc[UR4][R16.64] ;  /* 0x00000004100aa981 */ /* 0x000368000c1e1500 */
[----:B------:R-:W-:Y:S01]  /*0270*/  ISETP.GE.AND P2, PT, R19, R2, PT ;  /* 0x000000021300720c */ /* 0x000fe20003f46270 */
[----:B0-----:R-:W-:-:S04]  /*0280*/  @!P0 IMAD.WIDE.U32 R6, R15, 0x2, R6 ;  /* 0x000000020f068825 */ /* 0x001fc800078e0006 */
[----:B------:R-:W-:Y:S01]  /*0290*/  VIADD R13, R9, 0x180 ;  /* 0x00000180090d7836 */ /* 0x000fe20000000000 */
[----:B------:R-:W-:-:S04]  /*02a0*/  @!P0 MOV R9, R19 ;  /* 0x0000001300098202 */ /* 0x000fc80000000f00 */
[-C--:B------:R-:W-:Y:S01]  /*02b0*/  ISETP.GE.AND P4, PT, R9, R2.reuse, PT ;  /* 0x000000020900720c */ /* 0x080fe20003f86270 */
[----:B------:R-:W-:Y:S01]  /*02c0*/  BSSY B0, `(.L_x_565) ;  /* 0x0000018000007945 */ /* 0x000fe20003800000 */
[----:B------:R-:W-:Y:S01]  /*02d0*/  ISETP.GE.AND P1, PT, R13, R2, PT ;  /* 0x000000020d00720c */ /* 0x000fe20003f26270 */
[----:B--2---:R-:W-:-:S06]  /*02e0*/  @!P0 IMAD.U32 R11, R11, 0x10000, RZ ;  /* 0x000100000b0b8824 */ /* 0x004fcc00078e00ff */
[----:B------:R-:W0:Y:S01]  /*02f0*/  @!P0 MUFU.TANH R11, R11 ;  /* 0x0000000b000b8308 */ /* 0x000e220000002400 */
[----:B---3--:R-:W-:Y:S01]  /*0300*/  @!P2 IMAD.U32 R8, R8, 0x10000, RZ ;  /* 0x000100000808a824 */ /* 0x008fe200078e00ff */
[----:B0-----:R-:W-:-:S06]  /*0310*/  @!P0 F2FP.BF16.F32.PACK_AB R5, RZ, R11 ;  /* 0x0000000bff05823e */ /* 0x001fcc00000010ff */
[----:B------:R-:W0:Y:S01]  /*0320*/  @!P2 MUFU.TANH R8, R8 ;  /* 0x000000080008a308 */ /* 0x000e220000002400 */
[----:B------:R1:W-:Y:S01]  /*0330*/  @!P0 STG.E.U16 desc[UR4][R6.64], R5 ;  /* 0x0000000506008986 */ /* 0x0003e2000c101504 */
[----:B----4-:R-:W-:-:S06]  /*0340*/  @!P3 SHF.L.U32 R18, R18, 0x10, RZ ;  /* 0x000000101212b819 */ /* 0x010fcc00000006ff */
[----:B------:R-:W2:Y:S01]  /*0350*/  @!P3 MUFU.TANH R18, R18 ;  /* 0x000000120012b308 */ /* 0x000ea20000002400 */
[----:B0-----:R-:W-:Y:S02]  /*0360*/  @!P2 F2FP.BF16.F32.PACK_AB R4, RZ, R8 ;  /* 0x00000008ff04a23e */ /* 0x001fe400000010ff */
[----:B--2---:R-:W-:Y:S01]  /*0370*/  @!P3 F2FP.BF16.F32.PACK_AB R3, RZ, R18 ;  /* 0x00000012ff03b23e */ /* 0x004fe200000010ff */
[----:B-1----:R-:W-:Y:S06]  /*0380*/  @P4 BRA `(.L_x_566) ;  /* 0x00000000002c4947 */ /* 0x002fec0003800000 */
[----:B------:R-:W0:Y:S01]  /*0390*/  LDC.64 R6, c[0x0][0x218] ;  /* 0x00008600ff067b82 */ /* 0x000e220000000a00 */
[----:B------:R-:W-:Y:S01]  /*03a0*/  IMAD R5, R0, 0x200, R9 ;  /* 0x0000020000057824 */ /* 0x000fe200078e0209 */
[----:B------:R-:W-:Y:S01]  /*03b0*/  PRMT R8, R4, 0x7610, R8 ;  /* 0x0000761004087816 */ /* 0x000fe20000000008 */
[----:B------:R-:W-:-:S05]  /*03c0*/  VIADD R9, R9, 0x80 ;  /* 0x0000008009097836 */ /* 0x000fca0000000000 */
[----:B------:R-:W-:-:S13]  /*03d0*/  ISETP.GE.AND P0, PT, R9, R2, PT ;  /* 0x000000020900720c */ /* 0x000fda0003f06270 */
[----:B------:R-:W-:Y:S01]  /*03e0*/  @!P0 LEA R11, R0, R9, 0x9 ;  /* 0x00000009000b8211 */ /* 0x000fe200078e48ff */
[----:B------:R-:W-:Y:S02]  /*03f0*/  @!P0 VIADD R9, R9, 0x80 ;  /* 0x0000008009098836 */ /* 0x000fe40000000000 */
[----:B0-----:R-:W-:-:S04]  /*0400*/  IMAD.WIDE.U32 R4, R5, 0x2, R6 ;  /* 0x0000000205047825 */ /* 0x001fc800078e0006 */
[----:B------:R-:W-:Y:S01]  /*0410*/  @!P0 IMAD.WIDE.U32 R6, R11, 0x2, R6 ;  /* 0x000000020b068825 */ /* 0x000fe200078e0006 */
[----:B------:R0:W-:Y:S04]  /*0420*/  STG.E.U16 desc[UR4][R4.64], R8 ;  /* 0x0000000804007986 */ /* 0x0001e8000c101504 */
[----:B------:R0:W-:Y:S02]  /*0430*/  @!P0 STG.E.U16 desc[UR4][R6.64], R3 ;  /* 0x0000000306008986 */ /* 0x0001e4000c101504 */
.L_x_566:
[----:B------:R-:W-:Y:S05]  /*0440*/  BSYNC B0 ;  /* 0x0000000000007941 */ /* 0x000fea0003800000 */
.L_x_565:
[----:B------:R-:W-:Y:S01]  /*0450*/  ISETP.GE.AND P0, PT, R9, R2, PT ;  /* 0x000000020900720c */ /* 0x000fe20003f06270 */
[----:B-----5:R-:W-:-:S12]  /*0460*/  @!P1 IMAD.U32 R10, R10, 0x10000, RZ ;  /* 0x000100000a0a9824 */ /* 0x020fd800078e00ff */
[----:B------:R-:W-:Y:S05]  /*0470*/  @P0 EXIT ;  /* 0x000000000000094d */ /* 0x000fea0003800000 */
[----:B0-----:R-:W0:Y:S01]  /*0480*/  LDC.64 R2, c[0x0][0x218] ;  /* 0x00008600ff027b82 */ /* 0x001e220000000a00 */
[----:B------:R-:W1:Y:S01]  /*0490*/  @!P1 MUFU.TANH R10, R10 ;  /* 0x0000000a000a9308 */ /* 0x000e620000002400 */
[----:B------:R-:W-:Y:S02]  /*04a0*/  LEA R9, R0, R9, 0x9 ;  /* 0x0000000900097211 */ /* 0x000fe400078e48ff */
[----:B-1----:R-:W-:-:S03]  /*04b0*/  @!P1 F2FP.BF16.F32.PACK_AB R4, RZ, R10 ;  /* 0x0000000aff04923e */ /* 0x002fc600000010ff */
[----:B0-----:R-:W-:-:S05]  /*04c0*/  IMAD.WIDE.U32 R2, R9, 0x2, R2 ;  /* 0x0000000209027825 */ /* 0x001fca00078e0002 */
[----:B------:R-:W-:Y:S01]  /*04d0*/  STG.E.U16 desc[UR4][R2.64], R4 ;  /* 0x0000000402007986 */ /* 0x000fe2000c101504 */
[----:B------:R-:W-:Y:S05]  /*04e0*/  EXIT ;  /* 0x000000000000794d */ /* 0x000fea0003800000 */
.L_x_567:
        /* <DEDUP_REMOVED lines=9> */
.L_x_7184:


//--------------------- .text._ZN2at6native29vectorized_elementwise_kernelILi2EZZZNS0_16tanh_kernel_cudaERNS_18TensorIteratorBaseEENKUlvE0_clEvENKUlvE2_clEvEUlN3c108BFloat16EE_St5arrayIPcLm2EEEEviT0_T1_ --------------------------
	.section	.text._ZN2at6native29vectorized_elementwise_kernelILi2EZZZNS0_16tanh_kernel_cudaERNS_18TensorIteratorBaseEENKUlvE0_clEvENKUlvE2_clEvEUlN3c108BFloat16EE_St5arrayIPcLm2EEEEviT0_T1_,"ax",@progbits
	.align	128
        .global         _ZN2at6native29vectorized_elementwise_kernelILi2EZZZNS0_16tanh_kernel_cudaERNS_18TensorIteratorBaseEENKUlvE0_clEvENKUlvE2_clEvEUlN3c108BFloat16EE_St5arrayIPcLm2EEEEviT0_T1_
        .type           _ZN2at6native29vectorized_elementwise_kernelILi2EZZZNS0_16tanh_kernel_cudaERNS_18TensorIteratorBaseEENKUlvE0_clEvENKUlvE2_clEvEUlN3c108BFloat16EE_St5arrayIPcLm2EEEEviT0_T1_,@function
        .size           _ZN2at6native29vectorized_elementwise_kernelILi2EZZZNS0_16tanh_kernel_cudaERNS_18TensorIteratorBaseEENKUlvE0_clEvENKUlvE2_clEvEUlN3c108BFloat16EE_St5arrayIPcLm2EEEEviT0_T1_,(.L_x_7185 - _ZN2at6native29vectorized_elementwise_kernelILi2EZZZNS0_16tanh_kernel_cudaERNS_18TensorIteratorBaseEENKUlvE0_clEvENKUlvE2_clEvEUlN3c108BFloat16EE_St5arrayIPcLm2EEEEviT0_T1_)
        .other          _ZN2at6native29vectorized_elementwise_kernelILi2EZZZNS0_16tanh_kernel_cudaERNS_18TensorIteratorBaseEENKUlvE0_clEvENKUlvE2_clEvEUlN3c108BFloat16EE_St5arrayIPcLm2EEEEviT0_T1_,@"STO_CUDA_ENTRY STV_DEFAULT"
_ZN2at6native29vectorized_elementwise_kernelILi2EZZZNS0_16tanh_kernel_cudaERNS_18TensorIteratorBaseEENKUlvE0_clEvENKUlvE2_clEvEUlN3c108BFloat16EE_St5arrayIPcLm2EEEEviT0_T1_:
.text._ZN2at6native29vectorized_elementwise_kernelILi2EZZZNS0_16tanh_kernel_cudaERNS_18TensorIteratorBaseEENKUlvE0_clEvENKUlvE2_clEvEUlN3c108BFloat16EE_St5arrayIPcLm2EEEEviT0_T1_:
[----:B------:R-:W-:Y:S01]  /*0000*/  LDC R1, c[0x0][0x28] ;  /* 0x00000a00ff017b82 */ /* 0x000fe20000000800 */
[----:B------:R-:W0:Y:S01]  /*0010*/  S2R R3, SR_CTAID.X ;  /* 0x0000000000037919 */ /* 0x000e220000002500 */
[----:B------:R-:W-:Y:S01]  /*0020*/  ULDC UR4, c[0x0][0x210] ;  /* 0x0000840000047ab9 */ /* 0x000fe20000000800 */
[----:B0-----:R-:W-:-:S05]  /*0030*/  IMAD.SHL.U32 R3, R3, 0x400, RZ ;  /* 0x0000040003037824 */ /* 0x001fca00078e00ff */
[----:B------:R-:W-:Y:S01]  /*0040*/  IADD3 R5, -R3, UR4, RZ ;  /* 0x0000000403057c10 */ /* 0x000fe2000fffe1ff */
[----:B------:R-:W-:-:S03]  /*0050*/  ULDC.64 UR4, c[0x0][0x208] ;  /* 0x0000820000047ab9 */ /* 0x000fc60000000a00 */
[----:B------:R-:W-:-:S13]  /*0060*/  ISETP.GE.U32.AND P0, PT, R5, 0x400, PT ;  /* 0x000004000500780c */ /* 0x000fda0003f06070 */
[----:B------:R-:W-:Y:S05]  /*0070*/  @!P0 BRA `(.L_x_568) ;  /* 0x0000000000a08947 */ /* 0x000fea0003800000 */
[----:B------:R-:W0:Y:S01]  /*0080*/  S2R R0, SR_TID.X ;  /* 0x0000000000007919 */ /* 0x000e220000002100 */
[----:B------:R-:W1:Y:S02]  /*0090*/  LDC.64 R4, c[0x0][0x220] ;  /* 0x00008800ff047b82 */ /* 0x000e640000000a00 */
[----:B-1----:R-:W-:-:S04]  /*00a0*/  IMAD.WIDE R4, R3, 0x2, R4 ;  /* 0x0000000203047825 */ /* 0x002fc800078e0204 */
[----:B0-----:R-:W-:-:S05]  /*00b0*/  IMAD.WIDE.U32 R4, R0, 0x4, R4 ;  /* 0x0000000400047825 */ /* 0x001fca00078e0004 */
[----:B------:R-:W2:Y:S04]  /*00c0*/  LDG.E R9, desc[UR4][R4.64] ;  /* 0x0000000404097981 */ /* 0x000ea8000c1e1900 */
[----:B------:R-:W3:Y:S04]  /*00d0*/  LDG.E R11, desc[UR4][R4.64+0x200] ;  /* 0x00020004040b7981 */ /* 0x000ee8000c1e1900 */
[----:B------:R-:W4:Y:S04]  /*00e0*/  LDG.E R13, desc[UR4][R4.64+0x400] ;  /* 0x00040004040d7981 */ /* 0x000f28000c1e1900 */
[----:B------:R0:W5:Y:S02]  /*00f0*/  LDG.E R15, desc[UR4][R4.64+0x600] ;  /* 0x00060004040f7981 */ /* 0x000164000c1e1900 */
[----:B0-----:R-:W0:Y:S02]  /*0100*/  LDC.64 R4, c[0x0][0x218] ;  /* 0x00008600ff047b82 */ /* 0x001e240000000a00 */
[----:B0-----:R-:W-:-:S04]  /*0110*/  IMAD.WIDE.U32 R4, R3, 0x2, R4 ;  /* 0x0000000203047825 */ /* 0x001fc800078e0004 */
[----:B------:R-:W-:-:S04]  /*0120*/  IMAD.WIDE R4, R0, 0x4, R4 ;  /* 0x0000000400047825 */ /* 0x000fc800078e0204 */
[C---:B--2---:R-:W-:Y:S01]  /*0130*/  IMAD.U32 R2, R9.reuse, 0x10000, RZ ;  /* 0x0001000009027824 */ /* 0x044fe200078e00ff */
[----:B------:R-:W-:Y:S01]  /*0140*/  PRMT R9, R9, 0x7632, R9 ;  /* 0x0000763209097816 */ /* 0x000fe20000000009 */
[----:B---3--:R-:W-:-:S04]  /*0150*/  IMAD.U32 R6, R11, 0x10000, RZ ;  /* 0x000100000b067824 */ /* 0x008fc800078e00ff */
[----:B------:R-:W-:Y:S01]  /*0160*/  IMAD.U32 R10, R9, 0x10000, RZ ;  /* 0x00010000090a7824 */ /* 0x000fe200078e00ff */
[----:B------:R-:W-:Y:S01]  /*0170*/  PRMT R9, R11, 0x7632, R9 ;  /* 0x000076320b097816 */ /* 0x000fe20000000009 */
[----:B------:R-:W-:Y:S01]  /*0180*/  MUFU.TANH R2, R2 ;  /* 0x0000000200027308 */ /* 0x000fe20000002400 */
[----:B----4-:R-:W-:-:S03]  /*0190*/  SHF.L.U32 R7, R13, 0x10, RZ ;  /* 0x000000100d077819 */ /* 0x010fc600000006ff */
[----:B------:R-:W-:Y:S01]  /*01a0*/  IMAD.U32 R12, R9, 0x10000, RZ ;  /* 0x00010000090c7824 */ /* 0x000fe200078e00ff */
[----:B------:R-:W-:Y:S01]  /*01b0*/  PRMT R9, R13, 0x7632, R9 ;  /* 0x000076320d097816 */ /* 0x000fe20000000009 */
[----:B-----5:R-:W-:Y:S02]  /*01c0*/  IMAD.U32 R8, R15, 0x10000, RZ ;  /* 0x000100000f087824 */ /* 0x020fe400078e00ff */
[----:B------:R-:W-:Y:S01]  /*01d0*/  MUFU.TANH R6, R6 ;  /* 0x0000000600067308 */ /* 0x000fe20000002400 */
[----:B------:R-:W-:Y:S02]  /*01e0*/  SHF.L.U32 R14, R9, 0x10, RZ ;  /* 0x00000010090e7819 */ /* 0x000fe400000006ff */
[----:B------:R-:W-:-:S05]  /*01f0*/  PRMT R9, R15, 0x7632, R9 ;  /* 0x000076320f097816 */ /* 0x000fca0000000009 */
[----:B------:R-:W-:Y:S01]  /*0200*/  IMAD.U32 R9, R9, 0x10000, RZ ;  /* 0x0001000009097824 */ /* 0x000fe200078e00ff */
[----:B------:R-:W-:Y:S08]  /*0210*/  MUFU.TANH R7, R7 ;  /* 0x0000000700077308 */ /* 0x000ff00000002400 */
[----:B------:R-:W-:Y:S08]  /*0220*/  MUFU.TANH R8, R8 ;  /* 0x0000000800087308 */ /* 0x000ff00000002400 */
[----:B------:R-:W0:Y:S08]  /*0230*/  MUFU.TANH R11, R10 ;  /* 0x0000000a000b7308 */ /* 0x000e300000002400 */
[----:B------:R-:W1:Y:S08]  /*0240*/  MUFU.TANH R13, R12 ;  /* 0x0000000c000d7308 */ /* 0x000e700000002400 */
[----:B------:R-:W2:Y:S01]  /*0250*/  MUFU.TANH R14, R14 ;  /* 0x0000000e000e7308 */ /* 0x000ea20000002400 */
[----:B0-----:R-:W-:-:S05]  /*0260*/  F2FP.BF16.F32.PACK_AB R11, R11, R2 ;  /* 0x000000020b0b723e */ /* 0x001fca00000010ff */
[----:B------:R-:W-:Y:S02]  /*0270*/  STG.E desc[UR4][R4.64], R11 ;  /* 0x0000000b04007986 */ /* 0x000fe4000c101904 */
[----:B------:R-:W0:Y:S01]  /*0280*/  MUFU.TANH R9, R9 ;  /* 0x0000000900097308 */ /* 0x000e220000002400 */
[----:B-1----:R-:W-:-:S05]  /*0290*/  F2FP.BF16.F32.PACK_AB R13, R13, R6 ;  /* 0x000000060d0d723e */ /* 0x002fca00000010ff */
[----:B------:R-:W-:Y:S01]  /*02a0*/  STG.E desc[UR4][R4.64+0x200], R13 ;  /* 0x0002000d04007986 */ /* 0x000fe2000c101904 */
[----:B--2---:R-:W-:-:S05]  /*02b0*/  F2FP.BF16.F32.PACK_AB R7, R14, R7 ;  /* 0x000000070e07723e */ /* 0x004fca00000010ff */
[----:B------:R-:W-:Y:S01]  /*02c0*/  STG.E desc[UR4][R4.64+0x400], R7 ;  /* 0x0004000704007986 */ /* 0x000fe2000c101904 */
[----:B0-----:R-:W-:-:S05]  /*02d0*/  F2FP.BF16.F32.PACK_AB R3, R9, R8 ;  /* 0x000000080903723e */ /* 0x001fca00000010ff */
[----:B------:R-:W-:Y:S01]  /*02e0*/  STG.E desc[UR4][R4.64+0x600], R3 ;  /* 0x0006000304007986 */ /* 0x000fe2000c101904 */
[----:B------:R-:W-:Y:S05]  /*02f0*/  EXIT ;  /* 0x000000000000794d */ /* 0x000fea0003800000 */
.L_x_568:
[----:B------:R-:W0:Y:S01]  /*0300*/  S2R R24, SR_TID.X ;  /* 0x0000000000187919 */ /* 0x000e220000002100 */
[----:B------:R-:W-:Y:S02]  /*0310*/  PRMT R2, RZ, 0x7610, R2 ;  /* 0x00007610ff027816 */ /* 0x000fe40000000002 */
[----:B0-----:R-:W-:Y:S01]  /*0320*/  ISETP.GE.AND P0, PT, R24, R5, PT ;  /* 0x000000051800720c */ /* 0x001fe20003f06270 */
[----:B------:R-:W-:-:S12]  /*0330*/  IMAD.MOV.U32 R0, RZ, RZ, R24 ;  /* 0x000000ffff007224 */ /* 0x000fd800078e0018 */
[----:B------:R-:W-:Y:S01]  /*0340*/  @!P0 VIADD R0, R24, 0x80 ;  /* 0x0000008018008836 */ /* 0x000fe20000000000 */
[----:B------:R-:W0:Y:S01]  /*0350*/  @!P0 LDC.64 R20, c[0x0][0x220] ;  /* 0x00008800ff148b82 */ /* 0x000e220000000a00 */
[----:B------:R-:W-:Y:S01]  /*0360*/  PRMT R28, RZ, 0x7610, R28 ;  /* 0x00007610ff1c7816 */ /* 0x000fe2000000001c */
[----:B------:R-:W-:Y:S02]  /*0370*/  @!P0 IMAD.IADD R15, R3, 0x1, R24 ;  /* 0x00000001030f8824 */ /* 0x000fe400078e0218 */
[----:B------:R-:W-:-:S13]  /*0380*/  ISETP.GE.AND P5, PT, R0, R5, PT ;  /* 0x000000050000720c */ /* 0x000fda0003fa6270 */
[----:B------:R-:W-:Y:S01]  /*0390*/  @!P5 IADD3 R27, R3, R0, RZ ;  /* 0x00000000031bd210 */ /* 0x000fe20007ffe0ff */
[----:B------:R-:W-:Y:S01]  /*03a0*/  @!P5 VIADD R0, R0, 0x80 ;  /* 0x000000800000d836 */ /* 0x000fe20000000000 */
[----:B------:R-:W1:Y:S04]  /*03b0*/  @!P5 LDC.64 R12, c[0x0][0x220] ;  /* 0x00008800ff0cdb82 */ /* 0x000e680000000a00 */
[----:B------:R-:W-:Y:S01]  /*03c0*/  ISETP.GE.AND P6, PT, R0, R5, PT ;  /* 0x000000050000720c */ /* 0x000fe20003fc6270 */
[----:B0-----:R-:W-:-:S05]  /*03d0*/  @!P0 IMAD.WIDE.U32 R20, R15, 0x2, R20 ;  /* 0x000000020f148825 */ /* 0x001fca00078e0014 */
[----:B------:R-:W2:Y:S07]  /*03e0*/  @!P0 LDG.E.U16 R2, desc[UR4][R20.64] ;  /* 0x0000000414028981 */ /* 0x000eae000c1e1500 */
[----:B------:R-:W-:Y:S01]  /*03f0*/  @!P6 IMAD.IADD R29, R3, 0x1, R0 ;  /* 0x00000001031de824 */ /* 0x000fe200078e0200 */
[----:B------:R-:W0:Y:S01]  /*0400*/  @!P6 LDC.64 R18, c[0x0][0x220] ;  /* 0x00008800ff12eb82 */ /* 0x000e220000000a00 */
[----:B------:R-:W-:-:S05]  /*0410*/  @!P6 VIADD R0, R0, 0x80 ;  /* 0x000000800000e836 */ /* 0x000fca0000000000 */
[----:B------:R-:W-:Y:S01]  /*0420*/  ISETP.GE.AND P1, PT, R0, R5, PT ;  /* 0x000000050000720c */ /* 0x000fe20003f26270 */
[----:B-1----:R-:W-:-:S12]  /*0430*/  @!P5 IMAD.WIDE.U32 R12, R27, 0x2, R12 ;  /* 0x000000021b0cd825 */ /* 0x002fd800078e000c */
[----:B------:R-:W-:Y:S01]  /*0440*/  @!P1 IADD3 R4, R3, R0, RZ ;  /* 0x0000000003049210 */ /* 0x000fe20007ffe0ff */
[----:B------:R-:W-:Y:S01]  /*0450*/  @!P1 VIADD R0, R0, 0x80 ;  /* 0x0000008000009836 */ /* 0x000fe20000000000 */
[----:B------:R-:W1:Y:S04]  /*0460*/  @!P1 LDC.64 R16, c[0x0][0x220] ;  /* 0x00008800ff109b82 */ /* 0x000e680000000a00 */
[----:B------:R-:W-:-:S13]  /*0470*/  ISETP.GE.AND P2, PT, R0, R5, PT ;  /* 0x000000050000720c */ /* 0x000fda0003f46270 */
[----:B------:R-:W-:Y:S01]  /*0480*/  @!P2 IMAD.IADD R23, R3, 0x1, R0 ;  /* 0x000000010317a824 */ /* 0x000fe200078e0200 */
[----:B------:R-:W-:Y:S01]  /*0490*/  PRMT R27, RZ, 0x7610, R27 ;  /* 0x00007610ff1b7816 */ /* 0x000fe2000000001b */
[----:B------:R-:W-:Y:S01]  /*04a0*/  @!P2 VIADD R0, R0, 0x80 ;  /* 0x000000800000a836 */ /* 0x000fe20000000000 */
[----:B------:R-:W3:Y:S04]  /*04b0*/  @!P2 LDC.64 R14, c[0x0][0x220] ;  /* 0x00008800ff0eab82 */ /* 0x000ee80000000a00 */
[----:B------:R-:W-:Y:S01]  /*04c0*/  ISETP.GE.AND P3, PT, R0, R5, PT ;  /* 0x000000050000720c */ /* 0x000fe20003f66270 */
[----:B0-----:R-:W-:Y:S01]  /*04d0*/  @!P6 IMAD.WIDE.U32 R18, R29, 0x2, R18 ;  /* 0x000000021d12e825 */ /* 0x001fe200078e0012 */
[----:B------:R0:W4:Y:S03]  /*04e0*/  @!P5 LDG.E.U16 R27, desc[UR4][R12.64] ;  /* 0x000000040c1bd981 */ /* 0x000126000c1e1500 */
[----:B-1----:R-:W-:-:S08]  /*04f0*/  @!P1 IMAD.WIDE.U32 R16, R4, 0x2, R16 ;  /* 0x0000000204109825 */ /* 0x002fd000078e0010 */
[----:B------:R-:W-:Y:S01]  /*0500*/  @!P3 IADD3 R25, R3, R0, RZ ;  /* 0x000000000319b210 */ /* 0x000fe20007ffe0ff */
[----:B------:R-:W-:Y:S01]  /*0510*/  @!P3 VIADD R0, R0, 0x80 ;  /* 0x000000800000b836 */ /* 0x000fe20000000000 */
[----:B------:R-:W5:Y:S01]  /*0520*/  @!P6 LDG.E.U16 R28, desc[UR4][R18.64] ;  /* 0x00000004121ce981 */ /* 0x000f62000c1e1500 */
[----:B0-----:R-:W0:Y:S03]  /*0530*/  @!P3 LDC.64 R12, c[0x0][0x220] ;  /* 0x00008800ff0cbb82 */ /* 0x001e260000000a00 */
[----:B------:R-:W-:Y:S02]  /*0540*/  ISETP.GE.AND P4, PT, R0, R5, PT ;  /* 0x000000050000720c */ /* 0x000fe40003f86270 */
[----:B------:R-:W-:-:S06]  /*0550*/  PRMT R4, RZ, 0x7610, R4 ;  /* 0x00007610ff047816 */ /* 0x000fcc0000000004 */
[----:B------:R1:W4:Y:S05]  /*0560*/  @!P1 LDG.E.U16 R4, desc[UR4][R16.64] ;  /* 0x0000000410049981 */ /* 0x00032a000c1e1500 */
[----:B------:R-:W-:Y:S01]  /*0570*/  @!P4 IMAD.IADD R29, R3, 0x1, R0 ;  /* 0x00000001031dc824 */ /* 0x000fe200078e0200 */
[----:B------:R-:W-:Y:S01]  /*0580*/  @!P4 IADD3 R0, R0, 0x80, RZ ;  /* 0x000000800000c810 */ /* 0x000fe20007ffe0ff */
[----:B------:R-:W3:Y:S03]  /*0590*/  @!P4 LDC.64 R20, c[0x0][0x220] ;  /* 0x00008800ff14cb82 */ /* 0x000ee60000000a00 */
[----:B------:R-:W-:-:S13]  /*05a0*/  ISETP.GE.AND P5, PT, R0, R5, PT ;  /* 0x000000050000720c */ /* 0x000fda0003fa6270 */
[----:B-1----:R-:W1:Y:S01]  /*05b0*/  @!P5 LDC.64 R16, c[0x0][0x220] ;  /* 0x00008800ff10db82 */ /* 0x002e620000000a00 */
[----:B0-----:R-:W-:Y:S01]  /*05c0*/  @!P3 IMAD.WIDE.U32 R12, R25, 0x2, R12 ;  /* 0x00000002190cb825 */ /* 0x001fe200078e000c */
[----:B------:R-:W-:-:S03]  /*05d0*/  PRMT R18, RZ, 0x7610, R18 ;  /* 0x00007610ff127816 */ /* 0x000fc60000000012 */
[----:B------:R-:W-:Y:S01]  /*05e0*/  @!P5 IMAD.IADD R25, R3, 0x1, R0 ;  /* 0x000000010319d824 */ /* 0x000fe200078e0200 */
[----:B------:R-:W-:Y:S01]  /*05f0*/  PRMT R19, RZ, 0x7610, R19 ;  /* 0x00007610ff137816 */ /* 0x000fe20000000013 */
[----:B---3--:R-:W-:Y:S01]  /*0600*/  @!P2 IMAD.WIDE.U32 R14, R23, 0x2, R14 ;  /* 0x00000002170ea825 */ /* 0x008fe200078e000e */
[----:B------:R-:W-:Y:S01]  /*0610*/  PRMT R23, RZ, 0x7610, R23 ;  /* 0x00007610ff177816 */ /* 0x000fe20000000017 */
[----:B------:R-:W3:Y:S01]  /*0620*/  @!P3 LDG.E.U16 R18, desc[UR4][R12.64] ;  /* 0x000000040c12b981 */ /* 0x000ee2000c1e1500 */
[----:B------:R-:W-:Y:S01]  /*0630*/  PRMT R0, RZ, 0x7610, R0 ;  /* 0x00007610ff007816 */ /* 0x000fe20000000000 */
[----:B------:R-:W-:-:S03]  /*0640*/  @!P4 IMAD.WIDE.U32 R20, R29, 0x2, R20 ;  /* 0x000000021d14c825 */ /* 0x000fc600078e0014 */
[----:B------:R0:W3:Y:S04]  /*0650*/  @!P2 LDG.E.U16 R23, desc[UR4][R14.64] ;  /* 0x000000040e17a981 */ /* 0x0000e8000c1e1500 */
[----:B------:R0:W3:Y:S01]  /*0660*/  @!P4 LDG.E.U16 R19, desc[UR4][R20.64] ;  /* 0x000000041413c981 */ /* 0x0000e2000c1e1500 */
[----:B-1----:R-:W-:-:S05]  /*0670*/  @!P5 IMAD.WIDE.U32 R16, R25, 0x2, R16 ;  /* 0x000000021910d825 */ /* 0x002fca00078e0010 */
[----:B------:R1:W3:Y:S01]  /*0680*/  @!P5 LDG.E.U16 R0, desc[UR4][R16.64] ;  /* 0x000000041000d981 */ /* 0x0002e2000c1e1500 */
[----:B0-----:R-:W-:-:S05]  /*0690*/  VIADD R14, R24, 0x100 ;  /* 0x00000100180e7836 */ /* 0x001fca0000000000 */
[----:B------:R-:W-:Y:S01]  /*06a0*/  ISETP.GE.AND P5, PT, R14, R5, PT ;  /* 0x000000050e00720c */ /* 0x000fe20003fa6270 */
[----:B------:R-:W-:-:S05]  /*06b0*/  VIADD R12, R24, 0x180 ;  /* 0x00000180180c7836 */ /* 0x000fca0000000000 */
[----:B------:R-:W-:Y:S01]  /*06c0*/  ISETP.GE.AND P2, PT, R12, R5, PT ;  /* 0x000000050c00720c */ /* 0x000fe20003f46270 */
[----:B------:R-:W-:-:S05]  /*06d0*/  VIADD R12, R24, 0x200 ;  /* 0x00000200180c7836 */ /* 0x000fca0000000000 */
[----:B------:R-:W-:Y:S01]  /*06e0*/  ISETP.GE.AND P3, PT, R12, R5, PT ;  /* 0x000000050c00720c */ /* 0x000fe20003f66270 */
[C---:B------:R-:W-:Y:S02]  /*06f0*/  VIADD R12, R24.reuse, 0x280 ;  /* 0x00000280180c7836 */ /* 0x040fe40000000000 */
[----:B------:R-:W-:-:S03]  /*0700*/  VIADD R20, R24, 0x300 ;  /* 0x0000030018147836 */ /* 0x000fc60000000000 */
[-C--:B------:R-:W-:Y:S02]  /*0710*/  ISETP.GE.AND P4, PT, R12, R5.reuse, PT ;  /* 0x000000050c00720c */ /* 0x080fe40003f86270 */
[----:B------:R-:W0:Y:S01]  /*0720*/  @!P0 LDC.64 R12, c[0x0][0x218] ;  /* 0x00008600ff0c8b82 */ /* 0x000e220000000a00 */
[----:B------:R-:W-:Y:S01]  /*0730*/  ISETP.GE.AND P6, PT, R20, R5, PT ;  /* 0x000000051400720c */ /* 0x000fe20003fc6270 */
[C---:B------:R-:W-:Y:S02]  /*0740*/  VIADD R14, R24.reuse, 0x80 ;  /* 0x00000080180e7836 */ /* 0x040fe40000000000 */
[----:B------:R-:W-:-:S03]  /*0750*/  VIADD R20, R24, 0x380 ;  /* 0x0000038018147836 */ /* 0x000fc60000000000 */
[----:B------:R-:W-:Y:S02]  /*0760*/  ISETP.GE.AND P1, PT, R14, R5, PT ;  /* 0x000000050e00720c */ /* 0x000fe40003f26270 */
[----:B------:R-:W-:Y:S02]  /*0770*/  @!P0 IADD3 R21, R3, R24, RZ ;  /* 0x0000001803158210 */ /* 0x000fe40007ffe0ff */
[----:B------:R-:W-:-:S03]  /*0780*/  @!P0 MOV R24, R14 ;  /* 0x0000000e00188202 */ /* 0x000fc60000000f00 */
[----:B0-----:R-:W-:Y:S01]  /*0790*/  @!P0 IMAD.WIDE.U32 R12, R21, 0x2, R12 ;  /* 0x00000002150c8825 */ /* 0x001fe200078e000c */
[----:B------:R-:W-:Y:S04]  /*07a0*/  BSSY B0, `(.L_x_569) ;  /* 0x0000047000007945 */ /* 0x000fe80003800000 */
[----:B------:R-:W-:Y:S01]  /*07b0*/  BSSY B1, `(.L_x_570) ;  /* 0x000003f000017945 */ /* 0x000fe20003800000 */
[----:B--2---:R-:W-:-:S06]  /*07c0*/  @!P0 SHF.L.U32 R2, R2, 0x10, RZ ;  /* 0x0000001002028819 */ /* 0x004fcc00000006ff */
[----:B------:R-:W0:Y:S02]  /*07d0*/  @!P0 MUFU.TANH R2, R2 ;  /* 0x0000000200028308 */ /* 0x000e240000002400 */
[----:B0-----:R-:W-:Y:S01]  /*07e0*/  @!P0 F2FP.BF16.F32.PACK_AB R26, RZ, R2 ;  /* 0x00000002ff1a823e */ /* 0x001fe200000010ff */
[----:B-----5:R-:W-:-:S05]  /*07f0*/  @!P5 IMAD.U32 R28, R28, 0x10000, RZ ;  /* 0x000100001c1cd824 */ /* 0x020fca00078e00ff */
[----:B-1----:R-:W0:Y:S01]  /*0800*/  @!P5 MUFU.TANH R16, R28 ;  /* 0x0000001c0010d308 */ /* 0x002e220000002400 */
[----:B----4-:R-:W-:Y:S02]  /*0810*/  @!P1 SHF.L.U32 R15, R27, 0x10, RZ ;  /* 0x000000101b0f9819 */ /* 0x010fe400000006ff */
[----:B0-----:R-:W-:Y:S02]  /*0820*/  @!P5 F2FP.BF16.F32.PACK_AB R6, RZ, R16 ;  /* 0x00000010ff06d23e */ /* 0x001fe400000010ff */
[-C--:B------:R-:W-:Y:S01]  /*0830*/  ISETP.GE.AND P5, PT, R20, R5.reuse, PT ;  /* 0x000000051400720c */ /* 0x080fe20003fa6270 */
[----:B------:R-:W-:Y:S02]  /*0840*/  @!P2 IMAD.U32 R4, R4, 0x10000, RZ ;  /* 0x000100000404a824 */ /* 0x000fe400078e00ff */
[----:B------:R-:W0:Y:S01]  /*0850*/  @!P1 MUFU.TANH R15, R15 ;  /* 0x0000000f000f9308 */ /* 0x000e220000002400 */
[----:B------:R1:W-:Y:S01]  /*0860*/  @!P0 STG.E.U16 desc[UR4][R12.64], R26 ;  /* 0x0000001a0c008986 */ /* 0x0003e2000c101504 */
[----:B------:R-:W-:-:S06]  /*0870*/  ISETP.GE.AND P0, PT, R24, R5, PT ;  /* 0x000000051800720c */ /* 0x000fcc0003f06270 */
[----:B------:R-:W2:Y:S01]  /*0880*/  @!P2 MUFU.TANH R4, R4 ;  /* 0x000000040004a308 */ /* 0x000ea20000002400 */
[----:B---3--:R-:W-:Y:S01]  /*0890*/  @!P4 IMAD.U32 R17, R18, 0x10000, RZ ;  /* 0x000100001211c824 */ /* 0x008fe200078e00ff */
[----:B------:R-:W-:Y:S01]  /*08a0*/  @!P3 SHF.L.U32 R16, R23, 0x10, RZ ;  /* 0x000000101710b819 */ /* 0x000fe200000006ff */
[----:B------:R-:W-:-:S05]  /*08b0*/  @!P6 IMAD.U32 R19, R19, 0x10000, RZ ;  /* 0x000100001313e824 */ /* 0x000fca00078e00ff */
[----:B------:R-:W-:Y:S01]  /*08c0*/  @!P4 MUFU.TANH R17, R17 ;  /* 0x000000110011c308 */ /* 0x000fe20000002400 */
[----:B------:R-:W-:-:S07]  /*08d0*/  @!P5 IMAD.U32 R0, R0, 0x10000, RZ ;  /* 0x000100000000d824 */ /* 0x000fce00078e00ff */
[----:B------:R-:W3:Y:S08]  /*08e0*/  @!P3 MUFU.TANH R16, R16 ;  /* 0x000000100010b308 */ /* 0x000ef00000002400 */
[----:B------:R-:W4:Y:S08]  /*08f0*/  @!P6 MUFU.TANH R19, R19 ;  /* 0x000000130013e308 */ /* 0x000f300000002400 */
[----:B------:R-:W5:Y:S01]  /*0900*/  @!P5 MUFU.TANH R0, R0 ;  /* 0x000000000000d308 */ /* 0x000f620000002400 */
[----:B0-----:R-:W-:-:S02]  /*0910*/  @!P1 F2FP.BF16.F32.PACK_AB R7, RZ, R15 ;  /* 0x0000000fff07923e */ /* 0x001fc400000010ff */
[----:B--2---:R-:W-:Y:S02]  /*0920*/  @!P2 F2FP.BF16.F32.PACK_AB R8, RZ, R4 ;  /* 0x00000004ff08a23e */ /* 0x004fe400000010ff */
[----:B---3--:R-:W-:Y:S02]  /*0930*/  @!P3 F2FP.BF16.F32.PACK_AB R9, RZ, R16 ;  /* 0x00000010ff09b23e */ /* 0x008fe400000010ff */
[----:B------:R-:W-:Y:S02]  /*0940*/  @!P4 F2FP.BF16.F32.PACK_AB R10, RZ, R17 ;  /* 0x00000011ff0ac23e */ /* 0x000fe400000010ff */
[----:B----4-:R-:W-:Y:S02]  /*0950*/  @!P6 F2FP.BF16.F32.PACK_AB R11, RZ, R19 ;  /* 0x00000013ff0be23e */ /* 0x010fe400000010ff */
[----:B-----5:R-:W-:Y:S01]  /*0960*/  @!P5 F2FP.BF16.F32.PACK_AB R22, RZ, R0 ;  /* 0x00000000ff16d23e */ /* 0x020fe200000010ff */
[----:B-1----:R-:W-:Y:S06]  /*0970*/  @P0 BRA `(.L_x_571) ;  /* 0x0000000000300947 */ /* 0x002fec0003800000 */
[----:B------:R-:W0:Y:S01]  /*0980*/  LDC.64 R12, c[0x0][0x218] ;  /* 0x00008600ff0c7b82 */ /* 0x000e220000000a00 */
[----:B------:R-:W-:Y:S02]  /*0990*/  IMAD.IADD R15, R3, 0x1, R24 ;  /* 0x00000001030f7824 */ /* 0x000fe400078e0218 */
[----:B------:R-:W-:-:S05]  /*09a0*/  VIADD R24, R24, 0x80 ;  /* 0x0000008018187836 */ /* 0x000fca0000000000 */
[----:B------:R-:W-:Y:S01]  /*09b0*/  ISETP.GE.AND P0, PT, R24, R5, PT ;  /* 0x000000051800720c */ /* 0x000fe20003f06270 */
[----:B0-----:R-:W-:-:S05]  /*09c0*/  IMAD.WIDE.U32 R12, R15, 0x2, R12 ;  /* 0x000000020f0c7825 */ /* 0x001fca00078e000c */
[----:B------:R0:W-:Y:S07]  /*09d0*/  STG.E.U16 desc[UR4][R12.64], R7 ;  /* 0x000000070c007986 */ /* 0x0001ee000c101504 */
[----:B------:R-:W-:Y:S05]  /*09e0*/  @P0 BRA `(.L_x_572) ;  /* 0x0000000000300947 */ /* 0x000fea0003800000 */
[----:B0-----:R-:W0:Y:S01]  /*09f0*/  LDC.64 R12, c[0x0][0x218] ;  /* 0x00008600ff0c7b82 */ /* 0x001e220000000a00 */
[----:B------:R-:W-:Y:S01]  /*0a00*/  IADD3 R7, R3, R24, RZ ;  /* 0x0000001803077210 */ /* 0x000fe20007ffe0ff */
[----:B------:R-:W-:-:S04]  /*0a10*/  VIADD R24, R24, 0x80 ;  /* 0x0000008018187836 */ /* 0x000fc80000000000 */
[----:B0-----:R-:W-:-:S05]  /*0a20*/  IMAD.WIDE.U32 R12, R7, 0x2, R12 ;  /* 0x00000002070c7825 */ /* 0x001fca00078e000c */
[----:B------:R0:W-:Y:S02]  /*0a30*/  STG.E.U16 desc[UR4][R12.64], R6 ;  /* 0x000000060c007986 */ /* 0x0001e4000c101504 */
.L_x_571:
[----:B------:R-:W-:-:S13]  /*0a40*/  ISETP.GE.AND P0, PT, R24, R5, PT ;  /* 0x000000051800720c */ /* 0x000fda0003f06270 */
[----:B------:R-:W-:Y:S05]  /*0a50*/  @P0 BRA `(.L_x_573) ;  /* 0x0000000000300947 */ /* 0x000fea0003800000 */
[----:B0-----:R-:W0:Y:S01]  /*0a60*/  LDC.64 R6, c[0x0][0x218] ;  /* 0x00008600ff067b82 */ /* 0x001e220000000a00 */
[----:B------:R-:W-:Y:S01]  /*0a70*/  IMAD.IADD R13, R3, 0x1, R24 ;  /* 0x00000001030d7824 */ /* 0x000fe200078e0218 */
[----:B------:R-:W-:-:S03]  /*0a80*/  IADD3 R24, R24, 0x80, RZ ;  /* 0x0000008018187810 */ /* 0x000fc60007ffe0ff */
[----:B0-----:R-:W-:-:S05]  /*0a90*/  IMAD.WIDE.U32 R6, R13, 0x2, R6 ;  /* 0x000000020d067825 */ /* 0x001fca00078e0006 */
[----:B------:R1:W-:Y:S02]  /*0aa0*/  STG.E.U16 desc[UR4][R6.64], R8 ;  /* 0x0000000806007986 */ /* 0x0003e4000c101504 */
.L_x_572:
[----:B------:R-:W-:-:S13]  /*0ab0*/  ISETP.GE.AND P0, PT, R24, R5, PT ;  /* 0x000000051800720c */ /* 0x000fda0003f06270 */
[----:B------:R-:W-:Y:S05]  /*0ac0*/  @P0 BRA `(.L_x_574) ;  /* 0x0000000000340947 */ /* 0x000fea0003800000 */
[----:B01----:R-:W0:Y:S01]  /*0ad0*/  LDC.64 R6, c[0x0][0x218] ;  /* 0x00008600ff067b82 */ /* 0x003e220000000a00 */
[----:B------:R-:W-:Y:S02]  /*0ae0*/  IMAD.IADD R13, R3, 0x1, R24 ;  /* 0x00000001030d7824 */ /* 0x000fe400078e0218 */
[----:B------:R-:W-:Y:S02]  /*0af0*/  VIADD R24, R24, 0x80 ;  /* 0x0000008018187836 */ /* 0x000fe40000000000 */
[----:B0-----:R-:W-:-:S05]  /*0b00*/  IMAD.WIDE.U32 R6, R13, 0x2, R6 ;  /* 0x000000020d067825 */ /* 0x001fca00078e0006 */
[----:B------:R1:W-:Y:S02]  /*0b10*/  STG.E.U16 desc[UR4][R6.64], R9 ;  /* 0x0000000906007986 */ /* 0x0003e4000c101504 */
.L_x_573:
[----:B------:R-:W-:-:S13]  /*0b20*/  ISETP.GE.AND P0, PT, R24, R5, PT ;  /* 0x000000051800720c */ /* 0x000fda0003f06270 */
[----:B------:R-:W-:Y:S05]  /*0b30*/  @P0 BREAK B1 ;  /* 0x0000000000010942 */ /* 0x000fea0003800000 */
[----:B------:R-:W-:Y:S05]  /*0b40*/  @P0 BRA `(.L_x_575) ;  /* 0x0000000000300947 */ /* 0x000fea0003800000 */
[----:B01----:R-:W0:Y:S01]  /*0b50*/  LDC.64 R6, c[0x0][0x218] ;  /* 0x00008600ff067b82 */ /* 0x003e220000000a00 */
[----:B------:R-:W-:Y:S01]  /*0b60*/  IADD3 R9, R3, R24, RZ ;  /* 0x0000001803097210 */ /* 0x000fe20007ffe0ff */
[----:B------:R-:W-:-:S04]  /*0b70*/  VIADD R24, R24, 0x80 ;  /* 0x0000008018187836 */ /* 0x000fc80000000000 */
[----:B0-----:R-:W-:-:S05]  /*0b80*/  IMAD.WIDE.U32 R6, R9, 0x2, R6 ;  /* 0x0000000209067825 */ /* 0x001fca00078e0006 */
[----:B------:R2:W-:Y:S02]  /*0b90*/  STG.E.U16 desc[UR4][R6.64], R10 ;  /* 0x0000000a06007986 */ /* 0x0005e4000c101504 */
.L_x_574:
[----:B------:R-:W-:Y:S05]  /*0ba0*/  BSYNC B1 ;  /* 0x0000000000017941 */ /* 0x000fea0003800000 */
.L_x_570:
[----:B------:R-:W-:-:S13]  /*0bb0*/  ISETP.GE.AND P0, PT, R24, R5, PT ;  /* 0x000000051800720c */ /* 0x000fda0003f06270 */
[----:B012---:R-:W0:Y:S01]  /*0bc0*/  @!P0 LDC.64 R6, c[0x0][0x218] ;  /* 0x00008600ff068b82 */ /* 0x007e220000000a00 */
[----:B------:R-:W-:Y:S01]  /*0bd0*/  @!P0 IMAD.IADD R9, R3, 0x1, R24 ;  /* 0x0000000103098824 */ /* 0x000fe200078e0218 */
[----:B------:R-:W-:-:S03]  /*0be0*/  @!P0 IADD3 R24, R24, 0x80, RZ ;  /* 0x0000008018188810 */ /* 0x000fc60007ffe0ff */
[----:B0-----:R-:W-:-:S05]  /*0bf0*/  @!P0 IMAD.WIDE.U32 R6, R9, 0x2, R6 ;  /* 0x0000000209068825 */ /* 0x001fca00078e0006 */
[----:B------:R2:W-:Y:S02]  /*0c00*/  @!P0 STG.E.U16 desc[UR4][R6.64], R11 ;  /* 0x0000000b06008986 */ /* 0x0005e4000c101504 */
.L_x_575:
[----:B------:R-:W-:Y:S05]  /*0c10*/  BSYNC B0 ;  /* 0x0000000000007941 */ /* 0x000fea0003800000 */
.L_x_569:
[----:B------:R-:W-:Y:S05]  /*0c20*/  WARPSYNC.ALL ;  /* 0x0000000000007948 */ /* 0x000fea0003800000 */
[----:B------:R-:W-:-:S13]  /*0c30*/  ISETP.GE.AND P0, PT, R24, R5, PT ;  /* 0x000000051800720c */ /* 0x000fda0003f06270 */
[----:B------:R-:W-:Y:S05]  /*0c40*/  @P0 EXIT ;  /* 0x000000000000094d */ /* 0x000fea0003800000 */
[----:B------:R-:W3:Y:S01]  /*0c50*/  LDC.64 R4, c[0x0][0x218] ;  /* 0x00008600ff047b82 */ /* 0x000ee20000000a00 */
[----:B------:R-:W-:-:S04]  /*0c60*/  IMAD.IADD R3, R3, 0x1, R24 ;  /* 0x0000000103037824 */ /* 0x000fc800078e0218 */
[----:B---3--:R-:W-:-:S05]  /*0c70*/  IMAD.WIDE.U32 R2, R3, 0x2, R4 ;  /* 0x0000000203027825 */ /* 0x008fca00078e0004 */
[----:B------:R-:W-:Y:S01]  /*0c80*/  STG.E.U16 desc[UR4][R2.64], R22 ;  /* 0x0000001602007986 */ /* 0x000fe2000c101504 */
[----:B------:R-:W-:Y:S05]  /*0c90*/  EXIT ;  /* 0x000000000000794d */ /* 0x000fea0003800000 */
.L_x_576:
        /* <DEDUP_REMOVED lines=14> */
.L_x_7185:


//--------------------- .text._ZN2at6native29vectorized_elementwise_kernelILi4EZZZNS0_16tanh_kernel_cudaERNS_18TensorIteratorBaseEENKUlvE0_clEvENKUlvE2_clEvEUlN3c108BFloat16EE_St5arrayIPcLm2EEEEviT0_T1_ --------------------------
	.section	.text._ZN2at6native29vectorized_elementwise_kernelILi4EZZZNS0_16tanh_kernel_cudaERNS_18TensorIteratorBaseEENKUlvE0_clEvENKUlvE2_clEvEUlN3c108BFloat16EE_St5arrayIPcLm2EEEEviT0_T1_,"ax",@progbits
	.align	128
        .global         _ZN2at6native29vectorized_elementwise_kernelILi4EZZZNS0_16tanh_kernel_cudaERNS_18TensorIteratorBaseEENKUlvE0_clEvENKUlvE2_clEvEUlN3c108BFloat16EE_St5arrayIPcLm2EEEEviT0_T1_
        .type           _ZN2at6native29vectorized_elementwise_kernelILi4EZZZNS0_16tanh_kernel_cudaERNS_18TensorIteratorBaseEENKUlvE0_clEvENKUlvE2_clEvEUlN3c108BFloat16EE_St5arrayIPcLm2EEEEviT0_T1_,@function
        .size           _ZN2at6native29vectorized_elementwise_kernelILi4EZZZNS0_16tanh_kernel_cudaERNS_18TensorIteratorBaseEENKUlvE0_clEvENKUlvE2_clEvEUlN3c108BFloat16EE_St5arrayIPcLm2EEEEviT0_T1_,(.L_x_7186 - _ZN2at6native29vectorized_elementwise_kernelILi4EZZZNS0_16tanh_kernel_cudaERNS_18TensorIteratorBaseEENKUlvE0_clEvENKUlvE2_clEvEUlN3c108BFloat16EE_St5arrayIPcLm2EEEEviT0_T1_)
        .other          _ZN2at6native29vectorized_elementwise_kernelILi4EZZZNS0_16tanh_kernel_cudaERNS_18TensorIteratorBaseEENKUlvE0_clEvENKUlvE2_clEvEUlN3c108BFloat16EE_St5arrayIPcLm2EEEEviT0_T1_,@"STO_CUDA_ENTRY STV_DEFAULT"
_ZN2at6native29vectorized_elementwise_kernelILi4EZZZNS0_16tanh_kernel_cudaERNS_18TensorIteratorBaseEENKUlvE0_clEvENKUlvE2_clEvEUlN3c108BFloat16EE_St5arrayIPcLm2EEEEviT0_T1_:
.text._ZN2at6native29vectorized_elementwise_kernelILi4EZZZNS0_16tanh_kernel_cudaERNS_18TensorIteratorBaseEENKUlvE0_clEvENKUlvE2_clEvEUlN3c108BFloat16EE_St5arrayIPcLm2EEEEviT0_T1_:
        /* <DEDUP_REMOVED lines=12> */
[----:B------:R-:W2:Y:S04]  /*00c0*/  LDG.E.64 R4, desc[UR4][R6.64+0x400] ;  /* 0x0004000406047981 */ /* 0x000ea8000c1e1b00 */
[----:B------:R0:W3:Y:S02]  /*00d0*/  LDG.E.64 R12, desc[UR4][R6.64] ;  /* 0x00000004060c7981 */ /* 0x0000e4000c1e1b00 */
[----:B0-----:R-:W0:Y:S02]  /*00e0*/  LDC.64 R6, c[0x0][0x218] ;  /* 0x00008600ff067b82 */ /* 0x001e240000000a00 */
[----:B0-----:R-:W-:-:S04]  /*00f0*/  IMAD.WIDE.U32 R6, R3, 0x2, R6 ;  /* 0x0000000203067825 */ /* 0x001fc800078e0006 */
[----:B------:R-:W-:Y:S01]  /*0100*/  IMAD.WIDE R6, R0, 0x8, R6 ;  /* 0x0000000800067825 */ /* 0x000fe200078e0206 */
[----:B--2---:R-:W-:Y:S02]  /*0110*/  SHF.L.U32 R9, R4, 0x10, RZ ;  /* 0x0000001004097819 */ /* 0x004fe400000006ff */
[----:B---3--:R-:W-:-:S05]  /*0120*/  PRMT R4, R12, 0x7632, R4 ;  /* 0x000076320c047816 */ /* 0x008fca0000000004 */
[----:B------:R-:W-:Y:S01]  /*0130*/  IMAD.U32 R11, R4, 0x10000, RZ ;  /* 0x00010000040b7824 */ /* 0x000fe200078e00ff */
[----:B------:R-:W-:Y:S01]  /*0140*/  PRMT R4, R13, 0x7632, R4 ;  /* 0x000076320d047816 */ /* 0x000fe20000000004 */
[----:B------:R-:W-:Y:S02]  /*0150*/  IMAD.U32 R2, R12, 0x10000, RZ ;  /* 0x000100000c027824 */ /* 0x000fe400078e00ff */
[C---:B------:R-:W-:Y:S01]  /*0160*/  IMAD.U32 R10, R5.reuse, 0x10000, RZ ;  /* 0x00010000050a7824 */ /* 0x040fe200078e00ff */
[----:B------:R-:W-:Y:S01]  /*0170*/  PRMT R5, R5, 0x7632, R5 ;  /* 0x0000763205057816 */ /* 0x000fe20000000005 */
[C---:B------:R-:W-:Y:S01]  /*0180*/  IMAD.U32 R12, R4.reuse, 0x10000, RZ ;  /* 0x00010000040c7824 */ /* 0x040fe200078e00ff */
[----:B------:R-:W-:Y:S01]  /*0190*/  PRMT R4, R4, 0x7632, R4 ;  /* 0x0000763204047816 */ /* 0x000fe20000000004 */
[----:B------:R-:W-:Y:S02]  /*01a0*/  IMAD.U32 R8, R13, 0x10000, RZ ;  /* 0x000100000d087824 */ /* 0x000fe400078e00ff */
[----:B------:R-:W-:Y:S01]  /*01b0*/  IMAD.U32 R5, R5, 0x10000, RZ ;  /* 0x0001000005057824 */ /* 0x000fe200078e00ff */
[----:B------:R-:W-:Y:S01]  /*01c0*/  SHF.L.U32 R4, R4, 0x10, RZ ;  /* 0x0000001004047819 */ /* 0x000fe200000006ff */
[----:B------:R-:W-:Y:S08]  /*01d0*/  MUFU.TANH R13, R12 ;  /* 0x0000000c000d7308 */ /* 0x000ff00000002400 */
[----:B------:R-:W0:Y:S08]  /*01e0*/  MUFU.TANH R8, R8 ;  /* 0x0000000800087308 */ /* 0x000e300000002400 */
[----:B------:R-:W-:Y:S08]  /*01f0*/  MUFU.TANH R9, R9 ;  /* 0x0000000900097308 */ /* 0x000ff00000002400 */
[----:B------:R-:W1:Y:S08]  /*0200*/  MUFU.TANH R4, R4 ;  /* 0x0000000400047308 */ /* 0x000e700000002400 */
[----:B------:R-:W-:Y:S08]  /*0210*/  MUFU.TANH R2, R2 ;  /* 0x0000000200027308 */ /* 0x000ff00000002400 */
[----:B------:R-:W-:Y:S08]  /*0220*/  MUFU.TANH R10, R10 ;  /* 0x0000000a000a7308 */ /* 0x000ff00000002400 */
[----:B------:R-:W2:Y:S08]  /*0230*/  MUFU.TANH R11, R11 ;  /* 0x0000000b000b7308 */ /* 0x000eb00000002400 */
[----:B------:R-:W3:Y:S01]  /*0240*/  MUFU.TANH R5, R5 ;  /* 0x0000000500057308 */ /* 0x000ee20000002400 */
[----:B0-----:R-:W-:-:S02]  /*0250*/  F2FP.BF16.F32.PACK_AB R3, R13, R8 ;  /* 0x000000080d03723e */ /* 0x001fc400000010ff */
[----:B-1----:R-:W-:Y:S02]  /*0260*/  F2FP.BF16.F32.PACK_AB R8, R4, R9 ;  /* 0x000000090408723e */ /* 0x002fe400000010ff */
[----:B--2---:R-:W-:Y:S02]  /*0270*/  F2FP.BF16.F32.PACK_AB R2, R11, R2 ;  /* 0x000000020b02723e */ /* 0x004fe400000010ff */
[----:B---3--:R-:W-:-:S03]  /*0280*/  F2FP.BF16.F32.PACK_AB R9, R5, R10 ;  /* 0x0000000a0509723e */ /* 0x008fc600000010ff */
[----:B------:R-:W-:Y:S04]  /*0290*/  STG.E.64 desc[UR4][R6.64], R2 ;  /* 0x0000000206007986 */ /* 0x000fe8000c101b04 */
[----:B------:R-:W-:Y:S01]  /*02a0*/  STG.E.64 desc[UR4][R6.64+0x400], R8 ;  /* 0x0004000806007986 */ /* 0x000fe2000c101b04 */
[----:B------:R-:W-:Y:S05]  /*02b0*/  EXIT ;  /* 0x000000000000794d */ /* 0x000fea0003800000 */
.L_x_577:
        /* <DEDUP_REMOVED lines=116> */
.L_x_580:
[----:B------:R-:W-:-:S13]  /*0a00*/  ISETP.GE.AND P0, PT, R24, R5, PT ;  /* 0x000000051800720c */ /* 0x000fda0003f06270 */
[----:B------:R-:W-:Y:S05]  /*0a10*/  @P0 BRA `(.L_x_582) ;  /* 0x0000000000300947 */ /* 0x000fea0003800000 */
[----:B0-----:R-:W0:Y:S01]  /*0a20*/  LDC.64 R6, c[0x0][0x218] ;  /* 0x00008600ff067b82 */ /* 0x001e220000000a00 */
[----:B------:R-:W-:Y:S01]  /*0a30*/  IMAD.IADD R13, R3, 0x1, R24 ;  /* 0x00000001030d7824 */ /* 0x000fe200078e0218 */
[----:B------:R-:W-:-:S03]  /*0a40*/  IADD3 R24, R24, 0x80, RZ ;  /* 0x0000008018187810 */ /* 0x000fc60007ffe0ff */
[----:B0-----:R-:W-:-:S05]  /*0a50*/  IMAD.WIDE.U32 R6, R13, 0x2, R6 ;  /* 0x000000020d067825 */ /* 0x001fca00078e0006 */
[----:B------:R1:W-:Y:S02]  /*0a60*/  STG.E.U16 desc[UR4][R6.64], R8 ;  /* 0x0000000806007986 */ /* 0x0003e4000c101504 */
.L_x_581:
[----:B------:R-:W-:-:S13]  /*0a70*/  ISETP.GE.AND P0, PT, R24, R5, PT ;  /* 0x000000051800720c */ /* 0x000fda0003f06270 */
[----:B------:R-:W-:Y:S05]  /*0a80*/  @P0 BRA `(.L_x_583) ;  /* 0x0000000000340947 */ /* 0x000fea0003800000 */
[----:B01----:R-:W0:Y:S01]  /*0a90*/  LDC.64 R6, c[0x0][0x218] ;  /* 0x00008600ff067b82 */ /* 0x003e220000000a00 */
[----:B------:R-:W-:Y:S02]  /*0aa0*/  IMAD.IADD R13, R3, 0x1, R24 ;  /* 0x00000001030d7824 */ /* 0x000fe400078e0218 */
[----:B------:R-:W-:Y:S02]  /*0ab0*/  VIADD R24, R24, 0x80 ;  /* 0x0000008018187836 */ /* 0x000fe40000000000 */
[----:B0-----:R-:W-:-:S05]  /*0ac0*/  IMAD.WIDE.U32 R6, R13, 0x2, R6 ;  /* 0x000000020d067825 */ /* 0x001fca00078e0006 */
[----:B------:R1:W-:Y:S02]  /*0ad0*/  STG.E.U16 desc[UR4][R6.64], R9 ;  /* 0x0000000906007986 */ /* 0x0003e4000c101504 */
.L_x_582:
        /* <DEDUP_REMOVED lines=8> */
.L_x_583:
[----:B------:R-:W-:Y:S05]  /*0b60*/  BSYNC B1 ;  /* 0x0000000000017941 */ /* 0x000fea0003800000 */
.L_x_579:
[----:B------:R-:W-:-:S13]  /*0b70*/  ISETP.GE.AND P0, PT, R24, R5, PT ;  /* 0x000000051800720c */ /* 0x000fda0003f06270 */
[----:B012---:R-:W0:Y:S01]  /*0b80*/  @!P0 LDC.64 R6, c[0x0][0x218] ;  /* 0x00008600ff068b82 */ /* 0x007e220000000a00 */
[----:B------:R-:W-:Y:S01]  /*0b90*/  @!P0 IMAD.IADD R9, R3, 0x1, R24 ;  /* 0x0000000103098824 */ /* 0x000fe200078e0218 */
[----:B------:R-:W-:-:S03]  /*0ba0*/  @!P0 IADD3 R24, R24, 0x80, RZ ;  /* 0x0000008018188810 */ /* 0x000fc60007ffe0ff */
[----:B0-----:R-:W-:-:S05]  /*0bb0*/  @!P0 IMAD.WIDE.U32 R6, R9, 0x2, R6 ;  /* 0x0000000209068825 */ /* 0x001fca00078e0006 */
[----:B------:R2:W-:Y:S02]  /*0bc0*/  @!P0 STG.E.U16 desc[UR4][R6.64], R11 ;  /* 0x0000000b06008986 */ /* 0x0005e4000c101504 */
.L_x_584:
[----:B------:R-:W-:Y:S05]  /*0bd0*/  BSYNC B0 ;  /* 0x0000000000007941 */ /* 0x000fea0003800000 */
.L_x_578:
        /* <DEDUP_REMOVED lines=8> */
.L_x_585:
        /* <DEDUP_REMOVED lines=10> */
.L_x_7186:


//--------------------- .text._ZN2at6native29vectorized_elementwise_kernelILi8EZZZNS0_16tanh_kernel_cudaERNS_18TensorIteratorBaseEENKUlvE0_clEvENKUlvE2_clEvEUlN3c108BFloat16EE_St5arrayIPcLm2EEEEviT0_T1_ --------------------------
	.section	.text._ZN2at6native29vectorized_elementwise_kernelILi8EZZZNS0_16tanh_kernel_cudaERNS_18TensorIteratorBaseEENKUlvE0_clEvENKUlvE2_clEvEUlN3c108BFloat16EE_St5arrayIPcLm2EEEEviT0_T1_,"ax",@progbits
	.align	128
        .global         _ZN2at6native29vectorized_elementwise_kernelILi8EZZZNS0_16tanh_kernel_cudaERNS_18TensorIteratorBaseEENKUlvE0_clEvENKUlvE2_clEvEUlN3c108BFloat16EE_St5arrayIPcLm2EEEEviT0_T1_
        .type           _ZN2at6native29vectorized_elementwise_kernelILi8EZZZNS0_16tanh_kernel_cudaERNS_18TensorIteratorBaseEENKUlvE0_clEvENKUlvE2_clEvEUlN3c108BFloat16EE_St5arrayIPcLm2EEEEviT0_T1_,@function
        .size           _ZN2at6native29vectorized_elementwise_kernelILi8EZZZNS0_16tanh_kernel_cudaERNS_18TensorIteratorBaseEENKUlvE0_clEvENKUlvE2_clEvEUlN3c108BFloat16EE_St5arrayIPcLm2EEEEviT0_T1_,(.L_x_7187 - _ZN2at6native29vectorized_elementwise_kernelILi8EZZZNS0_16tanh_kernel_cudaERNS_18TensorIteratorBaseEENKUlvE0_clEvENKUlvE2_clEvEUlN3c108BFloat16EE_St5arrayIPcLm2EEEEviT0_T1_)
        .other          _ZN2at6native29vectorized_elementwise_kernelILi8EZZZNS0_16tanh_kernel_cudaERNS_18TensorIteratorBaseEENKUlvE0_clEvENKUlvE2_clEvEUlN3c108BFloat16EE_St5arrayIPcLm2EEEEviT0_T1_,@"STO_CUDA_ENTRY STV_DEFAULT"
_ZN2at6native29vectorized_elementwise_kernelILi8EZZZNS0_16tanh_kernel_cudaERNS_18TensorIteratorBaseEENKUlvE0_clEvENKUlvE2_clEvEUlN3c108BFloat16EE_St5arrayIPcLm2EEEEviT0_T1_:
.text._ZN2at6native29vectorized_elementwise_kernelILi8EZZZNS0_16tanh_kernel_cudaERNS_18TensorIteratorBaseEENKUlvE0_clEvENKUlvE2_clEvEUlN3c108BFloat16EE_St5arrayIPcLm2EEEEviT0_T1_:
        /* <DEDUP_REMOVED lines=11> */
[----:B0-----:R-:W-:-:S06]  /*00b0*/  IMAD.WIDE.U32 R4, R0, 0x10, R4 ;  /* 0x0000001000047825 */ /* 0x001fcc00078e0004 */
[----:B------:R-:W2:Y:S02]  /*00c0*/  LDG.E.128 R4, desc[UR4][R4.64] ;  /* 0x0000000404047981 */ /* 0x000ea4000c1e1d00 */
[----:B--2---:R-:W-:Y:S01]  /*00d0*/  SHF.L.U32 R2, R6, 0x10, RZ ;  /* 0x0000001006027819 */ /* 0x004fe200000006ff */
[C---:B------:R-:W-:Y:S01]  /*00e0*/  IMAD.U32 R9, R4.reuse, 0x10000, RZ ;  /* 0x0001000004097824 */ /* 0x040fe200078e00ff */
[----:B------:R-:W-:Y:S01]  /*00f0*/  PRMT R6, R4, 0x7632, R6 ;  /* 0x0000763204067816 */ /* 0x000fe20000000006 */
[----:B------:R-:W-:Y:S02]  /*0100*/  IMAD.U32 R8, R5, 0x10000, RZ ;  /* 0x0001000005087824 */ /* 0x000fe400078e00ff */
[C---:B------:R-:W-:Y:S01]  /*0110*/  IMAD.U32 R10, R7.reuse, 0x10000, RZ ;  /* 0x00010000070a7824 */ /* 0x040fe200078e00ff */
[----:B------:R-:W-:Y:S01]  /*0120*/  PRMT R7, R7, 0x7632, R7 ;  /* 0x0000763207077816 */ /* 0x000fe20000000007 */
[----:B------:R-:W-:Y:S01]  /*0130*/  IMAD.U32 R11, R6, 0x10000, RZ ;  /* 0x00010000060b7824 */ /* 0x000fe200078e00ff */
[----:B------:R-:W-:Y:S01]  /*0140*/  PRMT R6, R5, 0x7632, R6 ;  /* 0x0000763205067816 */ /* 0x000fe20000000006 */
[----:B------:R-:W-:Y:S01]  /*0150*/  MUFU.TANH R9, R9 ;  /* 0x0000000900097308 */ /* 0x000fe20000002400 */
[----:B------:R-:W0:Y:S01]  /*0160*/  LDC.64 R4, c[0x0][0x218] ;  /* 0x00008600ff047b82 */ /* 0x000e220000000a00 */
[----:B------:R-:W-:-:S02]  /*0170*/  IMAD.U32 R18, R7, 0x10000, RZ ;  /* 0x0001000007127824 */ /* 0x000fc400078e00ff */
[C---:B------:R-:W-:Y:S01]  /*0180*/  IMAD.U32 R15, R6.reuse, 0x10000, RZ ;  /* 0x00010000060f7824 */ /* 0x040fe200078e00ff */
[----:B------:R-:W-:-:S03]  /*0190*/  PRMT R6, R6, 0x7632, R6 ;  /* 0x0000763206067816 */ /* 0x000fc60000000006 */
[----:B------:R-:W-:Y:S01]  /*01a0*/  MUFU.TANH R8, R8 ;  /* 0x0000000800087308 */ /* 0x000fe20000002400 */
[----:B------:R-:W-:-:S07]  /*01b0*/  SHF.L.U32 R16, R6, 0x10, RZ ;  /* 0x0000001006107819 */ /* 0x000fce00000006ff */
[----:B------:R-:W-:Y:S08]  /*01c0*/  MUFU.TANH R2, R2 ;  /* 0x0000000200027308 */ /* 0x000ff00000002400 */
[----:B------:R-:W-:Y:S01]  /*01d0*/  MUFU.TANH R10, R10 ;  /* 0x0000000a000a7308 */ /* 0x000fe20000002400 */
[----:B0-----:R-:W-:-:S04]  /*01e0*/  IMAD.WIDE.U32 R4, R3, 0x2, R4 ;  /* 0x0000000203047825 */ /* 0x001fc800078e0004 */
[----:B------:R-:W-:-:S03]  /*01f0*/  IMAD.WIDE R12, R0, 0x10, R4 ;  /* 0x00000010000c7825 */ /* 0x000fc600078e0204 */
[----:B------:R-:W0:Y:S08]  /*0200*/  MUFU.TANH R14, R11 ;  /* 0x0000000b000e7308 */ /* 0x000e300000002400 */
[----:B------:R-:W1:Y:S08]  /*0210*/  MUFU.TANH R15, R15 ;  /* 0x0000000f000f7308 */ /* 0x000e700000002400 */
[----:B------:R-:W2:Y:S01]  /*0220*/  MUFU.TANH R17, R16 ;  /* 0x0000001000117308 */ /* 0x000ea20000002400 */
[----:B0-----:R-:W-:-:S07]  /*0230*/  F2FP.BF16.F32.PACK_AB R4, R14, R9 ;  /* 0x000000090e04723e */ /* 0x001fce00000010ff */
[----:B------:R-:W0:Y:S01]  /*0240*/  MUFU.TANH R7, R18 ;  /* 0x0000001200077308 */ /* 0x000e220000002400 */
[----:B-1----:R-:W-:Y:S02]  /*0250*/  F2FP.BF16.F32.PACK_AB R5, R15, R8 ;  /* 0x000000080f05723e */ /* 0x002fe400000010ff */
[----:B--2---:R-:W-:Y:S02]  /*0260*/  F2FP.BF16.F32.PACK_AB R6, R17, R2 ;  /* 0x000000021106723e */ /* 0x004fe400000010ff */
[----:B0-----:R-:W-:-:S05]  /*0270*/  F2FP.BF16.F32.PACK_AB R7, R7, R10 ;  /* 0x0000000a0707723e */ /* 0x001fca00000010ff */
[----:B------:R-:W-:Y:S01]  /*0280*/  STG.E.128 desc[UR4][R12.64], R4 ;  /* 0x000000040c007986 */ /* 0x000fe2000c101d04 */
[----:B------:R-:W-:Y:S05]  /*0290*/  EXIT ;  /* 0x000000000000794d */ /* 0x000fea0003800000 */
.L_x_586:
        /* <DEDUP_REMOVED lines=116> */
.L_x_589:
[----:B------:R-:W-:-:S13]  /*09e0*/  ISETP.GE.AND P0, PT, R24, R5, PT ;  /* 0x000000051800720c */ /* 0x000fda0003f06270 */
[----:B------:R-:W-:Y:S05]  /*09f0*/  @P0 BRA `(.L_x_591) ;  /* 0x0000000000300947 */ /* 0x000fea0003800000 */
[----:B0-----:R-:W0:Y:S01]  /*0a00*/  LDC.64 R6, c[0x0][0x218] ;  /* 0x00008600ff067b82 */ /* 0x001e220000000a00 */
[----:B------:R-:W-:Y:S01]  /*0a10*/  IMAD.IADD R13, R3, 0x1, R24 ;  /* 0x00000001030d7824 */ /* 0x000fe200078e0218 */
[----:B------:R-:W-:-:S03]  /*0a20*/  IADD3 R24, R24, 0x80, RZ ;  /* 0x0000008018187810 */ /* 0x000fc60007ffe0ff */
[----:B0-----:R-:W-:-:S05]  /*0a30*/  IMAD.WIDE.U32 R6, R13, 0x2, R6 ;  /* 0x000000020d067825 */ /* 0x001fca00078e0006 */
[----:B------:R1:W-:Y:S02]  /*0a40*/  STG.E.U16 desc[UR4][R6.64], R8 ;  /* 0x0000000806007986 */ /* 0x0003e4000c101504 */
.L_x_590:
[----:B------:R-:W-:-:S13]  /*0a50*/  ISETP.GE.AND P0, PT, R24, R5, PT ;  /* 0x000000051800720c */ /* 0x000fda0003f06270 */
[----:B------:R-:W-:Y:S05]  /*0a60*/  @P0 BRA `(.L_x_592) ;  /* 0x0000000000340947 */ /* 0x000fea0003800000 */
[----:B01----:R-:W0:Y:S01]  /*0a70*/  LDC.64 R6, c[0x0][0x218] ;  /* 0x00008600ff067b82 */ /* 0x003e220000000a00 */
[----:B------:R-:W-:Y:S02]  /*0a80*/  IMAD.IADD R13, R3, 0x1, R24 ;  /* 0x00000001030d7824 */ /* 0x000fe400078e0218 */
[----:B------:R-:W-:Y:S02]  /*0a90*/  VIADD R24, R24, 0x80 ;  /* 0x0000008018187836 */ /* 0x000fe40000000000 */
[----:B0-----:R-:W-:-:S05]  /*0aa0*/  IMAD.WIDE.U32 R6, R13, 0x2, R6 ;  /* 0x000000020d067825 */ /* 0x001fca00078e0006 */
[----:B------:R1:W-:Y:S02]  /*0ab0*/  STG.E.U16 desc[UR4][R6.64], R9 ;  /* 0x0000000906007986 */ /* 0x0003e4000c101504 */
.L_x_591:
        /* <DEDUP_REMOVED lines=8> */
.L_x_592:
[----:B------:R-:W-:Y:S05]  /*0b40*/  BSYNC B1 ;  /* 0x0000000000017941 */ /* 0x000fea0003800000 */
.L_x_588:
[----:B------:R-:W-:-:S13]  /*0b50*/  ISETP.GE.AND P0, PT, R24, R5, PT ;  /* 0x000000051800720c */ /* 0x000fda0003f06270 */
[----:B012---:R-:W0:Y:S01]  /*0b60*/  @!P0 LDC.64 R6, c[0x0][0x218] ;  /* 0x00008600ff068b82 */ /* 0x007e220000000a00 */
[----:B------:R-:W-:Y:S01]  /*0b70*/  @!P0 IMAD.IADD R9, R3, 0x1, R24 ;  /* 0x0000000103098824 */ /* 0x000fe200078e0218 */
[----:B------:R-:W-:-:S03]  /*0b80*/  @!P0 IADD3 R24, R24, 0x80, RZ ;  /* 0x0000008018188810 */ /* 0x000fc60007ffe0ff */
[----:B0-----:R-:W-:-:S05]  /*0b90*/  @!P0 IMAD.WIDE.U32 R6, R9, 0x2, R6 ;  /* 0x0000000209068825 */ /* 0x001fca00078e0006 */
[----:B------:R2:W-:Y:S02]  /*0ba0*/  @!P0 STG.E.U16 desc[UR4][R6.64], R11 ;  /* 0x0000000b06008986 */ /* 0x0005e4000c101504 */
.L_x_593:
[----:B------:R-:W-:Y:S05]  /*0bb0*/  BSYNC B0 ;  /* 0x0000000000007941 */ /* 0x000fea0003800000 */
.L_x_587:
        /* <DEDUP_REMOVED lines=8> */
.L_x_594:
        /* <DEDUP_REMOVED lines=12> */
.L_x_7187:


//--------------------- .text._ZN2at6native18elementwise_kernelILi128ELi4EZNS0_15gpu_kernel_implIZZZNS0_16tanh_kernel_cudaERNS_18TensorIteratorBaseEENKUlvE0_clEvENKUlvE1_clEvEUlN3c104HalfEE_EEvS4_RKT_EUliE_EEviT1_ --------------------------
	.section	.text._ZN2at6native18elementwise_kernelILi128ELi4EZNS0_15gpu_kernel_implIZZZNS0_16tanh_kernel_cudaERNS_18TensorIteratorBaseEENKUlvE0_clEvENKUlvE1_clEvEUlN3c104HalfEE_EEvS4_RKT_EUliE_EEviT1_,"ax",@progbits
	.align	128
        .global         _ZN2at6native18elementwise_kernelILi128ELi4EZNS0_15gpu_kernel_implIZZZNS0_16tanh_kernel_cudaERNS_18TensorIteratorBaseEENKUlvE0_clEvENKUlvE1_clEvEUlN3c104HalfEE_EEvS4_RKT_EUliE_EEviT1_
        .type           _ZN2at6native18elementwise_kernelILi128ELi4EZNS0_15gpu_kernel_implIZZZNS0_16tanh_kernel_cudaERNS_18TensorIteratorBaseEENKUlvE0_clEvENKUlvE1_clEvEUlN3c104HalfEE_EEvS4_RKT_EUliE_EEviT1_,@function
        .size           _ZN2at6native18elementwise_kernelILi128ELi4EZNS0_15gpu_kernel_implIZZZNS0_16tanh_kernel_cudaERNS_18TensorIteratorBaseEENKUlvE0_clEvENKUlvE1_clEvEUlN3c104HalfEE_EEvS4_RKT_EUliE_EEviT1_,(.L_x_7188 - _ZN2at6native18elementwise_kernelILi128ELi4EZNS0_15gpu_kernel_implIZZZNS0_16tanh_kernel_cudaERNS_18TensorIteratorBaseEENKUlvE0_clEvENKUlvE1_clEvEUlN3c104HalfEE_EEvS4_RKT_EUliE_EEviT1_)
        .other          _ZN2at6native18elementwise_kernelILi128ELi4EZNS0_15gpu_kernel_implIZZZNS0_16tanh_kernel_cudaERNS_18TensorIteratorBaseEENKUlvE0_clEvENKUlvE1_clEvEUlN3c104HalfEE_EEvS4_RKT_EUliE_EEviT1_,@"STO_CUDA_ENTRY STV_DEFAULT"
_ZN2at6native18elementwise_kernelILi128ELi4EZNS0_15gpu_kernel_implIZZZNS0_16tanh_kernel_cudaERNS_18TensorIteratorBaseEENKUlvE0_clEvENKUlvE1_clEvEUlN3c104HalfEE_EEvS4_RKT_EUliE_EEviT1_:
.text._ZN2at6native18elementwise_kernelILi128ELi4EZNS0_15gpu_kernel_implIZZZNS0_16tanh_kernel_cudaERNS_18TensorIteratorBaseEENKUlvE0_clEvENKUlvE1_clEvEUlN3c104HalfEE_EEvS4_RKT_EUliE_EEviT1_:
        /* <DEDUP_REMOVED lines=313> */
.L_x_597:
        /* <DEDUP_REMOVED lines=20> */
[----:B0-----:R-:W-:Y:S01]  /*14d0*/  F2FP.F16.F32.PACK_AB R0, RZ, R0 ;  /* 0x00000000ff00723e */ /* 0x001fe200000000ff */
[----:B------:R-:W-:Y:S06]  /*14e0*/  BRA `(.L_x_603) ;  /* 0x0000000c00987947 */ /* 0x000fec0003800000 */
.L_x_601:
[----:B------:R-:W2:Y:S02]  /*14f0*/  LDG.E.U8 R2, desc[UR36][R2.64] ;  /* 0x0000002402027981 */ /* 0x000ea4000c1e1100 */
[----:B--2---:R-:W-:-:S04]  /*1500*/  I2FP.F32.U32 R0, R2 ;  /* 0x0000000200007245 */ /* 0x004fc80000201000 */
[----:B------:R-:W-:Y:S01]  /*1510*/  F2FP.F16.F32.PACK_AB R0, RZ, R0 ;  /* 0x00000000ff00723e */ /* 0x000fe200000000ff */
[----:B------:R-:W-:Y:S06]  /*1520*/  BRA `(.L_x_603) ;  /* 0x0000000c00887947 */ /* 0x000fec0003800000 */
.L_x_600:
        /* <DEDUP_REMOVED lines=8> */
[----:B0-----:R-:W-:Y:S01]  /*15b0*/  F2FP.F16.F32.PACK_AB R0, RZ, R0 ;  /* 0x00000000ff00723e */ /* 0x001fe200000000ff */
[----:B------:R-:W-:Y:S06]  /*15c0*/  BRA `(.L_x_603) ;  /* 0x0000000c00607947 */ /* 0x000fec0003800000 */
.L_x_605:
[----:B------:R-:W2:Y:S02]  /*15d0*/  LDG.E R2, desc[UR36][R2.64] ;  /* 0x0000002402027981 */ /* 0x000ea4000c1e1900 */
[----:B--2---:R-:W-:-:S04]  /*15e0*/  I2FP.F32.S32 R0, R2 ;  /* 0x0000000200007245 */ /* 0x004fc80000201400 */
[----:B------:R-:W-:Y:S01]  /*15f0*/  F2FP.F16.F32.PACK_AB R0, RZ, R0 ;  /* 0x00000000ff00723e */ /* 0x000fe200000000ff */
[----:B------:R-:W-:Y:S06]  /*1600*/  BRA `(.L_x_603) ;  /* 0x0000000c00507947 */ /* 0x000fec0003800000 */
.L_x_604:
[----:B------:R-:W2:Y:S02]  /*1610*/  LDG.E.U16 R2, desc[UR36][R2.64] ;  /* 0x0000002402027981 */ /* 0x000ea4000c1e1500 */
[----:B--2---:R-:W0:Y:S02]  /*1620*/  I2F.S16 R0, R2 ;  /* 0x0000000200007306 */ /* 0x004e240000101400 */
[----:B0-----:R-:W-:Y:S01]  /*1630*/  F2FP.F16.F32.PACK_AB R0, RZ, R0 ;  /* 0x00000000ff00723e */ /* 0x001fe200000000ff */
[----:B------:R-:W-:Y:S06]  /*1640*/  BRA `(.L_x_603) ;  /* 0x0000000c00407947 */ /* 0x000fec0003800000 */
.L_x_599:
[----:B------:R-:W-:-:S13]  /*1650*/  ISETP.GT.AND P0, PT, R4, 0x6, PT ;  /* 0x000000060400780c */ /* 0x000fda0003f04270 */
[----:B------:R-:W-:Y:S05]  /*1660*/  @P0 BRA `(.L_x_606) ;  /* 0x0000000000240947 */ /* 0x000fea0003800000 */
[----:B------:R-:W-:-:S13]  /*1670*/  ISETP.NE.AND P0, PT, R4, 0x5, PT ;  /* 0x000000050400780c */ /* 0x000fda0003f05270 */
[----:B------:R-:W-:Y:S05]  /*1680*/  @!P0 BRA `(.L_x_607) ;  /* 0x0000000000148947 */ /* 0x000fea0003800000 */
[----:B------:R-:W-:-:S13]  /*1690*/  ISETP.NE.AND P0, PT, R4, 0x6, PT ;  /* 0x000000060400780c */ /* 0x000fda0003f05270 */
[----:B------:R-:W-:Y:S05]  /*16a0*/  @P0 BRA `(.L_x_602) ;  /* 0x0000000800c40947 */ /* 0x000fea0003800000 */
[----:B------:R-:W2:Y:S02]  /*16b0*/  LDG.E R2, desc[UR36][R2.64] ;  /* 0x0000002402027981 */ /* 0x000ea4000c1e1900 */
[----:B--2---:R-:W-:Y:S01]  /*16c0*/  F2FP.F16.F32.PACK_AB R0, RZ, R2 ;  /* 0x00000002ff00723e */ /* 0x004fe200000000ff */
[----:B------:R-:W-:Y:S06]  /*16d0*/  BRA `(.L_x_603) ;  /* 0x0000000c001c7947 */ /* 0x000fec0003800000 */
.L_x_607:
[----:B------:R0:W5:Y:S01]  /*16e0*/  LDG.E.U16 R0, desc[UR36][R2.64] ;  /* 0x0000002402007981 */ /* 0x000162000c1e1500 */
[----:B------:R-:W-:Y:S05]  /*16f0*/  BRA `(.L_x_603) ;  /* 0x0000000c00147947 */ /* 0x000fea0003800000 */
.L_x_606:
[----:B------:R-:W-:-:S13]  /*1700*/  ISETP.NE.AND P0, PT, R4, 0x7, PT ;  /* 0x000000070400780c */ /* 0x000fda0003f05270 */
[----:B------:R-:W-:Y:S05]  /*1710*/  @!P0 BRA `(.L_x_608) ;  /* 0x0000000000248947 */ /* 0x000fea0003800000 */
[----:B------:R-:W-:-:S13]  /*1720*/  ISETP.NE.AND P0, PT, R4, 0x8, PT ;  /* 0x000000080400780c */ /* 0x000fda0003f05270 */
[----:B------:R-:W-:Y:S05]  /*1730*/  @!P0 BRA `(.L_x_609) ;  /* 0x0000000000148947 */ /* 0x000fea0003800000 */
[----:B------:R-:W-:-:S13]  /*1740*/  ISETP.NE.AND P0, PT, R4, 0x9, PT ;  /* 0x000000090400780c */ /* 0x000fda0003f05270 */
[----:B------:R-:W-:Y:S05]  /*1750*/  @P0 BRA `(.L_x_602) ;  /* 0x0000000800980947 */ /* 0x000fea0003800000 */
[----:B------:R-:W2:Y:S02]  /*1760*/  LDG.E R2, desc[UR36][R2.64] ;  /* 0x0000002402027981 */ /* 0x000ea4000c1e1900 */
[----:B--2---:R-:W-:Y:S01]  /*1770*/  F2FP.F16.F32.PACK_AB R0, RZ, R2 ;  /* 0x00000002ff00723e */ /* 0x004fe200000000ff */
[----:B------:R-:W-:Y:S06]  /*1780*/  BRA `(.L_x_603) ;  /* 0x0000000800f07947 */ /* 0x000fec0003800000 */
.L_x_609:
[----:B------:R1:W5:Y:S01]  /*1790*/  LDG.E.U16 R0, desc[UR36][R2.64] ;  /* 0x0000002402007981 */ /* 0x000362000c1e1500 */
[----:B------:R-:W-:Y:S05]  /*17a0*/  BRA `(.L_x_603) ;  /* 0x0000000800e87947 */ /* 0x000fea0003800000 */
.L_x_608:
[----:B------:R-:W2:Y:S01]  /*17b0*/  LDG.E.64 R2, desc[UR36][R2.64] ;  /* 0x0000002402027981 */ /* 0x000ea2000c1e1b00 */
[----:B------:R-:W-:Y:S01]  /*17c0*/  UMOV UR4, 0xf0000000 ;  /* 0xf000000000047882 */ /* 0x000fe20000000000 */
[----:B------:R-:W-:Y:S01]  /*17d0*/  UMOV UR5, 0x380fffff ;  /* 0x380fffff00057882 */ /* 0x000fe20000000000 */
[----:B--2---:R-:W0:Y:S01]  /*17e0*/  F2F.F32.F64 R0, R2 ;  /* 0x0000000200007310 */ /* 0x004e220000301000 */
[----:B------:R-:W-:-:S14]  /*17f0*/  DSETP.GEU.AND P0, PT, |R2|, UR4, PT ;  /* 0x0000000402007e2a */ /* 0x000fdc000bf0e200 */
[----:B0-----:R-:W-:-:S05]  /*1800*/  @!P0 FMUL R0, R0, 1.175494350822287508e-38 ;  /* 0x0080000000008820 */ /* 0x001fca0000400000 */
[----:B------:R-:W-:Y:S01]  /*1810*/  F2FP.F16.F32.PACK_AB R0, RZ, R0 ;  /* 0x00000000ff00723e */ /* 0x000fe200000000ff */
[----:B------:R-:W-:Y:S06]  /*1820*/  BRA `(.L_x_603) ;  /* 0x0000000800c87947 */ /* 0x000fec0003800000 */
.L_x_598:
        /* <DEDUP_REMOVED lines=11> */
[----:B------:R-:W-:Y:S01]  /*18e0*/  F2FP.F16.F32.PACK_AB R0, RZ, R0 ;  /* 0x00000000ff00723e */ /* 0x000fe200000000ff */
[----:B------:R-:W-:Y:S06]  /*18f0*/  BRA `(.L_x_603) ;  /* 0x0000000800947947 */ /* 0x000fec0003800000 */
.L_x_612:
        /* <DEDUP_REMOVED lines=8> */
.L_x_611:
        /* <DEDUP_REMOVED lines=25> */
[----:B------:R-:W-:-:S04]  /*1b10*/  F2FP.F16.F32.PACK_AB R5, RZ, R5 ;  /* 0x00000005ff05723e */ /* 0x000fc800000000ff */
[----:B------:R-:W-:Y:S01]  /*1b20*/  PRMT R0, R5, 0x7610, R0 ;  /* 0x0000761005007816 */ /* 0x000fe20000000000 */
[----:B------:R-:W-:Y:S06]  /*1b30*/  BRA `(.L_x_603) ;  /* 0x0000000800047947 */ /* 0x000fec0003800000 */
.L_x_614:
        /* <DEDUP_REMOVED lines=12> */
[----:B------:R-:W-:-:S04]  /*1c00*/  F2FP.F16.F32.PACK_AB R4, RZ, R4 ;  /* 0x00000004ff04723e */ /* 0x000fc800000000ff */
[----:B------:R-:W-:Y:S01]  /*1c10*/  PRMT R0, R4, 0x7610, R0 ;  /* 0x0000761004007816 */ /* 0x000fe20000000000 */
[----:B------:R-:W-:Y:S06]  /*1c20*/  BRA `(.L_x_603) ;  /* 0x0000000400c87947 */ /* 0x000fec0003800000 */
.L_x_613:
[----:B------:R-:W2:Y:S02]  /*1c30*/  LDG.E.U16 R0, desc[UR36][R2.64] ;  /* 0x0000002402007981 */ /* 0x000ea4000c1e1500 */
[----:B--2---:R-:W-:-:S05]  /*1c40*/  IMAD.U32 R0, R0, 0x10000, RZ ;  /* 0x0001000000007824 */ /* 0x004fca00078e00ff */
[----:B------:R-:W-:Y:S01]  /*1c50*/  F2FP.F16.F32.PACK_AB R0, RZ, R0 ;  /* 0x00000000ff00723e */ /* 0x000fe200000000ff */
[----:B------:R-:W-:Y:S06]  /*1c60*/  BRA `(.L_x_603) ;  /* 0x0000000400b87947 */ /* 0x000fec0003800000 */
.L_x_610:
        /* <DEDUP_REMOVED lines=10> */
[----:B------:R-:W-:Y:S01]  /*1d10*/  F2FP.F16.F32.PACK_AB R0, RZ, R0 ;  /* 0x00000000ff00723e */ /* 0x000fe200000000ff */
[----:B------:R-:W-:Y:S06]  /*1d20*/  BRA `(.L_x_603) ;  /* 0x0000000400887947 */ /* 0x000fec0003800000 */
.L_x_617:
        /* <DEDUP_REMOVED lines=21> */
.L_x_621:
[----:B------:R-:W-:Y:S05]  /*1e80*/  BSYNC B1 ;  /* 0x0000000000017941 */ /* 0x000fea0003800000 */
.L_x_620:
[----:B------:R-:W-:Y:S01]  /*1e90*/  LEA R3, R0, 0x3b800000, 0x17 ;  /* 0x3b80000000037811 */ /* 0x000fe200078eb8ff */
[----:B------:R-:W-:-:S05]  /*1ea0*/  IMAD.SHL.U32 R0, R2, 0x100000, RZ ;  /* 0x0010000002007824 */ /* 0x000fca00078e00ff */
[----:B------:R-:W-:-:S07]  /*1eb0*/  LOP3.LUT R0, R3, R0, R4, 0xfe, !PT ;  /* 0x0000000003007212 */ /* 0x000fce00078efe04 */
.L_x_619:
[----:B------:R-:W-:Y:S05]  /*1ec0*/  BSYNC B0 ;  /* 0x0000000000007941 */ /* 0x000fea0003800000 */
.L_x_618:
[----:B------:R-:W-:Y:S01]  /*1ed0*/  F2FP.F16.F32.PACK_AB R0, RZ, R0 ;  /* 0x00000000ff00723e */ /* 0x000fe200000000ff */
[----:B------:R-:W-:Y:S06]  /*1ee0*/  BRA `(.L_x_603) ;  /* 0x0000000400187947 */ /* 0x000fec0003800000 */
.L_x_616:
        /* <DEDUP_REMOVED lines=21> */
.L_x_625:
[----:B------:R-:W-:Y:S05]  /*2040*/  BSYNC B1 ;  /* 0x0000000000017941 */ /* 0x000fea0003800000 */
.L_x_624:
[----:B------:R-:W-:Y:S01]  /*2050*/  LEA R3, R0, 0x37800000, 0x17 ;  /* 0x3780000000037811 */ /* 0x000fe200078eb8ff */
[----:B------:R-:W-:-:S05]  /*2060*/  IMAD.SHL.U32 R0, R2, 0x200000, RZ ;  /* 0x0020000002007824 */ /* 0x000fca00078e00ff */
[----:B------:R-:W-:-:S07]  /*2070*/  LOP3.LUT R0, R3, R0, R4, 0xfe, !PT ;  /* 0x0000000003007212 */ /* 0x000fce00078efe04 */
.L_x_623:
[----:B------:R-:W-:Y:S05]  /*2080*/  BSYNC B0 ;  /* 0x0000000000007941 */ /* 0x000fea0003800000 */
.L_x_622:
[----:B------:R-:W-:Y:S01]  /*2090*/  F2FP.F16.F32.PACK_AB R0, RZ, R0 ;  /* 0x00000000ff00723e */ /* 0x000fe200000000ff */
[----:B------:R-:W-:Y:S06]  /*20a0*/  BRA `(.L_x_603) ;  /* 0x0000000000a87947 */ /* 0x000fec0003800000 */
.L_x_615:
        /* <DEDUP_REMOVED lines=14> */
.L_x_629:
[----:B------:R-:W-:Y:S05]  /*2190*/  BSYNC B0 ;  /* 0x0000000000007941 */ /* 0x000fea0003800000 */
.L_x_628:
[----:B------:R-:W-:Y:S01]  /*21a0*/  F2FP.F16.F32.PACK_AB R0, RZ, R0 ;  /* 0x00000000ff00723e */ /* 0x000fe200000000ff */
[----:B------:R-:W-:Y:S06]  /*21b0*/  BRA `(.L_x_603) ;  /* 0x0000000000647947 */ /* 0x000fec0003800000 */
.L_x_602:
        /* <DEDUP_REMOVED lines=16> */
.L_x_630:
[----:B------:R-:W-:Y:S01]  /*22c0*/  PRMT R0, RZ, 0x7610, R0 ;  /* 0x00007610ff007816 */ /* 0x000fe20000000000 */
[----:B------:R-:W-:Y:S06]  /*22d0*/  BRA `(.L_x_603) ;  /* 0x00000000001c7947 */ /* 0x000fec0003800000 */
.L_x_627:
[----:B------:R-:W2:Y:S02]  /*22e0*/  LDG.E.64 R2, desc[UR36][R2.64] ;  /* 0x0000002402027981 */ /* 0x000ea4000c1e1b00 */
[----:B--2---:R-:W0:Y:S02]  /*22f0*/  I2F.U64 R0, R2 ;  /* 0x0000000200007312 */ /* 0x004e240000301000 */
[----:B0-----:R-:W-:Y:S01]  /*2300*/  F2FP.F16.F32.PACK_AB R0, RZ, R0 ;  /* 0x00000000ff00723e */ /* 0x001fe200000000ff */
[----:B------:R-:W-:Y:S06]  /*2310*/  BRA `(.L_x_603) ;  /* 0x00000000000c7947 */ /* 0x000fec0003800000 */
.L_x_626:
[----:B------:R-:W2:Y:S02]  /*2320*/  LDG.E R2, desc[UR36][R2.64] ;  /* 0x0000002402027981 */ /* 0x000ea4000c1e1900 */
[----:B--2---:R-:W-:-:S04]  /*2330*/  I2FP.F32.U32 R0, R2 ;  /* 0x0000000200007245 */ /* 0x004fc80000201000 */
[----:B------:R-:W-:-:S07]  /*2340*/  F2FP.F16.F32.PACK_AB R0, RZ, R0 ;  /* 0x00000000ff00723e */ /* 0x000fce00000000ff */
.L_x_603:
[----:B------:R-:W0:Y:S01]  /*2350*/  LDC.U8 R4, c[0x0][0x421] ;  /* 0x00010840ff047b82 */ /* 0x000e220000000000 */
[----:B-----5:R-:W-:-:S06]  /*2360*/  HADD2.F32 R0, -RZ, R0.H0_H0 ;  /* 0x20000000ff007230 */ /* 0x020fcc0000004100 */
[----:B------:R-:W2:Y:S01]  /*2370*/  MUFU.TANH R0, R0 ;  /* 0x0000000000007308 */ /* 0x000ea20000002400 */
[----:B01----:R-:W-:Y:S02]  /*2380*/  PRMT R2, R4, 0x9910, RZ ;  /* 0x0000991004027816 */ /* 0x003fe400000000ff */
[----:B--2---:R-:W-:Y:S02]  /*2390*/  F2FP.F16.F32.PACK_AB R3, RZ, R0 ;  /* 0x00000000ff03723e */ /* 0x004fe400000000ff */
        /* <DEDUP_REMOVED lines=10> */
[----:B------:R-:W-:-:S04]  /*2440*/  HADD2.F32 R0, -RZ, R3.H0_H0 ;  /* 0x20000003ff007230 */ /* 0x000fc80000004100 */
[----:B------:R-:W0:Y:S02]  /*2450*/  F2I.FTZ.TRUNC.NTZ R3, R0 ;  /* 0x0000000000037305 */ /* 0x000e24000021f100 */
[----:B0-----:R4:W-:Y:S01]  /*2460*/  STG.E.U8 desc[UR36][R16.64], R3 ;  /* 0x0000000310007986 */ /* 0x0019e2000c101124 */
[----:B------:R-:W-:Y:S05]  /*2470*/  BRA `(.L_x_636) ;  /* 0x0000000c00947947 */ /* 0x000fea0003800000 */
.L_x_634:
[----:B------:R-:W-:-:S06]  /*2480*/  HADD2.F32 R3, -RZ, R3.H0_H0 ;  /* 0x20000003ff037230 */ /* 0x000fcc0000004100 */
[----:B------:R-:W0:Y:S02]  /*2490*/  F2I.S64.TRUNC R2, R3 ;  /* 0x0000000300027311 */ /* 0x000e24000020d900 */
[----:B0-----:R3:W-:Y:S01]  /*24a0*/  STG.E.U8 desc[UR36][R16.64], R2 ;  /* 0x0000000210007986 */ /* 0x0017e2000c101124 */
[----:B------:R-:W-:Y:S05]  /*24b0*/  BRA `(.L_x_636) ;  /* 0x0000000c00847947 */ /* 0x000fea0003800000 */
.L_x_633:
[----:B------:R-:W-:-:S13]  /*24c0*/  ISETP.NE.AND P0, PT, R2, 0x2, PT ;  /* 0x000000020200780c */ /* 0x000fda0003f05270 */
[----:B------:R-:W-:Y:S05]  /*24d0*/  @!P0 BRA `(.L_x_637) ;  /* 0x0000000000308947 */ /* 0x000fea0003800000 */
[----:B------:R-:W-:-:S13]  /*24e0*/  ISETP.NE.AND P0, PT, R2, 0x3, PT ;  /* 0x000000030200780c */ /* 0x000fda0003f05270 */
[----:B------:R-:W-:Y:S05]  /*24f0*/  @!P0 BRA `(.L_x_638) ;  /* 0x0000000000188947 */ /* 0x000fea0003800000 */
[----:B------:R-:W-:-:S13]  /*2500*/  ISETP.NE.AND P0, PT, R2, 0x4, PT ;  /* 0x000000040200780c */ /* 0x000fda0003f05270 */
[----:B------:R-:W-:Y:S05]  /*2510*/  @P0 BRA `(.L_x_635) ;  /* 0x0000000c000c0947 */ /* 0x000fea0003800000 */
[----:B------:R-:W-:-:S06]  /*2520*/  HADD2.F32 R3, -RZ, R3.H0_H0 ;  /* 0x20000003ff037230 */ /* 0x000fcc0000004100 */
[----:B------:R-:W0:Y:S02]  /*2530*/  F2I.S64.TRUNC R2, R3 ;  /* 0x0000000300027311 */ /* 0x000e24000020d900 */
[----:B0-----:R0:W-:Y:S01]  /*2540*/  STG.E.64 desc[UR36][R16.64], R2 ;  /* 0x0000000210007986 */ /* 0x0011e2000c101b24 */
[----:B------:R-:W-:Y:S05]  /*2550*/  BRA `(.L_x_636) ;  /* 0x0000000c005c7947 */ /* 0x000fea0003800000 */
.L_x_638:
[----:B------:R-:W-:-:S06]  /*2560*/  HADD2.F32 R3, -RZ, R3.H0_H0 ;  /* 0x20000003ff037230 */ /* 0x000fcc0000004100 */
[----:B------:R-:W0:Y:S02]  /*2570*/  F2I.FTZ.TRUNC.NTZ R3, R3 ;  /* 0x0000000300037305 */ /* 0x000e24000021f100 */
[----:B0-----:R1:W-:Y:S01]  /*2580*/  STG.E desc[UR36][R16.64], R3 ;  /* 0x0000000310007986 */ /* 0x0013e2000c101924 */
[----:B------:R-:W-:Y:S05]  /*2590*/  BRA `(.L_x_636) ;  /* 0x0000000c004c7947 */ /* 0x000fea0003800000 */
.L_x_637:
[----:B------:R-:W-:-:S06]  /*25a0*/  HADD2.F32 R3, -RZ, R3.H0_H0 ;  /* 0x20000003ff037230 */ /* 0x000fcc0000004100 */
[----:B------:R-:W0:Y:S02]  /*25b0*/  F2I.FTZ.TRUNC.NTZ R3, R3 ;  /* 0x0000000300037305 */ /* 0x000e24000021f100 */
[----:B0-----:R2:W-:Y:S01]  /*25c0*/  STG.E.U16 desc[UR36][R16.64], R3 ;  /* 0x0000000310007986 */ /* 0x0015e2000c101524 */
[----:B------:R-:W-:Y:S05]  /*25d0*/  BRA `(.L_x_636) ;  /* 0x0000000c003c7947 */ /* 0x000fea0003800000 */
.L_x_632:
[----:B------:R-:W-:-:S13]  /*25e0*/  ISETP.GT.AND P0, PT, R2, 0x6, PT ;  /* 0x000000060200780c */ /* 0x000fda0003f04270 */
[----:B------:R-:W-:Y:S05]  /*25f0*/  @P0 BRA `(.L_x_639) ;  /* 0x0000000000240947 */ /* 0x000fea0003800000 */
[----:B------:R-:W-:-:S13]  /*2600*/  ISETP.NE.AND P0, PT, R2, 0x5, PT ;  /* 0x000000050200780c */ /* 0x000fda0003f05270 */
[----:B------:R-:W-:Y:S05]  /*2610*/  @!P0 BRA `(.L_x_640) ;  /* 0x0000000000148947 */ /* 0x000fea0003800000 */
[----:B------:R-:W-:-:S13]  /*2620*/  ISETP.NE.AND P0, PT, R2, 0x6, PT ;  /* 0x000000060200780c */ /* 0x000fda0003f05270 */
[----:B------:R-:W-:Y:S05]  /*2630*/  @P0 BRA `(.L_x_635) ;  /* 0x0000000800c40947 */ /* 0x000fea0003800000 */
[----:B------:R-:W-:-:S05]  /*2640*/  HADD2.F32 R3, -RZ, R3.H0_H0 ;  /* 0x20000003ff037230 */ /* 0x000fca0000004100 */
[----:B------:R0:W-:Y:S01]  /*2650*/  STG.E desc[UR36][R16.64], R3 ;  /* 0x0000000310007986 */ /* 0x0001e2000c101924 */
[----:B------:R-:W-:Y:S05]  /*2660*/  BRA `(.L_x_636) ;  /* 0x0000000c00187947 */ /* 0x000fea0003800000 */
.L_x_640:
[----:B------:R0:W-:Y:S01]  /*2670*/  STG.E.U16 desc[UR36][R16.64], R3 ;  /* 0x0000000310007986 */ /* 0x0001e2000c101524 */
[----:B------:R-:W-:Y:S05]  /*2680*/  BRA `(.L_x_636) ;  /* 0x0000000c00107947 */ /* 0x000fea0003800000 */
.L_x_639:
[----:B------:R-:W-:-:S13]  /*2690*/  ISETP.NE.AND P0, PT, R2, 0x7, PT ;  /* 0x000000070200780c */ /* 0x000fda0003f05270 */
[----:B------:R-:W-:Y:S05]  /*26a0*/  @!P0 BRA `(.L_x_641) ;  /* 0x0000000000348947 */ /* 0x000fea0003800000 */
[----:B------:R-:W-:-:S13]  /*26b0*/  ISETP.NE.AND P0, PT, R2, 0x8, PT ;  /* 0x000000080200780c */ /* 0x000fda0003f05270 */
[----:B------:R-:W-:Y:S05]  /*26c0*/  @!P0 BRA `(.L_x_642) ;  /* 0x0000000000188947 */ /* 0x000fea0003800000 */
[----:B------:R-:W-:-:S13]  /*26d0*/  ISETP.NE.AND P0, PT, R2, 0x9, PT ;  /* 0x000000090200780c */ /* 0x000fda0003f05270 */
[----:B------:R-:W-:Y:S05]  /*26e0*/  @P0 BRA `(.L_x_635) ;  /* 0x0000000800980947 */ /* 0x000fea0003800000 */
[----:B------:R-:W-:Y:S02]  /*26f0*/  HADD2.F32 R2, -RZ, R3.H0_H0 ;  /* 0x20000003ff027230 */ /* 0x000fe40000004100 */
[----:B------:R-:W-:-:S05]  /*2700*/  IMAD.MOV.U32 R3, RZ, RZ, RZ ;  /* 0x000000ffff037224 */ /* 0x000fca00078e00ff */
[----:B------:R0:W-:Y:S01]  /*2710*/  STG.E.64 desc[UR36][R16.64], R2 ;  /* 0x0000000210007986 */ /* 0x0001e2000c101b24 */
[----:B------:R-:W-:Y:S05]  /*2720*/  BRA `(.L_x_636) ;  /* 0x0000000800e87947 */ /* 0x000fea0003800000 */
.L_x_642:
[----:B------:R-:W-:-:S05]  /*2730*/  HADD2.F32 R0, -RZ, R3.H0_H0 ;  /* 0x20000003ff007230 */ /* 0x000fca0000004100 */
[----:B------:R-:W-:-:S04]  /*2740*/  F2FP.F16.F32.PACK_AB R0, RZ, R0 ;  /* 0x00000000ff00723e */ /* 0x000fc800000000ff */
[----:B------:R-:W-:-:S05]  /*2750*/  PRMT R0, R0, 0x5410, RZ ;  /* 0x0000541000007816 */ /* 0x000fca00000000ff */
[----:B------:R0:W-:Y:S01]  /*2760*/  STG.E desc[UR36][R16.64], R0 ;  /* 0x0000000010007986 */ /* 0x0001e2000c101924 */
[----:B------:R-:W-:Y:S05]  /*2770*/  BRA `(.L_x_636) ;  /* 0x0000000800d47947 */ /* 0x000fea0003800000 */
.L_x_641:
[----:B------:R-:W-:-:S05]  /*2780*/  HADD2.F32 R2, -RZ, R3.H0_H0 ;  /* 0x20000003ff027230 */ /* 0x000fca0000004100 */
[----:B------:R-:W-:-:S06]  /*2790*/  FMUL.FTZ R2, R2, 1 ;  /* 0x3f80000002027820 */ /* 0x000fcc0000410000 */
[----:B------:R-:W0:Y:S02]  /*27a0*/  F2F.F64.F32 R2, R2 ;  /* 0x0000000200027310 */ /* 0x000e240000201800 */
[----:B0-----:R0:W-:Y:S01]  /*27b0*/  STG.E.64 desc[UR36][R16.64], R2 ;  /* 0x0000000210007986 */ /* 0x0011e2000c101b24 */
[----:B------:R-:W-:Y:S05]  /*27c0*/  BRA `(.L_x_636) ;  /* 0x0000000800c07947 */ /* 0x000fea0003800000 */
.L_x_631:
        /* <DEDUP_REMOVED lines=8> */
[----:B------:R-:W-:-:S05]  /*2850*/  HADD2.F32 R3, -RZ, R3.H0_H0 ;  /* 0x20000003ff037230 */ /* 0x000fca0000004100 */
[----:B------:R-:W-:-:S04]  /*2860*/  FSETP.NEU.FTZ.AND P0, PT, R3, RZ, PT ;  /* 0x000000ff0300720b */ /* 0x000fc80003f1d000 */
[----:B------:R-:W-:-:S05]  /*2870*/  SEL R3, RZ, 0x1, !P0 ;  /* 0x00000001ff037807 */ /* 0x000fca0004000000 */
[----:B------:R0:W-:Y:S01]  /*2880*/  STG.E.U8 desc[UR36][R16.64], R3 ;  /* 0x0000000310007986 */ /* 0x0001e2000c101124 */
[----:B------:R-:W-:Y:S05]  /*2890*/  BRA `(.L_x_636) ;  /* 0x00000008008c7947 */ /* 0x000fea0003800000 */
.L_x_645:
[----:B------:R-:W-:Y:S01]  /*28a0*/  HADD2.F32 R3, -RZ, R3.H0_H0 ;  /* 0x20000003ff037230 */ /* 0x000fe20000004100 */
[----:B------:R-:W-:-:S04]  /*28b0*/  CS2R R6, SRZ ;  /* 0x0000000000067805 */ /* 0x000fc8000001ff00 */
[----:B------:R-:W-:-:S04]  /*28c0*/  FMUL.FTZ R3, R3, 1 ;  /* 0x3f80000003037820 */ /* 0x000fc80000410000 */
[----:B------:R-:W0:Y:S02]  /*28d0*/  F2F.F64.F32 R4, R3 ;  /* 0x0000000300047310 */ /* 0x000e240000201800 */
[----:B0-----:R0:W-:Y:S01]  /*28e0*/  STG.E.128 desc[UR36][R16.64], R4 ;  /* 0x0000000410007986 */ /* 0x0011e2000c101d24 */
[----:B------:R-:W-:Y:S05]  /*28f0*/  BRA `(.L_x_636) ;  /* 0x0000000800747947 */ /* 0x000fea0003800000 */
.L_x_644:
[----:B------:R-:W-:-:S13]  /*2900*/  ISETP.NE.AND P0, PT, R2, 0xf, PT ;  /* 0x0000000f0200780c */ /* 0x000fda0003f05270 */
[----:B------:R-:W-:Y:S05]  /*2910*/  @!P0 BRA `(.L_x_646) ;  /* 0x0000000000b48947 */ /* 0x000fea0003800000 */
[----:B------:R-:W-:-:S13]  /*2920*/  ISETP.NE.AND P0, PT, R2, 0x17, PT ;  /* 0x000000170200780c */ /* 0x000fda0003f05270 */
[----:B------:R-:W-:Y:S05]  /*2930*/  @!P0 BRA `(.L_x_647) ;  /* 0x0000000000548947 */ /* 0x000fea0003800000 */
[----:B------:R-:W-:-:S13]  /*2940*/  ISETP.NE.AND P0, PT, R2, 0x18, PT ;  /* 0x000000180200780c */ /* 0x000fda0003f05270 */
[----:B------:R-:W-:Y:S05]  /*2950*/  @P0 BRA `(.L_x_635) ;  /* 0x0000000400fc0947 */ /* 0x000fea0003800000 */
[----:B------:R-:W-:Y:S01]  /*2960*/  HADD2.F32 R5, -RZ, R3.H0_H0 ;  /* 0x20000003ff057230 */ /* 0x000fe20000004100 */
        /* <DEDUP_REMOVED lines=14> */
.L_x_649:
[----:B------:R-:W-:Y:S05]  /*2a50*/  BSYNC B0 ;  /* 0x0000000000007941 */ /* 0x000fea0003800000 */
.L_x_648:
[----:B------:R-:W-:-:S05]  /*2a60*/  LOP3.LUT R3, R0, R3, RZ, 0xfc, !PT ;  /* 0x0000000300037212 */ /* 0x000fca00078efcff */
[----:B------:R0:W-:Y:S01]  /*2a70*/  STG.E.U8 desc[UR36][R16.64], R3 ;  /* 0x0000000310007986 */ /* 0x0001e2000c101124 */
[----:B------:R-:W-:Y:S05]  /*2a80*/  BRA `(.L_x_636) ;  /* 0x0000000800107947 */ /* 0x000fea0003800000 */
.L_x_647:
[----:B------:R-:W-:Y:S01]  /*2a90*/  HADD2.F32 R3, -RZ, R3.H0_H0 ;  /* 0x20000003ff037230 */ /* 0x000fe20000004100 */
        /* <DEDUP_REMOVED lines=12> */
.L_x_651:
[----:B------:R-:W-:Y:S01]  /*2b60*/  IMAD.MOV.U32 R0, RZ, RZ, 0x7f ;  /* 0x0000007fff007424 */ /* 0x000fe200078e00ff */
[----:B------:R-:W-:-:S04]  /*2b70*/  ISETP.GT.U32.AND P0, PT, R2, 0x7f800000, PT ;  /* 0x7f8000000200780c */ /* 0x000fc80003f04070 */
[----:B------:R-:W-:-:S09]  /*2b80*/  SEL R0, R0, 0x7c, P0 ;  /* 0x0000007c00007807 */ /* 0x000fd20000000000 */
.L_x_652:
[----:B------:R-:W-:Y:S05]  /*2b90*/  BSYNC B0 ;  /* 0x0000000000007941 */ /* 0x000fea0003800000 */
.L_x_650:
[----:B------:R-:W-:-:S04]  /*2ba0*/  LOP3.LUT R2, R3, 0x80000000, RZ, 0xc0, !PT ;  /* 0x8000000003027812 */ /* 0x000fc800078ec0ff */
[----:B------:R-:W-:-:S04]  /*2bb0*/  SHF.R.U32.HI R3, RZ, 0x18, R2 ;  /* 0x00000018ff037819 */ /* 0x000fc80000011602 */
[----:B------:R-:W-:-:S05]  /*2bc0*/  LOP3.LUT R3, R0, R3, RZ, 0xfc, !PT ;  /* 0x0000000300037212 */ /* 0x000fca00078efcff */
[----:B------:R0:W-:Y:S01]  /*2bd0*/  STG.E.U8 desc[UR36][R16.64], R3 ;  /* 0x0000000310007986 */ /* 0x0001e2000c101124 */
[----:B------:R-:W-:Y:S05]  /*2be0*/  BRA `(.L_x_636) ;  /* 0x0000000400b87947 */ /* 0x000fea0003800000 */
.L_x_646:
[----:B------:R-:W-:-:S05]  /*2bf0*/  HADD2.F32 R0, -RZ, R3.H0_H0 ;  /* 0x20000003ff007230 */ /* 0x000fca0000004100 */
[----:B------:R-:W-:-:S05]  /*2c00*/  F2FP.BF16.F32.PACK_AB R0, RZ, R0 ;  /* 0x00000000ff00723e */ /* 0x000fca00000010ff */
[----:B------:R0:W-:Y:S01]  /*2c10*/  STG.E.U16 desc[UR36][R16.64], R0 ;  /* 0x0000000010007986 */ /* 0x0001e2000c101524 */
[----:B------:R-:W-:Y:S05]  /*2c20*/  BRA `(.L_x_636) ;  /* 0x0000000400a87947 */ /* 0x000fea0003800000 */
.L_x_643:
        /* <DEDUP_REMOVED lines=8> */
[----:B------:R-:W-:-:S06]  /*2cb0*/  HADD2.F32 R3, -RZ, R3.H0_H0 ;  /* 0x20000003ff037230 */ /* 0x000fcc0000004100 */
[----:B------:R-:W0:Y:S02]  /*2cc0*/  F2I.FTZ.U32.TRUNC.NTZ R3, R3 ;  /* 0x0000000300037305 */ /* 0x000e24000021f000 */
[----:B0-----:R0:W-:Y:S01]  /*2cd0*/  STG.E.U16 desc[UR36][R16.64], R3 ;  /* 0x0000000310007986 */ /* 0x0011e2000c101524 */
[----:B------:R-:W-:Y:S05]  /*2ce0*/  BRA `(.L_x_636) ;  /* 0x0000000400787947 */ /* 0x000fea0003800000 */
.L_x_655:
[----:B------:R-:W-:Y:S01]  /*2cf0*/  HADD2.F32 R3, -RZ, R3.H0_H0 ;  /* 0x20000003ff037230 */ /* 0x000fe20000004100 */
        /* <DEDUP_REMOVED lines=16> */
.L_x_658:
[----:B------:R-:W-:-:S04]  /*2e00*/  LOP3.LUT R2, R3, 0x80000000, RZ, 0xc0, !PT ;  /* 0x8000000003027812 */ /* 0x000fc800078ec0ff */
[----:B------:R-:W-:-:S04]  /*2e10*/  SHF.R.U32.HI R3, RZ, 0x18, R2 ;  /* 0x00000018ff037819 */ /* 0x000fc80000011602 */
[----:B------:R-:W-:-:S04]  /*2e20*/  LOP3.LUT R0, R0, R3, RZ, 0xfc, !PT ;  /* 0x0000000300007212 */ /* 0x000fc800078efcff */
[----:B------:R-:W-:-:S07]  /*2e30*/  PRMT R8, R0, 0x7610, R8 ;  /* 0x0000761000087816 */ /* 0x000fce0000000008 */
.L_x_657:
[----:B------:R-:W-:Y:S05]  /*2e40*/  BSYNC B0 ;  /* 0x0000000000007941 */ /* 0x000fea0003800000 */
.L_x_656:
[----:B------:R0:W-:Y:S01]  /*2e50*/  STG.E.U8 desc[UR36][R16.64], R8 ;  /* 0x0000000810007986 */ /* 0x0001e2000c101124 */
[----:B------:R-:W-:Y:S05]  /*2e60*/  BRA `(.L_x_636) ;  /* 0x0000000400187947 */ /* 0x000fea0003800000 */
.L_x_654:
        /* <DEDUP_REMOVED lines=17> */
.L_x_661:
[----:B------:R-:W-:-:S04]  /*2f80*/  LOP3.LUT R2, R3, 0x80000000, RZ, 0xc0, !PT ;  /* 0x8000000003027812 */ /* 0x000fc800078ec0ff */
[----:B------:R-:W-:-:S04]  /*2f90*/  SHF.R.U32.HI R3, RZ, 0x18, R2 ;  /* 0x00000018ff037819 */ /* 0x000fc80000011602 */
[----:B------:R-:W-:-:S04]  /*2fa0*/  LOP3.LUT R0, R0, R3, RZ, 0xfc, !PT ;  /* 0x0000000300007212 */ /* 0x000fc800078efcff */
[----:B------:R-:W-:-:S07]  /*2fb0*/  PRMT R8, R0, 0x7610, R8 ;  /* 0x0000761000087816 */ /* 0x000fce0000000008 */
.L_x_660:
[----:B------:R-:W-:Y:S05]  /*2fc0*/  BSYNC B0 ;  /* 0x0000000000007941 */ /* 0x000fea0003800000 */
.L_x_659:
[----:B------:R0:W-:Y:S01]  /*2fd0*/  STG.E.U8 desc[UR36][R16.64], R8 ;  /* 0x0000000810007986 */ /* 0x0001e2000c101124 */
[----:B------:R-:W-:Y:S05]  /*2fe0*/  BRA `(.L_x_636) ;  /* 0x0000000000b87947 */ /* 0x000fea0003800000 */
.L_x_653:
[----:B------:R-:W-:-:S13]  /*2ff0*/  ISETP.NE.AND P0, PT, R2, 0x1c, PT ;  /* 0x0000001c0200780c */ /* 0x000fda0003f05270 */
[----:B------:R-:W-:Y:S05]  /*3000*/  @!P0 BRA `(.L_x_662) ;  /* 0x0000000000a48947 */ /* 0x000fea0003800000 */
[----:B------:R-:W-:-:S13]  /*3010*/  ISETP.NE.AND P0, PT, R2, 0x1d, PT ;  /* 0x0000001d0200780c */ /* 0x000fda0003f05270 */
[----:B------:R-:W-:Y:S05]  /*3020*/  @!P0 BRA `(.L_x_663) ;  /* 0x00000000008c8947 */ /* 0x000fea0003800000 */
[----:B------:R-:W-:-:S13]  /*3030*/  ISETP.NE.AND P0, PT, R2, 0x2c, PT ;  /* 0x0000002c0200780c */ /* 0x000fda0003f05270 */
[----:B------:R-:W-:Y:S05]  /*3040*/  @P0 BRA `(.L_x_635) ;  /* 0x0000000000400947 */ /* 0x000fea0003800000 */
[----:B------:R-:W-:-:S05]  /*3050*/  HADD2.F32 R3, -RZ, R3.H0_H0 ;  /* 0x20000003ff037230 */ /* 0x000fca0000004100 */
        /* <DEDUP_REMOVED lines=15> */
.L_x_635:
        /* <DEDUP_REMOVED lines=16> */
.L_x_664:
[----:B------:R-:W-:Y:S05]  /*3250*/  BRA `(.L_x_636) ;  /* 0x00000000001c7947 */ /* 0x000fea0003800000 */
.L_x_663:
[----:B------:R-:W-:-:S06]  /*3260*/  HADD2.F32 R3, -RZ, R3.H0_H0 ;  /* 0x20000003ff037230 */ /* 0x000fcc0000004100 */
[----:B------:R-:W0:Y:S02]  /*3270*/  F2I.U64.TRUNC R2, R3 ;  /* 0x0000000300027311 */ /* 0x000e24000020d800 */
[----:B0-----:R0:W-:Y:S01]  /*3280*/  STG.E.64 desc[UR36][R16.64], R2 ;  /* 0x0000000210007986 */ /* 0x0011e2000c101b24 */
[----:B------:R-:W-:Y:S05]  /*3290*/  BRA `(.L_x_636) ;  /* 0x00000000000c7947 */ /* 0x000fea0003800000 */
.L_x_662:
[----:B------:R-:W-:-:S06]  /*32a0*/  HADD2.F32 R3, -RZ, R3.H0_H0 ;  /* 0x20000003ff037230 */ /* 0x000fcc0000004100 */
[----:B------:R-:W0:Y:S02]  /*32b0*/  F2I.FTZ.U32.TRUNC.NTZ R3, R3 ;  /* 0x0000000300037305 */ /* 0x000e24000021f000 */
[----:B0-----:R0:W-:Y:S02]  /*32c0*/  STG.E desc[UR36][R16.64], R3 ;  /* 0x0000000310007986 */ /* 0x0011e4000c101924 */
.L_x_636:
[----:B------:R-:W-:-:S04]  /*32d0*/  IMAD R18, R23, 0x200, R18 ;  /* 0x0000020017127824 */ /* 0x000fc800078e0212 */
[----:B------:R-:W-:-:S07]  /*32e0*/  VIADD R19, R18, 0x80 ;  /* 0x0000008012137836 */ /* 0x000fce0000000000 */
.L_x_596:
[----:B------:R-:W-:Y:S05]  /*32f0*/  BSYNC B6 ;  /* 0x0000000000067941 */ /* 0x000fea0003800000 */
.L_x_595:
        /* <DEDUP_REMOVED lines=307> */
.L_x_667:
        /* <DEDUP_REMOVED lines=22> */
.L_x_671:
[----:B------:R-:W2:Y:S02]  /*4790*/  LDG.E.U8 R2, desc[UR36][R2.64] ;  /* 0x0000002402027981 */ /* 0x000ea4000c1e1100 */
[----:B--2---:R-:W-:-:S04]  /*47a0*/  I2FP.F32.U32 R0, R2 ;  /* 0x0000000200007245 */ /* 0x004fc80000201000 */
[----:B------:R-:W-:Y:S01]  /*47b0*/  F2FP.F16.F32.PACK_AB R0, RZ, R0 ;  /* 0x00000000ff00723e */ /* 0x000fe200000000ff */
[----:B------:R-:W-:Y:S06]  /*47c0*/  BRA `(.L_x_673) ;  /* 0x0000000c00887947 */ /* 0x000fec0003800000 */
.L_x_670:
        /* <DEDUP_REMOVED lines=10> */
.L_x_675:
[----:B------:R-:W2:Y:S02]  /*4870*/  LDG.E R2, desc[UR36][R2.64] ;  /* 0x0000002402027981 */ /* 0x000ea4000c1e1900 */
[----:B--2---:R-:W-:-:S04]  /*4880*/  I2FP.F32.S32 R0, R2 ;  /* 0x0000000200007245 */ /* 0x004fc80000201400 */
[----:B------:R-:W-:Y:S01]  /*4890*/  F2FP.F16.F32.PACK_AB R0, RZ, R0 ;  /* 0x00000000ff00723e */ /* 0x000fe200000000ff */
[----:B------:R-:W-:Y:S06]  /*48a0*/  BRA `(.L_x_673) ;  /* 0x0000000c00507947 */ /* 0x000fec0003800000 */
.L_x_674:
[----:B------:R-:W2:Y:S02]  /*48b0*/  LDG.E.U16 R2, desc[UR36][R2.64] ;  /* 0x0000002402027981 */ /* 0x000ea4000c1e1500 */
[----:B--2---:R-:W0:Y:S02]  /*48c0*/  I2F.S16 R0, R2 ;  /* 0x0000000200007306 */ /* 0x004e240000101400 */
[----:B0-----:R-:W-:Y:S01]  /*48d0*/  F2FP.F16.F32.PACK_AB R0, RZ, R0 ;  /* 0x00000000ff00723e */ /* 0x001fe200000000ff */
[----:B------:R-:W-:Y:S06]  /*48e0*/  BRA `(.L_x_673) ;  /* 0x0000000c00407947 */ /* 0x000fec0003800000 */
.L_x_669:
        /* <DEDUP_REMOVED lines=9> */
.L_x_677:
[----:B------:R0:W5:Y:S01]  /*4980*/  LDG.E.U16 R0, desc[UR36][R2.64] ;  /* 0x0000002402007981 */ /* 0x000162000c1e1500 */
[----:B------:R-:W-:Y:S05]  /*4990*/  BRA `(.L_x_673) ;  /* 0x0000000c00147947 */ /* 0x000fea0003800000 */
.L_x_676:
        /* <DEDUP_REMOVED lines=9> */
.L_x_679:
[----:B------:R1:W5:Y:S01]  /*4a30*/  LDG.E.U16 R0, desc[UR36][R2.64] ;  /* 0x0000002402007981 */ /* 0x000362000c1e1500 */
[----:B------:R-:W-:Y:S05]  /*4a40*/  BRA `(.L_x_673) ;  /* 0x0000000800e87947 */ /* 0x000fea0003800000 */
.L_x_678:
        /* <DEDUP_REMOVED lines=8> */
.L_x_668:
        /* <DEDUP_REMOVED lines=13> */
.L_x_682:
        /* <DEDUP_REMOVED lines=8> */
.L_x_681:
        /* <DEDUP_REMOVED lines=28> */
.L_x_684:
        /* <DEDUP_REMOVED lines=15> */
.L_x_683:
[----:B------:R-:W2:Y:S02]  /*4ed0*/  LDG.E.U16 R0, desc[UR36][R2.64] ;  /* 0x0000002402007981 */ /* 0x000ea4000c1e1500 */
[----:B--2---:R-:W-:-:S05]  /*4ee0*/  IMAD.U32 R0, R0, 0x10000, RZ ;  /* 0x0001000000007824 */ /* 0x004fca00078e00ff */
[----:B------:R-:W-:Y:S01]  /*4ef0*/  F2FP.F16.F32.PACK_AB R0, RZ, R0 ;  /* 0x00000000ff00723e */ /* 0x000fe200000000ff */
[----:B------:R-:W-:Y:S06]  /*4f00*/  BRA `(.L_x_673) ;  /* 0x0000000400b87947 */ /* 0x000fec0003800000 */
.L_x_680:
        /* <DEDUP_REMOVED lines=12> */
.L_x_687:
        /* <DEDUP_REMOVED lines=21> */
.L_x_691:
[----:B------:R-:W-:Y:S05]  /*5120*/  BSYNC B1 ;  /* 0x0000000000017941 */ /* 0x000fea0003800000 */
.L_x_690:
[----:B------:R-:W-:Y:S01]  /*5130*/  LEA R3, R0, 0x3b800000, 0x17 ;  /* 0x3b80000000037811 */ /* 0x000fe200078eb8ff */
[----:B------:R-:W-:-:S05]  /*5140*/  IMAD.SHL.U32 R0, R2, 0x100000, RZ ;  /* 0x0010000002007824 */ /* 0x000fca00078e00ff */
[----:B------:R-:W-:-:S07]  /*5150*/  LOP3.LUT R0, R3, R0, R4, 0xfe, !PT ;  /* 0x0000000003007212 */ /* 0x000fce00078efe04 */
.L_x_689:
[----:B------:R-:W-:Y:S05]  /*5160*/  BSYNC B0 ;  /* 0x0000000000007941 */ /* 0x000fea0003800000 */
.L_x_688:
[----:B------:R-:W-:Y:S01]  /*5170*/  F2FP.F16.F32.PACK_AB R0, RZ, R0 ;  /* 0x00000000ff00723e */ /* 0x000fe200000000ff */
[----:B------:R-:W-:Y:S06]  /*5180*/  BRA `(.L_x_673) ;  /* 0x0000000400187947 */ /* 0x000fec0003800000 */
.L_x_686:
        /* <DEDUP_REMOVED lines=21> */
.L_x_695:
[----:B------:R-:W-:Y:S05]  /*52e0*/  BSYNC B1 ;  /* 0x0000000000017941 */ /* 0x000fea0003800000 */
.L_x_694:
[----:B------:R-:W-:Y:S01]  /*52f0*/  LEA R3, R0, 0x37800000, 0x17 ;  /* 0x3780000000037811 */ /* 0x000fe200078eb8ff */
[----:B------:R-:W-:-:S05]  /*5300*/  IMAD.SHL.U32 R0, R2, 0x200000, RZ ;  /* 0x0020000002007824 */ /* 0x000fca00078e00ff */
[----:B------:R-:W-:-:S07]  /*5310*/  LOP3.LUT R0, R3, R0, R4, 0xfe, !PT ;  /* 0x0000000003007212 */ /* 0x000fce00078efe04 */
.L_x_693:
[----:B------:R-:W-:Y:S05]  /*5320*/  BSYNC B0 ;  /* 0x0000000000007941 */ /* 0x000fea0003800000 */
.L_x_692:
[----:B------:R-:W-:Y:S01]  /*5330*/  F2FP.F16.F32.PACK_AB R0, RZ, R0 ;  /* 0x00000000ff00723e */ /* 0x000fe200000000ff */
[----:B------:R-:W-:Y:S06]  /*5340*/  BRA `(.L_x_673) ;  /* 0x0000000000a87947 */ /* 0x000fec0003800000 */
.L_x_685:
        /* <DEDUP_REMOVED lines=14> */
.L_x_699:
[----:B------:R-:W-:Y:S05]  /*5430*/  BSYNC B0 ;  /* 0x0000000000007941 */ /* 0x000fea0003800000 */
.L_x_698:
[----:B------:R-:W-:Y:S01]  /*5440*/  F2FP.F16.F32.PACK_AB R0, RZ, R0 ;  /* 0x00000000ff00723e */ /* 0x000fe200000000ff */
[----:B------:R-:W-:Y:S06]  /*5450*/  BRA `(.L_x_673) ;  /* 0x0000000000647947 */ /* 0x000fec0003800000 */
.L_x_672:
        /* <DEDUP_REMOVED lines=16> */
.L_x_700:
[----:B------:R-:W-:Y:S01]  /*5560*/  PRMT R0, RZ, 0x7610, R0 ;  /* 0x00007610ff007816 */ /* 0x000fe20000000000 */
[----:B------:R-:W-:Y:S06]  /*5570*/  BRA `(.L_x_673) ;  /* 0x00000000001c7947 */ /* 0x000fec0003800000 */
.L_x_697:
[----:B------:R-:W2:Y:S02]  /*5580*/  LDG.E.64 R2, desc[UR36][R2.64] ;  /* 0x0000002402027981 */ /* 0x000ea4000c1e1b00 */
[----:B--2---:R-:W0:Y:S02]  /*5590*/  I2F.U64 R0, R2 ;  /* 0x0000000200007312 */ /* 0x004e240000301000 */
[----:B0-----:R-:W-:Y:S01]  /*55a0*/  F2FP.F16.F32.PACK_AB R0, RZ, R0 ;  /* 0x00000000ff00723e */ /* 0x001fe200000000ff */
[----:B------:R-:W-:Y:S06]  /*55b0*/  BRA `(.L_x_673) ;  /* 0x00000000000c7947 */ /* 0x000fec0003800000 */
.L_x_696:
[----:B------:R-:W2:Y:S02]  /*55c0*/  LDG.E R2, desc[UR36][R2.64] ;  /* 0x0000002402027981 */ /* 0x000ea4000c1e1900 */
[----:B--2---:R-:W-:-:S04]  /*55d0*/  I2FP.F32.U32 R0, R2 ;  /* 0x0000000200007245 */ /* 0x004fc80000201000 */
[----:B------:R-:W-:-:S07]  /*55e0*/  F2FP.F16.F32.PACK_AB R0, RZ, R0 ;  /* 0x00000000ff00723e */ /* 0x000fce00000000ff */
.L_x_673:
        /* <DEDUP_REMOVED lines=19> */
.L_x_704:
[----:B------:R-:W-:-:S06]  /*5720*/  HADD2.F32 R3, -RZ, R2.H0_H0 ;  /* 0x20000002ff037230 */ /* 0x000fcc0000004100 */
[----:B------:R-:W0:Y:S02]  /*5730*/  F2I.S64.TRUNC R2, R3 ;  /* 0x0000000300027311 */ /* 0x000e24000020d900 */
[----:B0-----:R0:W-:Y:S01]  /*5740*/  STG.E.U8 desc[UR36][R16.64], R2 ;  /* 0x0000000210007986 */ /* 0x0011e2000c101124 */
[----:B------:R-:W-:Y:S05]  /*5750*/  BRA `(.L_x_706) ;  /* 0x0000000c00847947 */ /* 0x000fea0003800000 */
.L_x_703:
        /* <DEDUP_REMOVED lines=10> */
.L_x_708:
[----:B------:R-:W-:-:S04]  /*5800*/  HADD2.F32 R2, -RZ, R2.H0_H0 ;  /* 0x20000002ff027230 */ /* 0x000fc80000004100 */
[----:B------:R-:W0:Y:S02]  /*5810*/  F2I.FTZ.TRUNC.NTZ R3, R2 ;  /* 0x0000000200037305 */ /* 0x000e24000021f100 */
[----:B0-----:R0:W-:Y:S01]  /*5820*/  STG.E desc[UR36][R16.64], R3 ;  /* 0x0000000310007986 */ /* 0x0011e2000c101924 */
[----:B------:R-:W-:Y:S05]  /*5830*/  BRA `(.L_x_706) ;  /* 0x0000000c004c7947 */ /* 0x000fea0003800000 */
.L_x_707:
[----:B------:R-:W-:-:S04]  /*5840*/  HADD2.F32 R2, -RZ, R2.H0_H0 ;  /* 0x20000002ff027230 */ /* 0x000fc80000004100 */
[----:B------:R-:W0:Y:S02]  /*5850*/  F2I.FTZ.TRUNC.NTZ R3, R2 ;  /* 0x0000000200037305 */ /* 0x000e24000021f100 */
[----:B0-----:R0:W-:Y:S01]  /*5860*/  STG.E.U16 desc[UR36][R16.64], R3 ;  /* 0x0000000310007986 */ /* 0x0011e2000c101524 */
[----:B------:R-:W-:Y:S05]  /*5870*/  BRA `(.L_x_706) ;  /* 0x0000000c003c7947 */ /* 0x000fea0003800000 */
.L_x_702:
        /* <DEDUP_REMOVED lines=9> */
.L_x_710:
[----:B------:R0:W-:Y:S01]  /*5910*/  STG.E.U16 desc[UR36][R16.64], R2 ;  /* 0x0000000210007986 */ /* 0x0001e2000c101524 */
[----:B------:R-:W-:Y:S05]  /*5920*/  BRA `(.L_x_706) ;  /* 0x0000000c00107947 */ /* 0x000fea0003800000 */
.L_x_709:
        /* <DEDUP_REMOVED lines=10> */
.L_x_712:
[----:B------:R-:W-:-:S05]  /*59d0*/  HADD2.F32 R0, -RZ, R2.H0_H0 ;  /* 0x20000002ff007230 */ /* 0x000fca0000004100 */
[----:B------:R-:W-:-:S04]  /*59e0*/  F2FP.F16.F32.PACK_AB R0, RZ, R0 ;  /* 0x00000000ff00723e */ /* 0x000fc800000000ff */
[----:B------:R-:W-:-:S05]  /*59f0*/  PRMT R0, R0, 0x5410, RZ ;  /* 0x0000541000007816 */ /* 0x000fca00000000ff */
[----:B------:R0:W-:Y:S01]  /*5a00*/  STG.E desc[UR36][R16.64], R0 ;  /* 0x0000000010007986 */ /* 0x0001e2000c101924 */
[----:B------:R-:W-:Y:S05]  /*5a10*/  BRA `(.L_x_706) ;  /* 0x0000000800d47947 */ /* 0x000fea0003800000 */
.L_x_711:
[----:B------:R-:W-:-:S05]  /*5a20*/  HADD2.F32 R2, -RZ, R2.H0_H0 ;  /* 0x20000002ff027230 */ /* 0x000fca0000004100 */
[----:B------:R-:W-:-:S06]  /*5a30*/  FMUL.FTZ R2, R2, 1 ;  /* 0x3f80000002027820 */ /* 0x000fcc0000410000 */
[----:B------:R-:W0:Y:S02]  /*5a40*/  F2F.F64.F32 R2, R2 ;  /* 0x0000000200027310 */ /* 0x000e240000201800 */
[----:B0-----:R0:W-:Y:S01]  /*5a50*/  STG.E.64 desc[UR36][R16.64], R2 ;  /* 0x0000000210007986 */ /* 0x0011e2000c101b24 */
[----:B------:R-:W-:Y:S05]  /*5a60*/  BRA `(.L_x_706) ;  /* 0x0000000800c07947 */ /* 0x000fea0003800000 */
.L_x_701:
        /* <DEDUP_REMOVED lines=13> */
.L_x_715:
[----:B------:R-:W-:Y:S01]  /*5b40*/  HADD2.F32 R2, -RZ, R2.H0_H0 ;  /* 0x20000002ff027230 */ /* 0x000fe20000004100 */
[----:B------:R-:W-:-:S04]  /*5b50*/  CS2R R6, SRZ ;  /* 0x0000000000067805 */ /* 0x000fc8000001ff00 */
[----:B------:R-:W-:-:S04]  /*5b60*/  FMUL.FTZ R2, R2, 1 ;  /* 0x3f80000002027820 */ /* 0x000fc80000410000 */
[----:B------:R-:W0:Y:S02]  /*5b70*/  F2F.F64.F32 R4, R2 ;  /* 0x0000000200047310 */ /* 0x000e240000201800 */
[----:B0-----:R0:W-:Y:S01]  /*5b80*/  STG.E.128 desc[UR36][R16.64], R4 ;  /* 0x0000000410007986 */ /* 0x0011e2000c101d24 */
[----:B------:R-:W-:Y:S05]  /*5b90*/  BRA `(.L_x_706) ;  /* 0x0000000800747947 */ /* 0x000fea0003800000 */
.L_x_714:
        /* <DEDUP_REMOVED lines=21> */
.L_x_719:
[----:B------:R-:W-:Y:S05]  /*5cf0*/  BSYNC B0 ;  /* 0x0000000000007941 */ /* 0x000fea0003800000 */
.L_x_718:
[----:B------:R-:W-:-:S05]  /*5d00*/  LOP3.LUT R3, R0, R3, RZ, 0xfc, !PT ;  /* 0x0000000300037212 */ /* 0x000fca00078efcff */
[----:B------:R0:W-:Y:S01]  /*5d10*/  STG.E.U8 desc[UR36][R16.64], R3 ;  /* 0x0000000310007986 */ /* 0x0001e2000c101124 */
[----:B------:R-:W-:Y:S05]  /*5d20*/  BRA `(.L_x_706) ;  /* 0x0000000800107947 */ /* 0x000fea0003800000 */
.L_x_717:
        /* <DEDUP_REMOVED lines=13> */
.L_x_721:
[----:B------:R-:W-:Y:S01]  /*5e00*/  IMAD.MOV.U32 R0, RZ, RZ, 0x7f ;  /* 0x0000007fff007424 */ /* 0x000fe200078e00ff */
[----:B------:R-:W-:-:S04]  /*5e10*/  ISETP.GT.U32.AND P0, PT, R2, 0x7f800000, PT ;  /* 0x7f8000000200780c */ /* 0x000fc80003f04070 */
[----:B------:R-:W-:-:S09]  /*5e20*/  SEL R0, R0, 0x7c, P0 ;  /* 0x0000007c00007807 */ /* 0x000fd20000000000 */
.L_x_722:
[----:B------:R-:W-:Y:S05]  /*5e30*/  BSYNC B0 ;  /* 0x0000000000007941 */ /* 0x000fea0003800000 */
.L_x_720:
[----:B------:R-:W-:-:S04]  /*5e40*/  LOP3.LUT R2, R3, 0x80000000, RZ, 0xc0, !PT ;  /* 0x8000000003027812 */ /* 0x000fc800078ec0ff */
[----:B------:R-:W-:-:S04]  /*5e50*/  SHF.R.U32.HI R3, RZ, 0x18, R2 ;  /* 0x00000018ff037819 */ /* 0x000fc80000011602 */
[----:B------:R-:W-:-:S05]  /*5e60*/  LOP3.LUT R3, R0, R3, RZ, 0xfc, !PT ;  /* 0x0000000300037212 */ /* 0x000fca00078efcff */
[----:B------:R0:W-:Y:S01]  /*5e70*/  STG.E.U8 desc[UR36][R16.64], R3 ;  /* 0x0000000310007986 */ /* 0x0001e2000c101124 */
[----:B------:R-:W-:Y:S05]  /*5e80*/  BRA `(.L_x_706) ;  /* 0x0000000400b87947 */ /* 0x000fea0003800000 */
.L_x_716:
[----:B------:R-:W-:-:S05]  /*5e90*/  HADD2.F32 R0, -RZ, R2.H0_H0 ;  /* 0x20000002ff007230 */ /* 0x000fca0000004100 */
[----:B------:R-:W-:-:S05]  /*5ea0*/  F2FP.BF16.F32.PACK_AB R0, RZ, R0 ;  /* 0x00000000ff00723e */ /* 0x000fca00000010ff */
[----:B------:R0:W-:Y:S01]  /*5eb0*/  STG.E.U16 desc[UR36][R16.64], R0 ;  /* 0x0000000010007986 */ /* 0x0001e2000c101524 */
[----:B------:R-:W-:Y:S05]  /*5ec0*/  BRA `(.L_x_706) ;  /* 0x0000000400a87947 */ /* 0x000fea0003800000 */
.L_x_713:
        /* <DEDUP_REMOVED lines=12> */
.L_x_725:
        /* <DEDUP_REMOVED lines=17> */
.L_x_728:
[----:B------:R-:W-:-:S04]  /*60a0*/  LOP3.LUT R2, R3, 0x80000000, RZ, 0xc0, !PT ;  /* 0x8000000003027812 */ /* 0x000fc800078ec0ff */
[----:B------:R-:W-:-:S04]  /*60b0*/  SHF.R.U32.HI R3, RZ, 0x18, R2 ;  /* 0x00000018ff037819 */ /* 0x000fc80000011602 */
[----:B------:R-:W-:-:S04]  /*60c0*/  LOP3.LUT R0, R0, R3, RZ, 0xfc, !PT ;  /* 0x0000000300007212 */ /* 0x000fc800078efcff */
[----:B------:R-:W-:-:S07]  /*60d0*/  PRMT R8, R0, 0x7610, R8 ;  /* 0x0000761000087816 */ /* 0x000fce0000000008 */
.L_x_727:
[----:B------:R-:W-:Y:S05]  /*60e0*/  BSYNC B0 ;  /* 0x0000000000007941 */ /* 0x000fea0003800000 */
.L_x_726:
[----:B------:R3:W-:Y:S01]  /*60f0*/  STG.E.U8 desc[UR36][R16.64], R8 ;  /* 0x0000000810007986 */ /* 0x0007e2000c101124 */
[----:B------:R-:W-:Y:S05]  /*6100*/  BRA `(.L_x_706) ;  /* 0x0000000400187947 */ /* 0x000fea0003800000 */
.L_x_724:
        /* <DEDUP_REMOVED lines=17> */
.L_x_731:
[----:B------:R-:W-:-:S04]  /*6220*/  LOP3.LUT R2, R3, 0x80000000, RZ, 0xc0, !PT ;  /* 0x8000000003027812 */ /* 0x000fc800078ec0ff */
[----:B------:R-:W-:-:S04]  /*6230*/  SHF.R.U32.HI R3, RZ, 0x18, R2 ;  /* 0x00000018ff037819 */ /* 0x000fc80000011602 */
[----:B------:R-:W-:-:S04]  /*6240*/  LOP3.LUT R0, R0, R3, RZ, 0xfc, !PT ;  /* 0x0000000300007212 */ /* 0x000fc800078efcff */
[----:B------:R-:W-:-:S07]  /*6250*/  PRMT R8, R0, 0x7610, R8 ;  /* 0x0000761000087816 */ /* 0x000fce0000000008 */
.L_x_730:
[----:B------:R-:W-:Y:S05]  /*6260*/  BSYNC B0 ;  /* 0x0000000000007941 */ /* 0x000fea0003800000 */
.L_x_729:
[----:B------:R0:W-:Y:S01]  /*6270*/  STG.E.U8 desc[UR36][R16.64], R8 ;  /* 0x0000000810007986 */ /* 0x0001e2000c101124 */
[----:B------:R-:W-:Y:S05]  /*6280*/  BRA `(.L_x_706) ;  /* 0x0000000000b87947 */ /* 0x000fea0003800000 */
.L_x_723:
        /* <DEDUP_REMOVED lines=22> */
.L_x_705:
        /* <DEDUP_REMOVED lines=16> */
.L_x_734:
[----:B------:R-:W-:Y:S05]  /*64f0*/  BRA `(.L_x_706) ;  /* 0x00000000001c7947 */ /* 0x000fea0003800000 */
.L_x_733:
[----:B------:R-:W-:-:S06]  /*6500*/  HADD2.F32 R2, -RZ, R2.H0_H0 ;  /* 0x20000002ff027230 */ /* 0x000fcc0000004100 */
[----:B------:R-:W0:Y:S02]  /*6510*/  F2I.U64.TRUNC R2, R2 ;  /* 0x0000000200027311 */ /* 0x000e24000020d800 */
[----:B0-----:R2:W-:Y:S01]  /*6520*/  STG.E.64 desc[UR36][R16.64], R2 ;  /* 0x0000000210007986 */ /* 0x0015e2000c101b24 */
[----:B------:R-:W-:Y:S05]  /*6530*/  BRA `(.L_x_706) ;  /* 0x00000000000c7947 */ /* 0x000fea0003800000 */
.L_x_732:
[----:B------:R-:W-:-:S04]  /*6540*/  HADD2.F32 R2, -RZ, R2.H0_H0 ;  /* 0x20000002ff027230 */ /* 0x000fc80000004100 */
[----:B------:R-:W0:Y:S02]  /*6550*/  F2I.FTZ.U32.TRUNC.NTZ R3, R2 ;  /* 0x0000000200037305 */ /* 0x000e24000021f000 */
[----:B0-----:R0:W-:Y:S02]  /*6560*/  STG.E desc[UR36][R16.64], R3 ;  /* 0x0000000310007986 */ /* 0x0011e4000c101924 */
.L_x_706:
[----:B------:R-:W-:-:S07]  /*6570*/  VIADD R19, R19, 0x80 ;  /* 0x0000008013137836 */ /* 0x000fce0000000000 */
.L_x_666:
[----:B------:R-:W-:Y:S05]  /*6580*/  BSYNC B6 ;  /* 0x0000000000067941 */ /* 0x000fea0003800000 */
.L_x_665:
        /* <DEDUP_REMOVED lines=307> */
.L_x_737:
        /* <DEDUP_REMOVED lines=22> */
.L_x_741:
[----:B------:R-:W2:Y:S02]  /*7a20*/  LDG.E.U8 R2, desc[UR36][R2.64] ;  /* 0x0000002402027981 */ /* 0x000ea4000c1e1100 */
[----:B--2---:R-:W-:-:S04]  /*7a30*/  I2FP.F32.U32 R0, R2 ;  /* 0x0000000200007245 */ /* 0x004fc80000201000 */
[----:B------:R-:W-:Y:S01]  /*7a40*/  F2FP.F16.F32.PACK_AB R0, RZ, R0 ;  /* 0x00000000ff00723e */ /* 0x000fe200000000ff */
[----:B------:R-:W-:Y:S06]  /*7a50*/  BRA `(.L_x_743) ;  /* 0x0000000c00887947 */ /* 0x000fec0003800000 */
.L_x_740:
        /* <DEDUP_REMOVED lines=10> */
.L_x_745:
[----:B------:R-:W2:Y:S02]  /*7b00*/  LDG.E R2, desc[UR36][R2.64] ;  /* 0x0000002402027981 */ /* 0x000ea4000c1e1900 */
[----:B--2---:R-:W-:-:S04]  /*7b10*/  I2FP.F32.S32 R0, R2 ;  /* 0x0000000200007245 */ /* 0x004fc80000201400 */
[----:B------:R-:W-:Y:S01]  /*7b20*/  F2FP.F16.F32.PACK_AB R0, RZ, R0 ;  /* 0x00000000ff00723e */ /* 0x000fe200000000ff */
[----:B------:R-:W-:Y:S06]  /*7b30*/  BRA `(.L_x_743) ;  /* 0x0000000c00507947 */ /* 0x000fec0003800000 */
.L_x_744:
[----:B------:R-:W2:Y:S02]  /*7b40*/  LDG.E.U16 R2, desc[UR36][R2.64] ;  /* 0x0000002402027981 */ /* 0x000ea4000c1e1500 */
[----:B--2---:R-:W0:Y:S02]  /*7b50*/  I2F.S16 R0, R2 ;  /* 0x0000000200007306 */ /* 0x004e240000101400 */
[----:B0-----:R-:W-:Y:S01]  /*7b60*/  F2FP.F16.F32.PACK_AB R0, RZ, R0 ;  /* 0x00000000ff00723e */ /* 0x001fe200000000ff */
[----:B------:R-:W-:Y:S06]  /*7b70*/  BRA `(.L_x_743) ;  /* 0x0000000c00407947 */ /* 0x000fec0003800000 */
.L_x_739:
        /* <DEDUP_REMOVED lines=9> */
.L_x_747:
[----:B------:R1:W5:Y:S01]  /*7c10*/  LDG.E.U16 R0, desc[UR36][R2.64] ;  /* 0x0000002402007981 */ /* 0x000362000c1e1500 */
[----:B------:R-:W-:Y:S05]  /*7c20*/  BRA `(.L_x_743) ;  /* 0x0000000c00147947 */ /* 0x000fea0003800000 */
.L_x_746:
        /* <DEDUP_REMOVED lines=9> */
.L_x_749:
[----:B------:R0:W5:Y:S01]  /*7cc0*/  LDG.E.U16 R0, desc[UR36][R2.64] ;  /* 0x0000002402007981 */ /* 0x000162000c1e1500 */
[----:B------:R-:W-:Y:S05]  /*7cd0*/  BRA `(.L_x_743) ;  /* 0x0000000800e87947 */ /* 0x000fea0003800000 */
.L_x_748:
        /* <DEDUP_REMOVED lines=8> */
.L_x_738:
        /* <DEDUP_REMOVED lines=13> */
.L_x_752:
        /* <DEDUP_REMOVED lines=8> */
.L_x_751:
        /* <DEDUP_REMOVED lines=28> */
.L_x_754:
        /* <DEDUP_REMOVED lines=15> */
.L_x_753:
[----:B------:R-:W2:Y:S02]  /*8160*/  LDG.E.U16 R0, desc[UR36][R2.64] ;  /* 0x0000002402007981 */ /* 0x000ea4000c1e1500 */
[----:B--2---:R-:W-:-:S05]  /*8170*/  IMAD.U32 R0, R0, 0x10000, RZ ;  /* 0x0001000000007824 */ /* 0x004fca00078e00ff */
[----:B------:R-:W-:Y:S01]  /*8180*/  F2FP.F16.F32.PACK_AB R0, RZ, R0 ;  /* 0x00000000ff00723e */ /* 0x000fe200000000ff */
[----:B------:R-:W-:Y:S06]  /*8190*/  BRA `(.L_x_743) ;  /* 0x0000000400b87947 */ /* 0x000fec0003800000 */
.L_x_750:
        /* <DEDUP_REMOVED lines=12> */
.L_x_757:
        /* <DEDUP_REMOVED lines=21> */
.L_x_761:
[----:B------:R-:W-:Y:S05]  /*83b0*/  BSYNC B1 ;  /* 0x0000000000017941 */ /* 0x000fea0003800000 */
.L_x_760:
[----:B------:R-:W-:Y:S01]  /*83c0*/  LEA R3, R0, 0x3b800000, 0x17 ;  /* 0x3b80000000037811 */ /* 0x000fe200078eb8ff */
[----:B------:R-:W-:-:S05]  /*83d0*/  IMAD.SHL.U32 R0, R2, 0x100000, RZ ;  /* 0x0010000002007824 */ /* 0x000fca00078e00ff */
[----:B------:R-:W-:-:S07]  /*83e0*/  LOP3.LUT R0, R3, R0, R4, 0xfe, !PT ;  /* 0x0000000003007212 */ /* 0x000fce00078efe04 */
.L_x_759:
[----:B------:R-:W-:Y:S05]  /*83f0*/  BSYNC B0 ;  /* 0x0000000000007941 */ /* 0x000fea0003800000 */
.L_x_758:
[----:B------:R-:W-:Y:S01]  /*8400*/  F2FP.F16.F32.PACK_AB R0, RZ, R0 ;  /* 0x00000000ff00723e */ /* 0x000fe200000000ff */
[----:B------:R-:W-:Y:S06]  /*8410*/  BRA `(.L_x_743) ;  /* 0x0000000400187947 */ /* 0x000fec0003800000 */
.L_x_756:
        /* <DEDUP_REMOVED lines=21> */
.L_x_765:
[----:B------:R-:W-:Y:S05]  /*8570*/  BSYNC B1 ;  /* 0x0000000000017941 */ /* 0x000fea0003800000 */
.L_x_764:
[----:B------:R-:W-:Y:S01]  /*8580*/  LEA R3, R0, 0x37800000, 0x17 ;  /* 0x3780000000037811 */ /* 0x000fe200078eb8ff */
[----:B------:R-:W-:-:S05]  /*8590*/  IMAD.SHL.U32 R0, R2, 0x200000, RZ ;  /* 0x0020000002007824 */ /* 0x000fca00078e00ff */
[----:B------:R-:W-:-:S07]  /*85a0*/  LOP3.LUT R0, R3, R0, R4, 0xfe, !PT ;  /* 0x0000000003007212 */ /* 0x000fce00078efe04 */
.L_x_763:
[----:B------:R-:W-:Y:S05]  /*85b0*/  BSYNC B0 ;  /* 0x0000000000007941 */ /* 0x000fea0003800000 */
.L_x_762:
[----:B------:R-:W-:Y:S01]  /*85c0*/  F2FP.F16.F32.PACK_AB R0, RZ, R0 ;  /* 0x00000000ff00723e */ /* 0x000fe200000000ff */
[----:B------:R-:W-:Y:S06]  /*85d0*/  BRA `(.L_x_743) ;  /* 0x0000000000a87947 */ /* 0x000fec0003800000 */
.L_x_755:
        /* <DEDUP_REMOVED lines=14> */
.L_x_769:
[----:B------:R-:W-:Y:S05]  /*86c0*/  BSYNC B0 ;  /* 0x0000000000007941 */ /* 0x000fea0003800000 */
.L_x_768:
[----:B------:R-:W-:Y:S01]  /*86d0*/  F2FP.F16.F32.PACK_AB R0, RZ, R0 ;  /* 0x00000000ff00723e */ /* 0x000fe200000000ff */
[----:B------:R-:W-:Y:S06]  /*86e0*/  BRA `(.L_x_743) ;  /* 0x0000000000647947 */ /* 0x000fec0003800000 */
.L_x_742:
        /* <DEDUP_REMOVED lines=16> */
.L_x_770:
[----:B------:R-:W-:Y:S01]  /*87f0*/  PRMT R0, RZ, 0x7610, R0 ;  /* 0x00007610ff007816 */ /* 0x000fe20000000000 */
[----:B------:R-:W-:Y:S06]  /*8800*/  BRA `(.L_x_743) ;  /* 0x00000000001c7947 */ /* 0x000fec0003800000 */
.L_x_767:
[----:B------:R-:W2:Y:S02]  /*8810*/  LDG.E.64 R2, desc[UR36][R2.64] ;  /* 0x0000002402027981 */ /* 0x000ea4000c1e1b00 */
[----:B--2---:R-:W0:Y:S02]  /*8820*/  I2F.U64 R0, R2 ;  /* 0x0000000200007312 */ /* 0x004e240000301000 */
[----:B0-----:R-:W-:Y:S01]  /*8830*/  F2FP.F16.F32.PACK_AB R0, RZ, R0 ;  /* 0x00000000ff00723e */ /* 0x001fe200000000ff */
[----:B------:R-:W-:Y:S06]  /*8840*/  BRA `(.L_x_743) ;  /* 0x00000000000c7947 */ /* 0x000fec0003800000 */
.L_x_766:
[----:B------:R-:W2:Y:S02]  /*8850*/  LDG.E R2, desc[UR36][R2.64] ;  /* 0x0000002402027981 */ /* 0x000ea4000c1e1900 */
[----:B--2---:R-:W-:-:S04]  /*8860*/  I2FP.F32.U32 R0, R2 ;  /* 0x0000000200007245 */ /* 0x004fc80000201000 */
[----:B------:R-:W-:-:S07]  /*8870*/  F2FP.F16.F32.PACK_AB R0, RZ, R0 ;  /* 0x00000000ff00723e */ /* 0x000fce00000000ff */
.L_x_743:
        /* <DEDUP_REMOVED lines=19> */
.L_x_774:
[----:B------:R-:W-:-:S06]  /*89b0*/  HADD2.F32 R3, -RZ, R2.H0_H0 ;  /* 0x20000002ff037230 */ /* 0x000fcc0000004100 */
[----:B------:R-:W0:Y:S02]  /*89c0*/  F2I.S64.TRUNC R2, R3 ;  /* 0x0000000300027311 */ /* 0x000e24000020d900 */
[----:B0-----:R3:W-:Y:S01]  /*89d0*/  STG.E.U8 desc[UR36][R16.64], R2 ;  /* 0x0000000210007986 */ /* 0x0017e2000c101124 */
[----:B------:R-:W-:Y:S05]  /*89e0*/  BRA `(.L_x_776) ;  /* 0x0000000c00847947 */ /* 0x000fea0003800000 */
.L_x_773:
        /* <DEDUP_REMOVED lines=10> */
.L_x_778:
[----:B------:R-:W-:-:S04]  /*8a90*/  HADD2.F32 R2, -RZ, R2.H0_H0 ;  /* 0x20000002ff027230 */ /* 0x000fc80000004100 */
[----:B------:R-:W0:Y:S02]  /*8aa0*/  F2I.FTZ.TRUNC.NTZ R3, R2 ;  /* 0x0000000200037305 */ /* 0x000e24000021f100 */
[----:B0-----:R2:W-:Y:S01]  /*8ab0*/  STG.E desc[UR36][R16.64], R3 ;  /* 0x0000000310007986 */ /* 0x0015e2000c101924 */
[----:B------:R-:W-:Y:S05]  /*8ac0*/  BRA `(.L_x_776) ;  /* 0x0000000c004c7947 */ /* 0x000fea0003800000 */
.L_x_777:
[----:B------:R-:W-:-:S04]  /*8ad0*/  HADD2.F32 R2, -RZ, R2.H0_H0 ;  /* 0x20000002ff027230 */ /* 0x000fc80000004100 */
[----:B------:R-:W0:Y:S02]  /*8ae0*/  F2I.FTZ.TRUNC.NTZ R3, R2 ;  /* 0x0000000200037305 */ /* 0x000e24000021f100 */
[----:B0-----:R0:W-:Y:S01]  /*8af0*/  STG.E.U16 desc[UR36][R16.64], R3 ;  /* 0x0000000310007986 */ /* 0x0011e2000c101524 */
[----:B------:R-:W-:Y:S05]  /*8b00*/  BRA `(.L_x_776) ;  /* 0x0000000c003c7947 */ /* 0x000fea0003800000 */
.L_x_772:
        /* <DEDUP_REMOVED lines=9> */
.L_x_780:
[----:B------:R0:W-:Y:S01]  /*8ba0*/  STG.E.U16 desc[UR36][R16.64], R2 ;  /* 0x0000000210007986 */ /* 0x0001e2000c101524 */
[----:B------:R-:W-:Y:S05]  /*8bb0*/  BRA `(.L_x_776) ;  /* 0x0000000c00107947 */ /* 0x000fea0003800000 */
.L_x_779:
        /* <DEDUP_REMOVED lines=10> */
.L_x_782:
[----:B------:R-:W-:-:S05]  /*8c60*/  HADD2.F32 R0, -RZ, R2.H0_H0 ;  /* 0x20000002ff007230 */ /* 0x000fca0000004100 */
[----:B------:R-:W-:-:S04]  /*8c70*/  F2FP.F16.F32.PACK_AB R0, RZ, R0 ;  /* 0x00000000ff00723e */ /* 0x000fc800000000ff */
[----:B------:R-:W-:-:S05]  /*8c80*/  PRMT R0, R0, 0x5410, RZ ;  /* 0x0000541000007816 */ /* 0x000fca00000000ff */
[----:B------:R0:W-:Y:S01]  /*8c90*/  STG.E desc[UR36][R16.64], R0 ;  /* 0x0000000010007986 */ /* 0x0001e2000c101924 */
[----:B------:R-:W-:Y:S05]  /*8ca0*/  BRA `(.L_x_776) ;  /* 0x0000000800d47947 */ /* 0x000fea0003800000 */
.L_x_781:
[----:B------:R-:W-:-:S05]  /*8cb0*/  HADD2.F32 R2, -RZ, R2.H0_H0 ;  /* 0x20000002ff027230 */ /* 0x000fca0000004100 */
[----:B------:R-:W-:-:S06]  /*8cc0*/  FMUL.FTZ R2, R2, 1 ;  /* 0x3f80000002027820 */ /* 0x000fcc0000410000 */
[----:B------:R-:W0:Y:S02]  /*8cd0*/  F2F.F64.F32 R2, R2 ;  /* 0x0000000200027310 */ /* 0x000e240000201800 */
[----:B0-----:R0:W-:Y:S01]  /*8ce0*/  STG.E.64 desc[UR36][R16.64], R2 ;  /* 0x0000000210007986 */ /* 0x0011e2000c101b24 */
[----:B------:R-:W-:Y:S05]  /*8cf0*/  BRA `(.L_x_776) ;  /* 0x0000000800c07947 */ /* 0x000fea0003800000 */
.L_x_771:
        /* <DEDUP_REMOVED lines=13> */
.L_x_785:
[----:B------:R-:W-:Y:S01]  /*8dd0*/  HADD2.F32 R2, -RZ, R2.H0_H0 ;  /* 0x20000002ff027230 */ /* 0x000fe20000004100 */
[----:B------:R-:W-:-:S04]  /*8de0*/  CS2R R6, SRZ ;  /* 0x0000000000067805 */ /* 0x000fc8000001ff00 */
[----:B------:R-:W-:-:S04]  /*8df0*/  FMUL.FTZ R2, R2, 1 ;  /* 0x3f80000002027820 */ /* 0x000fc80000410000 */
[----:B------:R-:W0:Y:S02]  /*8e00*/  F2F.F64.F32 R4, R2 ;  /* 0x0000000200047310 */ /* 0x000e240000201800 */
[----:B0-----:R0:W-:Y:S01]  /*8e10*/  STG.E.128 desc[UR36][R16.64], R4 ;  /* 0x0000000410007986 */ /* 0x0011e2000c101d24 */
[----:B------:R-:W-:Y:S05]  /*8e20*/  BRA `(.L_x_776) ;  /* 0x0000000800747947 */ /* 0x000fea0003800000 */
.L_x_784:
        /* <DEDUP_REMOVED lines=21> */
.L_x_789:
[----:B------:R-:W-:Y:S05]  /*8f80*/  BSYNC B0 ;  /* 0x0000000000007941 */ /* 0x000fea0003800000 */
.L_x_788:
[----:B------:R-:W-:-:S05]  /*8f90*/  LOP3.LUT R3, R0, R3, RZ, 0xfc, !PT ;  /* 0x0000000300037212 */ /* 0x000fca00078efcff */
[----:B------:R0:W-:Y:S01]  /*8fa0*/  STG.E.U8 desc[UR36][R16.64], R3 ;  /* 0x0000000310007986 */ /* 0x0001e2000c101124 */
[----:B------:R-:W-:Y:S05]  /*8fb0*/  BRA `(.L_x_776) ;  /* 0x0000000800107947 */ /* 0x000fea0003800000 */
.L_x_787:
        /* <DEDUP_REMOVED lines=13> */
.L_x_791:
[----:B------:R-:W-:Y:S01]  /*9090*/  IMAD.MOV.U32 R0, RZ, RZ, 0x7f ;  /* 0x0000007fff007424 */ /* 0x000fe200078e00ff */
[----:B------:R-:W-:-:S04]  /*90a0*/  ISETP.GT.U32.AND P0, PT, R2, 0x7f800000, PT ;  /* 0x7f8000000200780c */ /* 0x000fc80003f04070 */
[----:B------:R-:W-:-:S09]  /*90b0*/  SEL R0, R0, 0x7c, P0 ;  /* 0x0000007c00007807 */ /* 0x000fd20000000000 */
.L_x_792:
[----:B------:R-:W-:Y:S05]  /*90c0*/  BSYNC B0 ;  /* 0x0000000000007941 */ /* 0x000fea0003800000 */
.L_x_790:
[----:B------:R-:W-:-:S04]  /*90d0*/  LOP3.LUT R2, R3, 0x80000000, RZ, 0xc0, !PT ;  /* 0x8000000003027812 */ /* 0x000fc800078ec0ff */
[----:B------:R-:W-:-:S04]  /*90e0*/  SHF.R.U32.HI R3, RZ, 0x18, R2 ;  /* 0x00000018ff037819 */ /* 0x000fc80000011602 */
[----:B------:R-:W-:-:S05]  /*90f0*/  LOP3.LUT R3, R0, R3, RZ, 0xfc, !PT ;  /* 0x0000000300037212 */ /* 0x000fca00078efcff */
[----:B------:R0:W-:Y:S01]  /*9100*/  STG.E.U8 desc[UR36][R16.64], R3 ;  /* 0x0000000310007986 */ /* 0x0001e2000c101124 */
[----:B------:R-:W-:Y:S05]  /*9110*/  BRA `(.L_x_776) ;  /* 0x0000000400b87947 */ /* 0x000fea0003800000 */
.L_x_786:
[----:B------:R-:W-:-:S05]  /*9120*/  HADD2.F32 R0, -RZ, R2.H0_H0 ;  /* 0x20000002ff007230 */ /* 0x000fca0000004100 */
[----:B------:R-:W-:-:S05]  /*9130*/  F2FP.BF16.F32.PACK_AB R0, RZ, R0 ;  /* 0x00000000ff00723e */ /* 0x000fca00000010ff */
[----:B------:R0:W-:Y:S01]  /*9140*/  STG.E.U16 desc[UR36][R16.64], R0 ;  /* 0x0000000010007986 */ /* 0x0001e2000c101524 */
[----:B------:R-:W-:Y:S05]  /*9150*/  BRA `(.L_x_776) ;  /* 0x0000000400a87947 */ /* 0x000fea0003800000 */
.L_x_783:
        /* <DEDUP_REMOVED lines=12> */
.L_x_795:
        /* <DEDUP_REMOVED lines=17> */
.L_x_798:
[----:B------:R-:W-:-:S04]  /*9330*/  LOP3.LUT R2, R3, 0x80000000, RZ, 0xc0, !PT ;  /* 0x8000000003027812 */ /* 0x000fc800078ec0ff */
[----:B------:R-:W-:-:S04]  /*9340*/  SHF.R.U32.HI R3, RZ, 0x18, R2 ;  /* 0x00000018ff037819 */ /* 0x000fc80000011602 */
[----:B------:R-:W-:-:S04]  /*9350*/  LOP3.LUT R0, R0, R3, RZ, 0xfc, !PT ;  /* 0x0000000300007212 */ /* 0x000fc800078efcff */
[----:B------:R-:W-:-:S07]  /*9360*/  PRMT R8, R0, 0x7610, R8 ;  /* 0x0000761000087816 */ /* 0x000fce0000000008 */
.L_x_797:
[----:B------:R-:W-:Y:S05]  /*9370*/  BSYNC B0 ;  /* 0x0000000000007941 */ /* 0x000fea0003800000 */
.L_x_796:
[----:B------:R0:W-:Y:S01]  /*9380*/  STG.E.U8 desc[UR36][R16.64], R8 ;  /* 0x0000000810007986 */ /* 0x0001e2000c101124 */
[----:B------:R-:W-:Y:S05]  /*9390*/  BRA `(.L_x_776) ;  /* 0x0000000400187947 */ /* 0x000fea0003800000 */
.L_x_794:
        /* <DEDUP_REMOVED lines=17> */
.L_x_801:
[----:B------:R-:W-:-:S04]  /*94b0*/  LOP3.LUT R2, R3, 0x80000000, RZ, 0xc0, !PT ;  /* 0x8000000003027812 */ /* 0x000fc800078ec0ff */
[----:B------:R-:W-:-:S04]  /*94c0*/  SHF.R.U32.HI R3, RZ, 0x18, R2 ;  /* 0x00000018ff037819 */ /* 0x000fc80000011602 */
[----:B------:R-:W-:-:S04]  /*94d0*/  LOP3.LUT R0, R0, R3, RZ, 0xfc, !PT ;  /* 0x0000000300007212 */ /* 0x000fc800078efcff */
[----:B------:R-:W-:-:S07]  /*94e0*/  PRMT R8, R0, 0x7610, R8 ;  /* 0x0000761000087816 */ /* 0x000fce0000000008 */
.L_x_800:
[----:B------:R-:W-:Y:S05]  /*94f0*/  BSYNC B0 ;  /* 0x0000000000007941 */ /* 0x000fea0003800000 */
.L_x_799:
[----:B------:R0:W-:Y:S01]  /*9500*/  STG.E.U8 desc[UR36][R16.64], R8 ;  /* 0x0000000810007986 */ /* 0x0001e2000c101124 */
[----:B------:R-:W-:Y:S05]  /*9510*/  BRA `(.L_x_776) ;  /* 0x0000000000b87947 */ /* 0x000fea0003800000 */
.L_x_793:
        /* <DEDUP_REMOVED lines=22> */
.L_x_775:
        /* <DEDUP_REMOVED lines=16> */
.L_x_804:
[----:B------:R-:W-:Y:S05]  /*9780*/  BRA `(.L_x_776) ;  /* 0x00000000001c7947 */ /* 0x000fea0003800000 */
.L_x_803:
[----:B------:R-:W-:-:S06]  /*9790*/  HADD2.F32 R2, -RZ, R2.H0_H0 ;  /* 0x20000002ff027230 */ /* 0x000fcc0000004100 */
[----:B------:R-:W0:Y:S02]  /*97a0*/  F2I.U64.TRUNC R2, R2 ;  /* 0x0000000200027311 */ /* 0x000e24000020d800 */
[----:B0-----:R0:W-:Y:S01]  /*97b0*/  STG.E.64 desc[UR36][R16.64], R2 ;  /* 0x0000000210007986 */ /* 0x0011e2000c101b24 */
[----:B------:R-:W-:Y:S05]  /*97c0*/  BRA `(.L_x_776) ;  /* 0x00000000000c7947 */ /* 0x000fea0003800000 */
.L_x_802:
[----:B------:R-:W-:-:S04]  /*97d0*/  HADD2.F32 R2, -RZ, R2.H0_H0 ;  /* 0x20000002ff027230 */ /* 0x000fc80000004100 */
[----:B------:R-:W0:Y:S02]  /*97e0*/  F2I.FTZ.U32.TRUNC.NTZ R3, R2 ;  /* 0x0000000200037305 */ /* 0x000e24000021f000 */
[----:B0-----:R0:W-:Y:S02]  /*97f0*/  STG.E desc[UR36][R16.64], R3 ;  /* 0x0000000310007986 */ /* 0x0011e4000c101924 */
.L_x_776:
[----:B------:R-:W-:-:S07]  /*9800*/  VIADD R19, R19, 0x80 ;  /* 0x0000008013137836 */ /* 0x000fce0000000000 */
.L_x_736:
[----:B------:R-:W-:Y:S05]  /*9810*/  BSYNC B6 ;  /* 0x0000000000067941 */ /* 0x000fea0003800000 */
.L_x_735:
        /* <DEDUP_REMOVED lines=306> */
.L_x_805:
        /* <DEDUP_REMOVED lines=22> */
.L_x_809:
[----:B------:R-:W2:Y:S02]  /*aca0*/  LDG.E.U8 R2, desc[UR36][R2.64] ;  /* 0x0000002402027981 */ /* 0x000ea4000c1e1100 */
[----:B--2---:R-:W-:-:S04]  /*acb0*/  I2FP.F32.U32 R0, R2 ;  /* 0x0000000200007245 */ /* 0x004fc80000201000 */
[----:B------:R-:W-:Y:S01]  /*acc0*/  F2FP.F16.F32.PACK_AB R0, RZ, R0 ;  /* 0x00000000ff00723e */ /* 0x000fe200000000ff */
[----:B------:R-:W-:Y:S06]  /*acd0*/  BRA `(.L_x_811) ;  /* 0x0000000c00887947 */ /* 0x000fec0003800000 */
.L_x_808:
        /* <DEDUP_REMOVED lines=10> */
.L_x_813:
[----:B------:R-:W2:Y:S02]  /*ad80*/  LDG.E R2, desc[UR36][R2.64] ;  /* 0x0000002402027981 */ /* 0x000ea4000c1e1900 */
[----:B--2---:R-:W-:-:S04]  /*ad90*/  I2FP.F32.S32 R0, R2 ;  /* 0x0000000200007245 */ /* 0x004fc80000201400 */
[----:B------:R-:W-:Y:S01]  /*ada0*/  F2FP.F16.F32.PACK_AB R0, RZ, R0 ;  /* 0x00000000ff00723e */ /* 0x000fe200000000ff */
[----:B------:R-:W-:Y:S06]  /*adb0*/  BRA `(.L_x_811) ;  /* 0x0000000c00507947 */ /* 0x000fec0003800000 */
.L_x_812:
[----:B------:R-:W2:Y:S02]  /*adc0*/  LDG.E.U16 R2, desc[UR36][R2.64] ;  /* 0x0000002402027981 */ /* 0x000ea4000c1e1500 */
[----:B--2---:R-:W0:Y:S02]  /*add0*/  I2F.S16 R0, R2 ;  /* 0x0000000200007306 */ /* 0x004e240000101400 */
[----:B0-----:R-:W-:Y:S01]  /*ade0*/  F2FP.F16.F32.PACK_AB R0, RZ, R0 ;  /* 0x00000000ff00723e */ /* 0x001fe200000000ff */
[----:B------:R-:W-:Y:S06]  /*adf0*/  BRA `(.L_x_811) ;  /* 0x0000000c00407947 */ /* 0x000fec0003800000 */
.L_x_807:
        /* <DEDUP_REMOVED lines=9> */
.L_x_815:
[----:B------:R1:W5:Y:S01]  /*ae90*/  LDG.E.U16 R0, desc[UR36][R2.64] ;  /* 0x0000002402007981 */ /* 0x000362000c1e1500 */
[----:B------:R-:W-:Y:S05]  /*aea0*/  BRA `(.L_x_811) ;  /* 0x0000000c00147947 */ /* 0x000fea0003800000 */
.L_x_814:
        /* <DEDUP_REMOVED lines=9> */
.L_x_817:
[----:B------:R0:W5:Y:S01]  /*af40*/  LDG.E.U16 R0, desc[UR36][R2.64] ;  /* 0x0000002402007981 */ /* 0x000162000c1e1500 */
[----:B------:R-:W-:Y:S05]  /*af50*/  BRA `(.L_x_811) ;  /* 0x0000000800e87947 */ /* 0x000fea0003800000 */
.L_x_816:
        /* <DEDUP_REMOVED lines=8> */
.L_x_806:
        /* <DEDUP_REMOVED lines=13> */
.L_x_820:
        /* <DEDUP_REMOVED lines=8> */
.L_x_819:
        /* <DEDUP_REMOVED lines=28> */
.L_x_822:
        /* <DEDUP_REMOVED lines=15> */
.L_x_821:
[----:B------:R-:W2:Y:S02]  /*b3e0*/  LDG.E.U16 R0, desc[UR36][R2.64] ;  /* 0x0000002402007981 */ /* 0x000ea4000c1e1500 */
[----:B--2---:R-:W-:-:S05]  /*b3f0*/  IMAD.U32 R0, R0, 0x10000, RZ ;  /* 0x0001000000007824 */ /* 0x004fca00078e00ff */
[----:B------:R-:W-:Y:S01]  /*b400*/  F2FP.F16.F32.PACK_AB R0, RZ, R0 ;  /* 0x00000000ff00723e */ /* 0x000fe200000000ff */
[----:B------:R-:W-:Y:S06]  /*b410*/  BRA `(.L_x_811) ;  /* 0x0000000400b87947 */ /* 0x000fec0003800000 */
.L_x_818:
        /* <DEDUP_REMOVED lines=12> */
.L_x_825:
        /* <DEDUP_REMOVED lines=21> */
.L_x_829:
[----:B------:R-:W-:Y:S05]  /*b630*/  BSYNC B1 ;  /* 0x0000000000017941 */ /* 0x000fea0003800000 */
.L_x_828:
[----:B------:R-:W-:Y:S01]  /*b640*/  LEA R3, R0, 0x3b800000, 0x17 ;  /* 0x3b80000000037811 */ /* 0x000fe200078eb8ff */
[----:B------:R-:W-:-:S05]  /*b650*/  IMAD.SHL.U32 R0, R2, 0x100000, RZ ;  /* 0x0010000002007824 */ /* 0x000fca00078e00ff */
[----:B------:R-:W-:-:S07]  /*b660*/  LOP3.LUT R0, R3, R0, R4, 0xfe, !PT ;  /* 0x0000000003007212 */ /* 0x000fce00078efe04 */
.L_x_827:
[----:B------:R-:W-:Y:S05]  /*b670*/  BSYNC B0 ;  /* 0x0000000000007941 */ /* 0x000fea0003800000 */
.L_x_826:
[----:B------:R-:W-:Y:S01]  /*b680*/  F2FP.F16.F32.PACK_AB R0, RZ, R0 ;  /* 0x00000000ff00723e */ /* 0x000fe200000000ff */
[----:B------:R-:W-:Y:S06]  /*b690*/  BRA `(.L_x_811) ;  /* 0x0000000400187947 */ /* 0x000fec0003800000 */
.L_x_824:
        /* <DEDUP_REMOVED lines=21> */
.L_x_833:
[----:B------:R-:W-:Y:S05]  /*b7f0*/  BSYNC B1 ;  /* 0x0000000000017941 */ /* 0x000fea0003800000 */
.L_x_832:
[----:B------:R-:W-:Y:S01]  /*b800*/  LEA R3, R0, 0x37800000, 0x17 ;  /* 0x3780000000037811 */ /* 0x000fe200078eb8ff */
[----:B------:R-:W-:-:S05]  /*b810*/  IMAD.SHL.U32 R0, R2, 0x200000, RZ ;  /* 0x0020000002007824 */ /* 0x000fca00078e00ff */
[----:B------:R-:W-:-:S07]  /*b820*/  LOP3.LUT R0, R3, R0, R4, 0xfe, !PT ;  /* 0x0000000003007212 */ /* 0x000fce00078efe04 */
.L_x_831:
[----:B------:R-:W-:Y:S05]  /*b830*/  BSYNC B0 ;  /* 0x0000000000007941 */ /* 0x000fea0003800000 */
.L_x_830:
[----:B------:R-:W-:Y:S01]  /*b840*/  F2FP.F16.F32.PACK_AB R0, RZ, R0 ;  /* 0x00000000ff00723e */ /* 0x000fe200000000ff */
[----:B------:R-:W-:Y:S06]  /*b850*/  BRA `(.L_x_811) ;  /* 0x0000000000a87947 */ /* 0x000fec0003800000 */
.L_x_823:
        /* <DEDUP_REMOVED lines=14> */
.L_x_837:
[----:B------:R-:W-:Y:S05]  /*b940*/  BSYNC B0 ;  /* 0x0000000000007941 */ /* 0x000fea0003800000 */
.L_x_836:
[----:B------:R-:W-:Y:S01]  /*b950*/  F2FP.F16.F32.PACK_AB R0, RZ, R0 ;  /* 0x00000000ff00723e */ /* 0x000fe200000000ff */
[----:B------:R-:W-:Y:S06]  /*b960*/  BRA `(.L_x_811) ;  /* 0x0000000000647947 */ /* 0x000fec0003800000 */
.L_x_810:
        /* <DEDUP_REMOVED lines=16> */
.L_x_838:
[----:B------:R-:W-:Y:S01]  /*ba70*/  PRMT R0, RZ, 0x7610, R0 ;  /* 0x00007610ff007816 */ /* 0x000fe20000000000 */
[----:B------:R-:W-:Y:S06]  /*ba80*/  BRA `(.L_x_811) ;  /* 0x00000000001c7947 */ /* 0x000fec0003800000 */
.L_x_835:
[----:B------:R-:W2:Y:S02]  /*ba90*/  LDG.E.64 R2, desc[UR36][R2.64] ;  /* 0x0000002402027981 */ /* 0x000ea4000c1e1b00 */
[----:B--2---:R-:W0:Y:S02]  /*baa0*/  I2F.U64 R0, R2 ;  /* 0x0000000200007312 */ /* 0x004e240000301000 */
[----:B0-----:R-:W-:Y:S01]  /*bab0*/  F2FP.F16.F32.PACK_AB R0, RZ, R0 ;  /* 0x00000000ff00723e */ /* 0x001fe200000000ff */
[----:B------:R-:W-:Y:S06]  /*bac0*/  BRA `(.L_x_811) ;  /* 0x00000000000c7947 */ /* 0x000fec0003800000 */
.L_x_834:
[----:B------:R-:W2:Y:S02]  /*bad0*/  LDG.E R2, desc[UR36][R2.64] ;  /* 0x0000002402027981 */ /* 0x000ea4000c1e1900 */
[----:B--2---:R-:W-:-:S04]  /*bae0*/  I2FP.F32.U32 R0, R2 ;  /* 0x0000000200007245 */ /* 0x004fc80000201000 */
[----:B------:R-:W-:-:S07]  /*baf0*/  F2FP.F16.F32.PACK_AB R0, RZ, R0 ;  /* 0x00000000ff00723e */ /* 0x000fce00000000ff */
.L_x_811:
        /* <DEDUP_REMOVED lines=17> */
[----:B0-----:R-:W-:Y:S01]  /*bc10*/  STG.E.U8 desc[UR36][R16.64], R3 ;  /* 0x0000000310007986 */ /* 0x001fe2000c101124 */
[----:B------:R-:W-:Y:S05]  /*bc20*/  EXIT ;  /* 0x000000000000794d */ /* 0x000fea0003800000 */
.L_x_842:
[----:B------:R-:W-:-:S06]  /*bc30*/  HADD2.F32 R3, -RZ, R2.H0_H0 ;  /* 0x20000002ff037230 */ /* 0x000fcc0000004100 */
[----:B------:R-:W0:Y:S02]  /*bc40*/  F2I.S64.TRUNC R2, R3 ;  /* 0x0000000300027311 */ /* 0x000e24000020d900 */
[----:B0-----:R-:W-:Y:S01]  /*bc50*/  STG.E.U8 desc[UR36][R16.64], R2 ;  /* 0x0000000210007986 */ /* 0x001fe2000c101124 */
[----:B------:R-:W-:Y:S05]  /*bc60*/  EXIT ;  /* 0x000000000000794d */ /* 0x000fea0003800000 */
.L_x_841:
        /* <DEDUP_REMOVED lines=8> */
[----:B0-----:R-:W-:Y:S01]  /*bcf0*/  STG.E.64 desc[UR36][R16.64], R2 ;  /* 0x0000000210007986 */ /* 0x001fe2000c101b24 */
[----:B------:R-:W-:Y:S05]  /*bd00*/  EXIT ;  /* 0x000000000000794d */ /* 0x000fea0003800000 */
.L_x_845:
[----:B------:R-:W-:-:S04]  /*bd10*/  HADD2.F32 R2, -RZ, R2.H0_H0 ;  /* 0x20000002ff027230 */ /* 0x000fc80000004100 */
[----:B------:R-:W0:Y:S02]  /*bd20*/  F2I.FTZ.TRUNC.NTZ R3, R2 ;  /* 0x0000000200037305 */ /* 0x000e24000021f100 */
[----:B0-----:R-:W-:Y:S01]  /*bd30*/  STG.E desc[UR36][R16.64], R3 ;  /* 0x0000000310007986 */ /* 0x001fe2000c101924 */
[----:B------:R-:W-:Y:S05]  /*bd40*/  EXIT ;  /* 0x000000000000794d */ /* 0x000fea0003800000 */
.L_x_844:
[----:B------:R-:W-:-:S04]  /*bd50*/  HADD2.F32 R2, -RZ, R2.H0_H0 ;  /* 0x20000002ff027230 */ /* 0x000fc80000004100 */
[----:B------:R-:W0:Y:S02]  /*bd60*/  F2I.FTZ.TRUNC.NTZ R3, R2 ;  /* 0x0000000200037305 */ /* 0x000e24000021f100 */
[----:B0-----:R-:W-:Y:S01]  /*bd70*/  STG.E.U16 desc[UR36][R16.64], R3 ;  /* 0x0000000310007986 */ /* 0x001fe2000c101524 */
[----:B------:R-:W-:Y:S05]  /*bd80*/  EXIT ;  /* 0x000000000000794d */ /* 0x000fea0003800000 */
.L_x_840:
[----:B------:R-:W-:-:S13]  /*bd90*/  ISETP.GT.AND P0, PT, R3, 0x6, PT ;  /* 0x000000060300780c */ /* 0x000fda0003f04270 */
[----:B------:R-:W-:Y:S05]  /*bda0*/  @P0 BRA `(.L_x_846) ;  /* 0x0000000000240947 */ /* 0x000fea0003800000 */
[----:B------:R-:W-:-:S13]  /*bdb0*/  ISETP.NE.AND P0, PT, R3, 0x5, PT ;  /* 0x000000050300780c */ /* 0x000fda0003f05270 */
[----:B------:R-:W-:Y:S05]  /*bdc0*/  @!P0 BRA `(.L_x_847) ;  /* 0x0000000000148947 */ /* 0x000fea0003800000 */
[----:B------:R-:W-:-:S13]  /*bdd0*/  ISETP.NE.AND P0, PT, R3, 0x6, PT ;  /* 0x000000060300780c */ /* 0x000fda0003f05270 */
[----:B------:R-:W-:Y:S05]  /*bde0*/  @P0 BRA `(.L_x_843) ;  /* 0x0000000800c40947 */ /* 0x000fea0003800000 */
[----:B------:R-:W-:-:S05]  /*bdf0*/  HADD2.F32 R3, -RZ, R2.H0_H0 ;  /* 0x20000002ff037230 */ /* 0x000fca0000004100 */
[----:B------:R-:W-:Y:S01]  /*be00*/  STG.E desc[UR36][R16.64], R3 ;  /* 0x0000000310007986 */ /* 0x000fe2000c101924 */
[----:B------:R-:W-:Y:S05]  /*be10*/  EXIT ;  /* 0x000000000000794d */ /* 0x000fea0003800000 */
.L_x_847:
[----:B------:R-:W-:Y:S01]  /*be20*/  STG.E.U16 desc[UR36][R16.64], R2 ;  /* 0x0000000210007986 */ /* 0x000fe2000c101524 */
[----:B------:R-:W-:Y:S05]  /*be30*/  EXIT ;  /* 0x000000000000794d */ /* 0x000fea0003800000 */
.L_x_846:
        /* <DEDUP_REMOVED lines=8> */
[----:B------:R-:W-:Y:S01]  /*bec0*/  STG.E.64 desc[UR36][R16.64], R2 ;  /* 0x0000000210007986 */ /* 0x000fe2000c101b24 */
[----:B------:R-:W-:Y:S05]  /*bed0*/  EXIT ;  /* 0x000000000000794d */ /* 0x000fea0003800000 */
.L_x_849:
[----:B------:R-:W-:-:S05]  /*bee0*/  HADD2.F32 R0, -RZ, R2.H0_H0 ;  /* 0x20000002ff007230 */ /* 0x000fca0000004100 */
[----:B------:R-:W-:-:S04]  /*bef0*/  F2FP.F16.F32.PACK_AB R0, RZ, R0 ;  /* 0x00000000ff00723e */ /* 0x000fc800000000ff */
[----:B------:R-:W-:-:S05]  /*bf00*/  PRMT R0, R0, 0x5410, RZ ;  /* 0x0000541000007816 */ /* 0x000fca00000000ff */
[----:B------:R-:W-:Y:S01]  /*bf10*/  STG.E desc[UR36][R16.64], R0 ;  /* 0x0000000010007986 */ /* 0x000fe2000c101924 */
[----:B------:R-:W-:Y:S05]  /*bf20*/  EXIT ;  /* 0x000000000000794d */ /* 0x000fea0003800000 */
.L_x_848:
[----:B------:R-:W-:-:S05]  /*bf30*/  HADD2.F32 R2, -RZ, R2.H0_H0 ;  /* 0x20000002ff027230 */ /* 0x000fca0000004100 */
[----:B------:R-:W-:-:S06]  /*bf40*/  FMUL.FTZ R2, R2, 1 ;  /* 0x3f80000002027820 */ /* 0x000fcc0000410000 */
[----:B------:R-:W0:Y:S02]  /*bf50*/  F2F.F64.F32 R2, R2 ;  /* 0x0000000200027310 */ /* 0x000e240000201800 */
[----:B0-----:R-:W-:Y:S01]  /*bf60*/  STG.E.64 desc[UR36][R16.64], R2 ;  /* 0x0000000210007986 */ /* 0x001fe2000c101b24 */
[----:B------:R-:W-:Y:S05]  /*bf70*/  EXIT ;  /* 0x000000000000794d */ /* 0x000fea0003800000 */
.L_x_839:
        /* <DEDUP_REMOVED lines=11> */
[----:B------:R-:W-:Y:S01]  /*c030*/  STG.E.U8 desc[UR36][R16.64], R3 ;  /* 0x0000000310007986 */ /* 0x000fe2000c101124 */
[----:B------:R-:W-:Y:S05]  /*c040*/  EXIT ;  /* 0x000000000000794d */ /* 0x000fea0003800000 */
.L_x_852:
[----:B------:R-:W-:Y:S01]  /*c050*/  HADD2.F32 R2, -RZ, R2.H0_H0 ;  /* 0x20000002ff027230 */ /* 0x000fe20000004100 */
[----:B------:R-:W-:-:S04]  /*c060*/  CS2R R6, SRZ ;  /* 0x0000000000067805 */ /* 0x000fc8000001ff00 */
[----:B------:R-:W-:-:S04]  /*c070*/  FMUL.FTZ R2, R2, 1 ;  /* 0x3f80000002027820 */ /* 0x000fc80000410000 */
[----:B------:R-:W0:Y:S02]  /*c080*/  F2F.F64.F32 R4, R2 ;  /* 0x0000000200047310 */ /* 0x000e240000201800 */
[----:B0-----:R-:W-:Y:S01]  /*c090*/  STG.E.128 desc[UR36][R16.64], R4 ;  /* 0x0000000410007986 */ /* 0x001fe2000c101d24 */
[----:B------:R-:W-:Y:S05]  /*c0a0*/  EXIT ;  /* 0x000000000000794d */ /* 0x000fea0003800000 */
.L_x_851:
        /* <DEDUP_REMOVED lines=21> */
.L_x_856:
[----:B------:R-:W-:Y:S05]  /*c200*/  BSYNC B0 ;  /* 0x0000000000007941 */ /* 0x000fea0003800000 */
.L_x_855:
[----:B------:R-:W-:-:S05]  /*c210*/  LOP3.LUT R3, R0, R3, RZ, 0xfc, !PT ;  /* 0x0000000300037212 */ /* 0x000fca00078efcff */
[----:B------:R-:W-:Y:S01]  /*c220*/  STG.E.U8 desc[UR36][R16.64], R3 ;  /* 0x0000000310007986 */ /* 0x000fe2000c101124 */
[----:B------:R-:W-:Y:S05]  /*c230*/  EXIT ;  /* 0x000000000000794d */ /* 0x000fea0003800000 */
.L_x_854:
        /* <DEDUP_REMOVED lines=13> */
.L_x_858:
[----:B------:R-:W-:Y:S01]  /*c310*/  IMAD.MOV.U32 R0, RZ, RZ, 0x7f ;  /* 0x0000007fff007424 */ /* 0x000fe200078e00ff */
[----:B------:R-:W-:-:S04]  /*c320*/  ISETP.GT.U32.AND P0, PT, R2, 0x7f800000, PT ;  /* 0x7f8000000200780c */ /* 0x000fc80003f04070 */
[----:B------:R-:W-:-:S09]  /*c330*/  SEL R0, R0, 0x7c, P0 ;  /* 0x0000007c00007807 */ /* 0x000fd20000000000 */
.L_x_859:
[----:B------:R-:W-:Y:S05]  /*c340*/  BSYNC B0 ;  /* 0x0000000000007941 */ /* 0x000fea0003800000 */
.L_x_857:
[----:B------:R-:W-:-:S04]  /*c350*/  LOP3.LUT R2, R3, 0x80000000, RZ, 0xc0, !PT ;  /* 0x8000000003027812 */ /* 0x000fc800078ec0ff */
[----:B------:R-:W-:-:S04]  /*c360*/  SHF.R.U32.HI R3, RZ, 0x18, R2 ;  /* 0x00000018ff037819 */ /* 0x000fc80000011602 */
[----:B------:R-:W-:-:S05]  /*c370*/  LOP3.LUT R3, R0, R3, RZ, 0xfc, !PT ;  /* 0x0000000300037212 */ /* 0x000fca00078efcff */
[----:B------:R-:W-:Y:S01]  /*c380*/  STG.E.U8 desc[UR36][R16.64], R3 ;  /* 0x0000000310007986 */ /* 0x000fe2000c101124 */
[----:B------:R-:W-:Y:S05]  /*c390*/  EXIT ;  /* 0x000000000000794d */ /* 0x000fea0003800000 */
.L_x_853:
[----:B------:R-:W-:-:S05]  /*c3a0*/  HADD2.F32 R0, -RZ, R2.H0_H0 ;  /* 0x20000002ff007230 */ /* 0x000fca0000004100 */
[----:B------:R-:W-:-:S05]  /*c3b0*/  F2FP.BF16.F32.PACK_AB R0, RZ, R0 ;  /* 0x00000000ff00723e */ /* 0x000fca00000010ff */
[----:B------:R-:W-:Y:S01]  /*c3c0*/  STG.E.U16 desc[UR36][R16.64], R0 ;  /* 0x0000000010007986 */ /* 0x000fe2000c101524 */
[----:B------:R-:W-:Y:S05]  /*c3d0*/  EXIT ;  /* 0x000000000000794d */ /* 0x000fea0003800000 */
.L_x_850:
        /* <DEDUP_REMOVED lines=10> */
[----:B0-----:R-:W-:Y:S01]  /*c480*/  STG.E.U16 desc[UR36][R16.64], R3 ;  /* 0x0000000310007986 */ /* 0x001fe2000c101524 */
[----:B------:R-:W-:Y:S05]  /*c490*/  EXIT ;  /* 0x000000000000794d */ /* 0x000fea0003800000 */
.L_x_862:
        /* <DEDUP_REMOVED lines=17> */
.L_x_865:
[----:B------:R-:W-:-:S04]  /*c5b0*/  LOP3.LUT R2, R3, 0x80000000, RZ, 0xc0, !PT ;  /* 0x8000000003027812 */ /* 0x000fc800078ec0ff */
[----:B------:R-:W-:-:S04]  /*c5c0*/  SHF.R.U32.HI R3, RZ, 0x18, R2 ;  /* 0x00000018ff037819 */ /* 0x000fc80000011602 */
[----:B------:R-:W-:-:S04]  /*c5d0*/  LOP3.LUT R0, R0, R3, RZ, 0xfc, !PT ;  /* 0x0000000300007212 */ /* 0x000fc800078efcff */
[----:B------:R-:W-:-:S07]  /*c5e0*/  PRMT R8, R0, 0x7610, R8 ;  /* 0x0000761000087816 */ /* 0x000fce0000000008 */
.L_x_864:
[----:B------:R-:W-:Y:S05]  /*c5f0*/  BSYNC B0 ;  /* 0x0000000000007941 */ /* 0x000fea0003800000 */
.L_x_863:
[----:B------:R-:W-:Y:S01]  /*c600*/  STG.E.U8 desc[UR36][R16.64], R8 ;  /* 0x0000000810007986 */ /* 0x000fe2000c101124 */
[----:B------:R-:W-:Y:S05]  /*c610*/  EXIT ;  /* 0x000000000000794d */ /* 0x000fea0003800000 */
.L_x_861:
        /* <DEDUP_REMOVED lines=17> */
.L_x_868:
[----:B------:R-:W-:-:S04]  /*c730*/  LOP3.LUT R2, R3, 0x80000000, RZ, 0xc0, !PT ;  /* 0x8000000003027812 */ /* 0x000fc800078ec0ff */
[----:B------:R-:W-:-:S04]  /*c740*/  SHF.R.U32.HI R3, RZ, 0x18, R2 ;  /* 0x00000018ff037819 */ /* 0x000fc80000011602 */
[----:B------:R-:W-:-:S04]  /*c750*/  LOP3.LUT R0, R0, R3, RZ, 0xfc, !PT ;  /* 0x0000000300007212 */ /* 0x000fc800078efcff */
[----:B------:R-:W-:-:S07]  /*c760*/  PRMT R8, R0, 0x7610, R8 ;  /* 0x0000761000087816 */ /* 0x000fce0000000008 */
.L_x_867:
[----:B------:R-:W-:Y:S05]  /*c770*/  BSYNC B0 ;  /* 0x0000000000007941 */ /* 0x000fea0003800000 */
.L_x_866:
[----:B------:R-:W-:Y:S01]  /*c780*/  STG.E.U8 desc[UR36][R16.64], R8 ;  /* 0x0000000810007986 */ /* 0x000fe2000c101124 */
[----:B------:R-:W-:Y:S05]  /*c790*/  EXIT ;  /* 0x000000000000794d */ /* 0x000fea0003800000 */
.L_x_860:
        /* <DEDUP_REMOVED lines=22> */
.L_x_843:
        /* <DEDUP_REMOVED lines=16> */
.L_x_871:
[----:B------:R-:W-:Y:S05]  /*ca00*/  EXIT ;  /* 0x000000000000794d */ /* 0x000fea0003800000 */
.L_x_870:
[----:B------:R-:W-:-:S06]  /*ca10*/  HADD2.F32 R2, -RZ, R2.H0_H0 ;  /* 0x20000002ff027230 */ /* 0x000fcc0000004100 */
[----:B------:R-:W0:Y:S02]  /*ca20*/  F2I.U64.TRUNC R2, R2 ;  /* 0x0000000200027311 */ /* 0x000e24000020d800 */
[----:B0-----:R-:W-:Y:S01]  /*ca30*/  STG.E.64 desc[UR36][R16.64], R2 ;  /* 0x0000000210007986 */ /* 0x001fe2000c101b24 */
[----:B------:R-:W-:Y:S05]  /*ca40*/  EXIT ;  /* 0x000000000000794d */ /* 0x000fea0003800000 */
.L_x_869:
[----:B------:R-:W-:-:S04]  /*ca50*/  HADD2.F32 R2, -RZ, R2.H0_H0 ;  /* 0x20000002ff027230 */ /* 0x000fc80000004100 */
[----:B------:R-:W0:Y:S02]  /*ca60*/  F2I.FTZ.U32.TRUNC.NTZ R3, R2 ;  /* 0x0000000200037305 */ /* 0x000e24000021f000 */
[----:B0-----:R-:W-:Y:S01]  /*ca70*/  STG.E desc[UR36][R16.64], R3 ;  /* 0x0000000310007986 */ /* 0x001fe2000c101924 */
[----:B------:R-:W-:Y:S05]  /*ca80*/  EXIT ;  /* 0x000000000000794d */ /* 0x000fea0003800000 */
.L_x_872:
        /* <DEDUP_REMOVED lines=15> */
.L_x_7188:


//--------------------- .text._ZN2at6native27unrolled_elementwise_kernelIZZZNS0_16tanh_kernel_cudaERNS_18TensorIteratorBaseEENKUlvE0_clEvENKUlvE1_clEvEUlN3c104HalfEE_St5arrayIPcLm2EELi4E23TrivialOffsetCalculatorILi1EjESD_NS0_6memory12LoadWithCastILi1EEENSE_13StoreWithCastILi1EEEEEviT_T0_T2_T3_T4_T5_ --------------------------
	.section	.text._ZN2at6native27unrolled_elementwise_kernelIZZZNS0_16tanh_kernel_cudaERNS_18TensorIteratorBaseEENKUlvE0_clEvENKUlvE1_clEvEUlN3c104HalfEE_St5arrayIPcLm2EELi4E23TrivialOffsetCalculatorILi1EjESD_NS0_6memory12LoadWithCastILi1EEENSE_13StoreWithCastILi1EEEEEviT_T0_T2_T3_T4_T5_,"ax",@progbits
	.align	128
        .global         _ZN2at6native27unrolled_elementwise_kernelIZZZNS0_16tanh_kernel_cudaERNS_18TensorIteratorBaseEENKUlvE0_clEvENKUlvE1_clEvEUlN3c104HalfEE_St5arrayIPcLm2EELi4E23TrivialOffsetCalculatorILi1EjESD_NS0_6memory12LoadWithCastILi1EEENSE_13StoreWithCastILi1EEEEEviT_T0_T2_T3_T4_T5_
        .type           _ZN2at6native27unrolled_elementwise_kernelIZZZNS0_16tanh_kernel_cudaERNS_18TensorIteratorBaseEENKUlvE0_clEvENKUlvE1_clEvEUlN3c104HalfEE_St5arrayIPcLm2EELi4E23TrivialOffsetCalculatorILi1EjESD_NS0_6memory12LoadWithCastILi1EEENSE_13StoreWithCastILi1EEEEEviT_T0_T2_T3_T4_T5_,@function
        .size           _ZN2at6native27unrolled_elementwise_kernelIZZZNS0_16tanh_kernel_cudaERNS_18TensorIteratorBaseEENKUlvE0_clEvENKUlvE1_clEvEUlN3c104HalfEE_St5arrayIPcLm2EELi4E23TrivialOffsetCalculatorILi1EjESD_NS0_6memory12LoadWithCastILi1EEENSE_13StoreWithCastILi1EEEEEviT_T0_T2_T3_T4_T5_,(.L_x_7189 - _ZN2at6native27unrolled_elementwise_kernelIZZZNS0_16tanh_kernel_cudaERNS_18TensorIteratorBaseEENKUlvE0_clEvENKUlvE1_clEvEUlN3c104HalfEE_St5arrayIPcLm2EELi4E23TrivialOffsetCalculatorILi1EjESD_NS0_6memory12LoadWithCastILi1EEENSE_13StoreWithCastILi1EEEEEviT_T0_T2_T3_T4_T5_)
        .other          _ZN2at6native27unrolled_elementwise_kernelIZZZNS0_16tanh_kernel_cudaERNS_18TensorIteratorBaseEENKUlvE0_clEvENKUlvE1_clEvEUlN3c104HalfEE_St5arrayIPcLm2EELi4E23TrivialOffsetCalculatorILi1EjESD_NS0_6memory12LoadWithCastILi1EEENSE_13StoreWithCastILi1EEEEEviT_T0_T2_T3_T4_T5_,@"STO_CUDA_ENTRY STV_DEFAULT"
_ZN2at6native27unrolled_elementwise_kernelIZZZNS0_16tanh_kernel_cudaERNS_18TensorIteratorBaseEENKUlvE0_clEvENKUlvE1_clEvEUlN3c104HalfEE_St5arrayIPcLm2EELi4E23TrivialOffsetCalculatorILi1EjESD_NS0_6memory12LoadWithCastILi1EEENSE_13StoreWithCastILi1EEEEEviT_T0_T2_T3_T4_T5_:
.text._ZN2at6native27unrolled_elementwise_kernelIZZZNS0_16tanh_kernel_cudaERNS_18TensorIteratorBaseEENKUlvE0_clEvENKUlvE1_clEvEUlN3c104HalfEE_St5arrayIPcLm2EELi4E23TrivialOffsetCalculatorILi1EjESD_NS0_6memory12LoadWithCastILi1EEENSE_13StoreWithCastILi1EEEEEviT_T0_T2_T3_T4_T5_:
        /* <DEDUP_REMOVED lines=31> */
[----:B0-----:R-:W-:-:S04]  /*01f0*/  F2FP.F16.F32.PACK_AB R0, RZ, R0 ;  /* 0x00000000ff00723e */ /* 0x001fc800000000ff */
[----:B------:R-:W-:Y:S01]  /*0200*/  PRMT R22, R0, 0x7610, R22 ;  /* 0x0000761000167816 */ /* 0x000fe20000000016 */
[----:B------:R-:W-:Y:S06]  /*0210*/  BRA `(.L_x_880) ;  /* 0x0000000c00d47947 */ /* 0x000fec0003800000 */
.L_x_878:
[----:B------:R-:W2:Y:S02]  /*0220*/  LDG.E.U8 R2, desc[UR36][R2.64] ;  /* 0x0000002402027981 */ /* 0x000ea4000c1e1100 */
[----:B--2---:R-:W-:-:S04]  /*0230*/  I2FP.F32.U32 R0, R2 ;  /* 0x0000000200007245 */ /* 0x004fc80000201000 */
[----:B------:R-:W-:-:S04]  /*0240*/  F2FP.F16.F32.PACK_AB R0, RZ, R0 ;  /* 0x00000000ff00723e */ /* 0x000fc800000000ff */
[----:B------:R-:W-:Y:S01]  /*0250*/  PRMT R22, R0, 0x7610, R22 ;  /* 0x0000761000167816 */ /* 0x000fe20000000016 */
[----:B------:R-:W-:Y:S06]  /*0260*/  BRA `(.L_x_880) ;  /* 0x0000000c00c07947 */ /* 0x000fec0003800000 */
.L_x_877:
        /* <DEDUP_REMOVED lines=8> */
[----:B0-----:R-:W-:-:S04]  /*02f0*/  F2FP.F16.F32.PACK_AB R0, RZ, R0 ;  /* 0x00000000ff00723e */ /* 0x001fc800000000ff */
[----:B------:R-:W-:Y:S01]  /*0300*/  PRMT R22, R0, 0x7610, R22 ;  /* 0x0000761000167816 */ /* 0x000fe20000000016 */
[----:B------:R-:W-:Y:S06]  /*0310*/  BRA `(.L_x_880) ;  /* 0x0000000c00947947 */ /* 0x000fec0003800000 */
.L_x_882:
[----:B------:R-:W2:Y:S02]  /*0320*/  LDG.E R2, desc[UR36][R2.64] ;  /* 0x0000002402027981 */ /* 0x000ea4000c1e1900 */
[----:B--2---:R-:W-:-:S04]  /*0330*/  I2FP.F32.S32 R0, R2 ;  /* 0x0000000200007245 */ /* 0x004fc80000201400 */
[----:B------:R-:W-:-:S04]  /*0340*/  F2FP.F16.F32.PACK_AB R0, RZ, R0 ;  /* 0x00000000ff00723e */ /* 0x000fc800000000ff */
[----:B------:R-:W-:Y:S01]  /*0350*/  PRMT R22, R0, 0x7610, R22 ;  /* 0x0000761000167816 */ /* 0x000fe20000000016 */
[----:B------:R-:W-:Y:S06]  /*0360*/  BRA `(.L_x_880) ;  /* 0x0000000c00807947 */ /* 0x000fec0003800000 */
.L_x_881:
[----:B------:R-:W2:Y:S02]  /*0370*/  LDG.E.U16 R2, desc[UR36][R2.64] ;  /* 0x0000002402027981 */ /* 0x000ea4000c1e1500 */
[----:B--2---:R-:W0:Y:S02]  /*0380*/  I2F.S16 R0, R2 ;  /* 0x0000000200007306 */ /* 0x004e240000101400 */
[----:B0-----:R-:W-:-:S04]  /*0390*/  F2FP.F16.F32.PACK_AB R0, RZ, R0 ;  /* 0x00000000ff00723e */ /* 0x001fc800000000ff */
[----:B------:R-:W-:Y:S01]  /*03a0*/  PRMT R22, R0, 0x7610, R22 ;  /* 0x0000761000167816 */ /* 0x000fe20000000016 */
[----:B------:R-:W-:Y:S06]  /*03b0*/  BRA `(.L_x_880) ;  /* 0x0000000c006c7947 */ /* 0x000fec0003800000 */
.L_x_876:
        /* <DEDUP_REMOVED lines=9> */
.L_x_884:
[----:B------:R1:W5:Y:S01]  /*0450*/  LDG.E.U16 R22, desc[UR36][R2.64] ;  /* 0x0000002402167981 */ /* 0x000362000c1e1500 */
[----:B------:R-:W-:Y:S05]  /*0460*/  BRA `(.L_x_880) ;  /* 0x0000000c00407947 */ /* 0x000fea0003800000 */
.L_x_883:
        /* <DEDUP_REMOVED lines=9> */
.L_x_886:
[----:B------:R0:W5:Y:S01]  /*0500*/  LDG.E.U16 R22, desc[UR36][R2.64] ;  /* 0x0000002402167981 */ /* 0x000162000c1e1500 */
[----:B------:R-:W-:Y:S05]  /*0510*/  BRA `(.L_x_880) ;  /* 0x0000000c00147947 */ /* 0x000fea0003800000 */
.L_x_885:
[----:B------:R-:W2:Y:S01]  /*0520*/  LDG.E.64 R2, desc[UR36][R2.64] ;  /* 0x0000002402027981 */ /* 0x000ea2000c1e1b00 */
[----:B------:R-:W-:Y:S01]  /*0530*/  UMOV UR4, 0xf0000000 ;  /* 0xf000000000047882 */ /* 0x000fe20000000000 */
[----:B------:R-:W-:Y:S01]  /*0540*/  UMOV UR5, 0x380fffff ;  /* 0x380fffff00057882 */ /* 0x000fe20000000000 */
[----:B--2---:R-:W0:Y:S01]  /*0550*/  F2F.F32.F64 R0, R2 ;  /* 0x0000000200007310 */ /* 0x004e220000301000 */
[----:B------:R-:W-:-:S14]  /*0560*/  DSETP.GEU.AND P0, PT, |R2|, UR4, PT ;  /* 0x0000000402007e2a */ /* 0x000fdc000bf0e200 */
[----:B0-----:R-:W-:-:S05]  /*0570*/  @!P0 FMUL R0, R0, 1.175494350822287508e-38 ;  /* 0x0080000000008820 */ /* 0x001fca0000400000 */
[----:B------:R-:W-:-:S04]  /*0580*/  F2FP.F16.F32.PACK_AB R0, RZ, R0 ;  /* 0x00000000ff00723e */ /* 0x000fc800000000ff */
[----:B------:R-:W-:Y:S01]  /*0590*/  PRMT R22, R0, 0x7610, R22 ;  /* 0x0000761000167816 */ /* 0x000fe20000000016 */
[----:B------:R-:W-:Y:S06]  /*05a0*/  BRA `(.L_x_880) ;  /* 0x0000000800f07947 */ /* 0x000fec0003800000 */
.L_x_875:
        /* <DEDUP_REMOVED lines=11> */
[----:B------:R-:W-:-:S04]  /*0660*/  F2FP.F16.F32.PACK_AB R0, RZ, R0 ;  /* 0x00000000ff00723e */ /* 0x000fc800000000ff */
[----:B------:R-:W-:Y:S01]  /*0670*/  PRMT R22, R0, 0x7610, R22 ;  /* 0x0000761000167816 */ /* 0x000fe20000000016 */
[----:B------:R-:W-:Y:S06]  /*0680*/  BRA `(.L_x_880) ;  /* 0x0000000800b87947 */ /* 0x000fec0003800000 */
.L_x_889:
        /* <DEDUP_REMOVED lines=9> */
.L_x_888:
        /* <DEDUP_REMOVED lines=28> */
.L_x_891:
[----:B------:R-:W2:Y:S02]  /*08e0*/  LDG.E.U8 R3, desc[UR36][R2.64] ;  /* 0x0000002402037981 */ /* 0x000ea4000c1e1100 */
[----:B--2---:R-:W-:-:S05]  /*08f0*/  IMAD.SHL.U32 R0, R3, 0x2000000, RZ ;  /* 0x0200000003007824 */ /* 0x004fca00078e00ff */
[----:B------:R-:W-:-:S13]  /*0900*/  ISETP.GE.U32.AND P0, PT, R0, 0x8000000, PT ;  /* 0x080000000000780c */ /* 0x000fda0003f06070 */
[C---:B------:R-:W-:Y:S02]  /*0910*/  @P0 IMAD.SHL.U32 R4, R3.reuse, 0x200000, RZ ;  /* 0x0020000003040824 */ /* 0x040fe400078e00ff */
[C---:B------:R-:W-:Y:S02]  /*0920*/  @!P0 IMAD.SHL.U32 R0, R3.reuse, 0x100, RZ ;  /* 0x0000010003008824 */ /* 0x040fe400078e00ff */
[----:B------:R-:W-:Y:S01]  /*0930*/  IMAD.SHL.U32 R3, R3, 0x1000000, RZ ;  /* 0x0100000003037824 */ /* 0x000fe200078e00ff */
[----:B------:R-:W-:Y:S02]  /*0940*/  @P0 LOP3.LUT R4, R4, 0xfe00000, RZ, 0xc0, !PT ;  /* 0x0fe0000004040812 */ /* 0x000fe400078ec0ff */
        /* <DEDUP_REMOVED lines=9> */
.L_x_890:
[----:B------:R-:W2:Y:S02]  /*09e0*/  LDG.E.U16 R0, desc[UR36][R2.64] ;  /* 0x0000002402007981 */ /* 0x000ea4000c1e1500 */
[----:B--2---:R-:W-:-:S05]  /*09f0*/  IMAD.U32 R0, R0, 0x10000, RZ ;  /* 0x0001000000007824 */ /* 0x004fca00078e00ff */
[----:B------:R-:W-:-:S04]  /*0a00*/  F2FP.F16.F32.PACK_AB R0, RZ, R0 ;  /* 0x00000000ff00723e */ /* 0x000fc800000000ff */
[----:B------:R-:W-:Y:S01]  /*0a10*/  PRMT R22, R0, 0x7610, R22 ;  /* 0x0000761000167816 */ /* 0x000fe20000000016 */
[----:B------:R-:W-:Y:S06]  /*0a20*/  BRA `(.L_x_880) ;  /* 0x0000000400d07947 */ /* 0x000fec0003800000 */
.L_x_887:
        /* <DEDUP_REMOVED lines=10> */
[----:B------:R-:W-:-:S04]  /*0ad0*/  F2FP.F16.F32.PACK_AB R0, RZ, R0 ;  /* 0x00000000ff00723e */ /* 0x000fc800000000ff */
[----:B------:R-:W-:Y:S01]  /*0ae0*/  PRMT R22, R0, 0x7610, R22 ;  /* 0x0000761000167816 */ /* 0x000fe20000000016 */
[----:B------:R-:W-:Y:S06]  /*0af0*/  BRA `(.L_x_880) ;  /* 0x00000004009c7947 */ /* 0x000fec0003800000 */
.L_x_894:
        /* <DEDUP_REMOVED lines=21> */
.L_x_898:
[----:B------:R-:W-:Y:S05]  /*0c50*/  BSYNC B1 ;  /* 0x0000000000017941 */ /* 0x000fea0003800000 */
.L_x_897:
[----:B------:R-:W-:Y:S01]  /*0c60*/  LEA R3, R0, 0x3b800000, 0x17 ;  /* 0x3b80000000037811 */ /* 0x000fe200078eb8ff */
[----:B------:R-:W-:-:S05]  /*0c70*/  IMAD.SHL.U32 R0, R2, 0x100000, RZ ;  /* 0x0010000002007824 */ /* 0x000fca00078e00ff */
[----:B------:R-:W-:-:S07]  /*0c80*/  LOP3.LUT R0, R3, R0, R4, 0xfe, !PT ;  /* 0x0000000003007212 */ /* 0x000fce00078efe04 */
.L_x_896:
[----:B------:R-:W-:Y:S05]  /*0c90*/  BSYNC B0 ;  /* 0x0000000000007941 */ /* 0x000fea0003800000 */
.L_x_895:
[----:B------:R-:W-:-:S04]  /*0ca0*/  F2FP.F16.F32.PACK_AB R0, RZ, R0 ;  /* 0x00000000ff00723e */ /* 0x000fc800000000ff */
[----:B------:R-:W-:Y:S01]  /*0cb0*/  PRMT R22, R0, 0x7610, R22 ;  /* 0x0000761000167816 */ /* 0x000fe20000000016 */
[----:B------:R-:W-:Y:S06]  /*0cc0*/  BRA `(.L_x_880) ;  /* 0x0000000400287947 */ /* 0x000fec0003800000 */
.L_x_893:
        /* <DEDUP_REMOVED lines=21> */
.L_x_902:
[----:B------:R-:W-:Y:S05]  /*0e20*/  BSYNC B1 ;  /* 0x0000000000017941 */ /* 0x000fea0003800000 */
.L_x_901:
[----:B------:R-:W-:Y:S01]  /*0e30*/  LEA R3, R0, 0x37800000, 0x17 ;  /* 0x3780000000037811 */ /* 0x000fe200078eb8ff */
[----:B------:R-:W-:-:S05]  /*0e40*/  IMAD.SHL.U32 R0, R2, 0x200000, RZ ;  /* 0x0020000002007824 */ /* 0x000fca00078e00ff */
[----:B------:R-:W-:-:S07]  /*0e50*/  LOP3.LUT R0, R3, R0, R4, 0xfe, !PT ;  /* 0x0000000003007212 */ /* 0x000fce00078efe04 */
.L_x_900:
[----:B------:R-:W-:Y:S05]  /*0e60*/  BSYNC B0 ;  /* 0x0000000000007941 */ /* 0x000fea0003800000 */
.L_x_899:
[----:B------:R-:W-:-:S04]  /*0e70*/  F2FP.F16.F32.PACK_AB R0, RZ, R0 ;  /* 0x00000000ff00723e */ /* 0x000fc800000000ff */
[----:B------:R-:W-:Y:S01]  /*0e80*/  PRMT R22, R0, 0x7610, R22 ;  /* 0x0000761000167816 */ /* 0x000fe20000000016 */
[----:B------:R-:W-:Y:S06]  /*0e90*/  BRA `(.L_x_880) ;  /* 0x0000000000b47947 */ /* 0x000fec0003800000 */
.L_x_892:
        /* <DEDUP_REMOVED lines=14> */
.L_x_906:
[----:B------:R-:W-:Y:S05]  /*0f80*/  BSYNC B0 ;  /* 0x0000000000007941 */ /* 0x000fea0003800000 */
.L_x_905:
[----:B------:R-:W-:-:S04]  /*0f90*/  F2FP.F16.F32.PACK_AB R0, RZ, R0 ;  /* 0x00000000ff00723e */ /* 0x000fc800000000ff */
[----:B------:R-:W-:Y:S01]  /*0fa0*/  PRMT R22, R0, 0x7610, R22 ;  /* 0x0000761000167816 */ /* 0x000fe20000000016 */
[----:B------:R-:W-:Y:S06]  /*0fb0*/  BRA `(.L_x_880) ;  /* 0x00000000006c7947 */ /* 0x000fec0003800000 */
.L_x_879:
        /* <DEDUP_REMOVED lines=16> */
.L_x_907:
[----:B------:R-:W-:Y:S01]  /*10c0*/  PRMT R22, RZ, 0x7610, R22 ;  /* 0x00007610ff167816 */ /* 0x000fe20000000016 */
[----:B------:R-:W-:Y:S06]  /*10d0*/  BRA `(.L_x_880) ;  /* 0x0000000000247947 */ /* 0x000fec0003800000 */
.L_x_904:
[----:B------:R-:W2:Y:S02]  /*10e0*/  LDG.E.64 R2, desc[UR36][R2.64] ;  /* 0x0000002402027981 */ /* 0x000ea4000c1e1b00 */
[----:B--2---:R-:W0:Y:S02]  /*10f0*/  I2F.U64 R0, R2 ;  /* 0x0000000200007312 */ /* 0x004e240000301000 */
[----:B0-----:R-:W-:-:S04]  /*1100*/  F2FP.F16.F32.PACK_AB R0, RZ, R0 ;  /* 0x00000000ff00723e */ /* 0x001fc800000000ff */
[----:B------:R-:W-:Y:S01]  /*1110*/  PRMT R22, R0, 0x7610, R22 ;  /* 0x0000761000167816 */ /* 0x000fe20000000016 */
[----:B------:R-:W-:Y:S06]  /*1120*/  BRA `(.L_x_880) ;  /* 0x0000000000107947 */ /* 0x000fec0003800000 */
.L_x_903:
[----:B------:R-:W2:Y:S02]  /*1130*/  LDG.E R2, desc[UR36][R2.64] ;  /* 0x0000002402027981 */ /* 0x000ea4000c1e1900 */
[----:B--2---:R-:W-:-:S04]  /*1140*/  I2FP.F32.U32 R0, R2 ;  /* 0x0000000200007245 */ /* 0x004fc80000201000 */
[----:B------:R-:W-:-:S04]  /*1150*/  F2FP.F16.F32.PACK_AB R0, RZ, R0 ;  /* 0x00000000ff00723e */ /* 0x000fc800000000ff */
[----:B------:R-:W-:-:S07]  /*1160*/  PRMT R22, R0, 0x7610, R22 ;  /* 0x0000761000167816 */ /* 0x000fce0000000016 */
.L_x_880:
[----:B------:R-:W2:Y:S02]  /*1170*/  S2R R19, SR_TID.X ;  /* 0x0000000000137919 */ /* 0x000ea40000002100 */
[----:B--2---:R-:W-:-:S07]  /*1180*/  VIADD R19, R19, 0x80 ;  /* 0x0000008013137836 */ /* 0x004fce0000000000 */
.L_x_874:
[----:B------:R-:W-:Y:S05]  /*1190*/  BSYNC B6 ;  /* 0x0000000000067941 */ /* 0x000fea0003800000 */
.L_x_873:
[----:B------:R-:W-:Y:S01]  /*11a0*/  ISETP.GE.AND P0, PT, R19, R16, PT ;  /* 0x000000101300720c */ /* 0x000fe20003f06270 */
[----:B------:R-:W-:-:S12]  /*11b0*/  BSSY B6, `(.L_x_908) ;  /* 0x000010e000067945 */ /* 0x000fd80003800000 */
[----:B------:R-:W-:Y:S05]  /*11c0*/  @P0 BRA `(.L_x_909) ;  /* 0x0000001000300947 */ /* 0x000fea0003800000 */
[----:B01----:R-:W0:Y:S01]  /*11d0*/  LDC.64 R2, c[0x0][0x220] ;  /* 0x00008800ff027b82 */ /* 0x003e220000000a00 */
        /* <DEDUP_REMOVED lines=22> */
.L_x_913:
[----:B------:R-:W2:Y:S02]  /*1340*/  LDG.E.U8 R2, desc[UR36][R2.64] ;  /* 0x0000002402027981 */ /* 0x000ea4000c1e1100 */
[----:B--2---:R-:W-:-:S04]  /*1350*/  I2FP.F32.U32 R0, R2 ;  /* 0x0000000200007245 */ /* 0x004fc80000201000 */
[----:B------:R-:W-:-:S04]  /*1360*/  F2FP.F16.F32.PACK_AB R0, RZ, R0 ;  /* 0x00000000ff00723e */ /* 0x000fc800000000ff */
[----:B------:R-:W-:Y:S01]  /*1370*/  PRMT R23, R0, 0x7610, R23 ;  /* 0x0000761000177816 */ /* 0x000fe20000000017 */
[----:B------:R-:W-:Y:S06]  /*1380*/  BRA `(.L_x_915) ;  /* 0x0000000c00bc7947 */ /* 0x000fec0003800000 */
.L_x_912:
        /* <DEDUP_REMOVED lines=11> */
.L_x_917:
[----:B------:R-:W2:Y:S02]  /*1440*/  LDG.E R2, desc[UR36][R2.64] ;  /* 0x0000002402027981 */ /* 0x000ea4000c1e1900 */
[----:B--2---:R-:W-:-:S04]  /*1450*/  I2FP.F32.S32 R0, R2 ;  /* 0x0000000200007245 */ /* 0x004fc80000201400 */
[----:B------:R-:W-:-:S04]  /*1460*/  F2FP.F16.F32.PACK_AB R0, RZ, R0 ;  /* 0x00000000ff00723e */ /* 0x000fc800000000ff */
[----:B------:R-:W-:Y:S01]  /*1470*/  PRMT R23, R0, 0x7610, R23 ;  /* 0x0000761000177816 */ /* 0x000fe20000000017 */
[----:B------:R-:W-:Y:S06]  /*1480*/  BRA `(.L_x_915) ;  /* 0x0000000c007c7947 */ /* 0x000fec0003800000 */
.L_x_916:
[----:B------:R-:W2:Y:S02]  /*1490*/  LDG.E.U16 R2, desc[UR36][R2.64] ;  /* 0x0000002402027981 */ /* 0x000ea4000c1e1500 */
[----:B--2---:R-:W0:Y:S02]  /*14a0*/  I2F.S16 R0, R2 ;  /* 0x0000000200007306 */ /* 0x004e240000101400 */
[----:B0-----:R-:W-:-:S04]  /*14b0*/  F2FP.F16.F32.PACK_AB R0, RZ, R0 ;  /* 0x00000000ff00723e */ /* 0x001fc800000000ff */
[----:B------:R-:W-:Y:S01]  /*14c0*/  PRMT R23, R0, 0x7610, R23 ;  /* 0x0000761000177816 */ /* 0x000fe20000000017 */
[----:B------:R-:W-:Y:S06]  /*14d0*/  BRA `(.L_x_915) ;  /* 0x0000000c00687947 */ /* 0x000fec0003800000 */
.L_x_911:
        /* <DEDUP_REMOVED lines=9> */
.L_x_919:
[----:B------:R0:W5:Y:S01]  /*1570*/  LDG.E.U16 R23, desc[UR36][R2.64] ;  /* 0x0000002402177981 */ /* 0x000162000c1e1500 */
[----:B------:R-:W-:Y:S05]  /*1580*/  BRA `(.L_x_915) ;  /* 0x0000000c003c7947 */ /* 0x000fea0003800000 */
.L_x_918:
        /* <DEDUP_REMOVED lines=9> */
.L_x_921:
[----:B------:R1:W5:Y:S01]  /*1620*/  LDG.E.U16 R23, desc[UR36][R2.64] ;  /* 0x0000002402177981 */ /* 0x000362000c1e1500 */
[----:B------:R-:W-:Y:S05]  /*1630*/  BRA `(.L_x_915) ;  /* 0x0000000c00107947 */ /* 0x000fea0003800000 */
.L_x_920:
        /* <DEDUP_REMOVED lines=9> */
.L_x_910:
        /* <DEDUP_REMOVED lines=14> */
.L_x_924:
        /* <DEDUP_REMOVED lines=9> */
.L_x_923:
        /* <DEDUP_REMOVED lines=28> */
.L_x_926:
        /* <DEDUP_REMOVED lines=15> */
.L_x_925:
[----:B------:R-:W2:Y:S02]  /*1af0*/  LDG.E.U16 R0, desc[UR36][R2.64] ;  /* 0x0000002402007981 */ /* 0x000ea4000c1e1500 */
[----:B--2---:R-:W-:-:S05]  /*1b00*/  IMAD.U32 R0, R0, 0x10000, RZ ;  /* 0x0001000000007824 */ /* 0x004fca00078e00ff */
[----:B------:R-:W-:-:S04]  /*1b10*/  F2FP.F16.F32.PACK_AB R0, RZ, R0 ;  /* 0x00000000ff00723e */ /* 0x000fc800000000ff */
[----:B------:R-:W-:Y:S01]  /*1b20*/  PRMT R23, R0, 0x7610, R23 ;  /* 0x0000761000177816 */ /* 0x000fe20000000017 */
[----:B------:R-:W-:Y:S06]  /*1b30*/  BRA `(.L_x_915) ;  /* 0x0000000400d07947 */ /* 0x000fec0003800000 */
.L_x_922:
        /* <DEDUP_REMOVED lines=13> */
.L_x_929:
        /* <DEDUP_REMOVED lines=21> */
.L_x_933:
[----:B------:R-:W-:Y:S05]  /*1d60*/  BSYNC B1 ;  /* 0x0000000000017941 */ /* 0x000fea0003800000 */
.L_x_932:
[----:B------:R-:W-:Y:S01]  /*1d70*/  LEA R3, R0, 0x3b800000, 0x17 ;  /* 0x3b80000000037811 */ /* 0x000fe200078eb8ff */
[----:B------:R-:W-:-:S05]  /*1d80*/  IMAD.SHL.U32 R0, R2, 0x100000, RZ ;  /* 0x0010000002007824 */ /* 0x000fca00078e00ff */
[----:B------:R-:W-:-:S07]  /*1d90*/  LOP3.LUT R0, R3, R0, R4, 0xfe, !PT ;  /* 0x0000000003007212 */ /* 0x000fce00078efe04 */
.L_x_931:
[----:B------:R-:W-:Y:S05]  /*1da0*/  BSYNC B0 ;  /* 0x0000000000007941 */ /* 0x000fea0003800000 */
.L_x_930:
[----:B------:R-:W-:-:S04]  /*1db0*/  F2FP.F16.F32.PACK_AB R0, RZ, R0 ;  /* 0x00000000ff00723e */ /* 0x000fc800000000ff */
[----:B------:R-:W-:Y:S01]  /*1dc0*/  PRMT R23, R0, 0x7610, R23 ;  /* 0x0000761000177816 */ /* 0x000fe20000000017 */
[----:B------:R-:W-:Y:S06]  /*1dd0*/  BRA `(.L_x_915) ;  /* 0x0000000400287947 */ /* 0x000fec0003800000 */
.L_x_928:
        /* <DEDUP_REMOVED lines=21> */
.L_x_937:
[----:B------:R-:W-:Y:S05]  /*1f30*/  BSYNC B1 ;  /* 0x0000000000017941 */ /* 0x000fea0003800000 */
.L_x_936:
[----:B------:R-:W-:Y:S01]  /*1f40*/  LEA R3, R0, 0x37800000, 0x17 ;  /* 0x3780000000037811 */ /* 0x000fe200078eb8ff */
[----:B------:R-:W-:-:S05]  /*1f50*/  IMAD.SHL.U32 R0, R2, 0x200000, RZ ;  /* 0x0020000002007824 */ /* 0x000fca00078e00ff */
[----:B------:R-:W-:-:S07]  /*1f60*/  LOP3.LUT R0, R3, R0, R4, 0xfe, !PT ;  /* 0x0000000003007212 */ /* 0x000fce00078efe04 */
.L_x_935:
[----:B------:R-:W-:Y:S05]  /*1f70*/  BSYNC B0 ;  /* 0x0000000000007941 */ /* 0x000fea0003800000 */
.L_x_934:
[----:B------:R-:W-:-:S04]  /*1f80*/  F2FP.F16.F32.PACK_AB R0, RZ, R0 ;  /* 0x00000000ff00723e */ /* 0x000fc800000000ff */
[----:B------:R-:W-:Y:S01]  /*1f90*/  PRMT R23, R0, 0x7610, R23 ;  /* 0x0000761000177816 */ /* 0x000fe20000000017 */
[----:B------:R-:W-:Y:S06]  /*1fa0*/  BRA `(.L_x_915) ;  /* 0x0000000000b47947 */ /* 0x000fec0003800000 */
.L_x_927:
        /* <DEDUP_REMOVED lines=14> */
.L_x_941:
[----:B------:R-:W-:Y:S05]  /*2090*/  BSYNC B0 ;  /* 0x0000000000007941 */ /* 0x000fea0003800000 */
.L_x_940:
[----:B------:R-:W-:-:S04]  /*20a0*/  F2FP.F16.F32.PACK_AB R0, RZ, R0 ;  /* 0x00000000ff00723e */ /* 0x000fc800000000ff */
[----:B------:R-:W-:Y:S01]  /*20b0*/  PRMT R23, R0, 0x7610, R23 ;  /* 0x0000761000177816 */ /* 0x000fe20000000017 */
[----:B------:R-:W-:Y:S06]  /*20c0*/  BRA `(.L_x_915) ;  /* 0x00000000006c7947 */ /* 0x000fec0003800000 */
.L_x_914:
        /* <DEDUP_REMOVED lines=16> */
.L_x_942:
[----:B------:R-:W-:Y:S01]  /*21d0*/  PRMT R23, RZ, 0x7610, R23 ;  /* 0x00007610ff177816 */ /* 0x000fe20000000017 */
[----:B------:R-:W-:Y:S06]  /*21e0*/  BRA `(.L_x_915) ;  /* 0x0000000000247947 */ /* 0x000fec0003800000 */
.L_x_939:
[----:B------:R-:W2:Y:S02]  /*21f0*/  LDG.E.64 R2, desc[UR36][R2.64] ;  /* 0x0000002402027981 */ /* 0x000ea4000c1e1b00 */
[----:B--2---:R-:W0:Y:S02]  /*2200*/  I2F.U64 R0, R2 ;  /* 0x0000000200007312 */ /* 0x004e240000301000 */
[----:B0-----:R-:W-:-:S04]  /*2210*/  F2FP.F16.F32.PACK_AB R0, RZ, R0 ;  /* 0x00000000ff00723e */ /* 0x001fc800000000ff */
[----:B------:R-:W-:Y:S01]  /*2220*/  PRMT R23, R0, 0x7610, R23 ;  /* 0x0000761000177816 */ /* 0x000fe20000000017 */
[----:B------:R-:W-:Y:S06]  /*2230*/  BRA `(.L_x_915) ;  /* 0x0000000000107947 */ /* 0x000fec0003800000 */
.L_x_938:
[----:B------:R-:W2:Y:S02]  /*2240*/  LDG.E R2, desc[UR36][R2.64] ;  /* 0x0000002402027981 */ /* 0x000ea4000c1e1900 */
[----:B--2---:R-:W-:-:S04]  /*2250*/  I2FP.F32.U32 R0, R2 ;  /* 0x0000000200007245 */ /* 0x004fc80000201000 */
[----:B------:R-:W-:-:S04]  /*2260*/  F2FP.F16.F32.PACK_AB R0, RZ, R0 ;  /* 0x00000000ff00723e */ /* 0x000fc800000000ff */
[----:B------:R-:W-:-:S07]  /*2270*/  PRMT R23, R0, 0x7610, R23 ;  /* 0x0000761000177816 */ /* 0x000fce0000000017 */
.L_x_915:
[----:B------:R-:W-:-:S07]  /*2280*/  VIADD R19, R19, 0x80 ;  /* 0x0000008013137836 */ /* 0x000fce0000000000 */
.L_x_909:
[----:B------:R-:W-:Y:S05]  /*2290*/  BSYNC B6 ;  /* 0x0000000000067941 */ /* 0x000fea0003800000 */
.L_x_908:
[----:B------:R-:W-:Y:S01]  /*22a0*/  ISETP.GE.AND P0, PT, R19, R16, PT ;  /* 0x000000101300720c */ /* 0x000fe20003f06270 */
[----:B------:R-:W-:Y:S01]  /*22b0*/  BSSY B6, `(.L_x_943) ;  /* 0x0000110000067945 */ /* 0x000fe20003800000 */
[----:B------:R-:W-:Y:S02]  /*22c0*/  PRMT R24, RZ, 0x7610, R24 ;  /* 0x00007610ff187816 */ /* 0x000fe40000000018 */
[----:B------:R-:W-:-:S09]  /*22d0*/  PRMT R25, RZ, 0x7610, R25 ;  /* 0x00007610ff197816 */ /* 0x000fd20000000019 */
        /* <DEDUP_REMOVED lines=24> */
.L_x_948:
[----:B------:R-:W2:Y:S02]  /*2460*/  LDG.E.U8 R2, desc[UR36][R2.64] ;  /* 0x0000002402027981 */ /* 0x000ea4000c1e1100 */
[----:B--2---:R-:W-:-:S04]  /*2470*/  I2FP.F32.U32 R0, R2 ;  /* 0x0000000200007245 */ /* 0x004fc80000201000 */
[----:B------:R-:W-:-:S04]  /*2480*/  F2FP.F16.F32.PACK_AB R0, RZ, R0 ;  /* 0x00000000ff00723e */ /* 0x000fc800000000ff */
[----:B------:R-:W-:Y:S01]  /*2490*/  PRMT R25, R0, 0x7610, R25 ;  /* 0x0000761000197816 */ /* 0x000fe20000000019 */
[----:B------:R-:W-:Y:S06]  /*24a0*/  BRA `(.L_x_950) ;  /* 0x0000000c00bc7947 */ /* 0x000fec0003800000 */
.L_x_947:
        /* <DEDUP_REMOVED lines=11> */
.L_x_952:
[----:B------:R-:W2:Y:S02]  /*2560*/  LDG.E R2, desc[UR36][R2.64] ;  /* 0x0000002402027981 */ /* 0x000ea4000c1e1900 */
[----:B--2---:R-:W-:-:S04]  /*2570*/  I2FP.F32.S32 R0, R2 ;  /* 0x0000000200007245 */ /* 0x004fc80000201400 */
[----:B------:R-:W-:-:S04]  /*2580*/  F2FP.F16.F32.PACK_AB R0, RZ, R0 ;  /* 0x00000000ff00723e */ /* 0x000fc800000000ff */
[----:B------:R-:W-:Y:S01]  /*2590*/  PRMT R25, R0, 0x7610, R25 ;  /* 0x0000761000197816 */ /* 0x000fe20000000019 */
[----:B------:R-:W-:Y:S06]  /*25a0*/  BRA `(.L_x_950) ;  /* 0x0000000c007c7947 */ /* 0x000fec0003800000 */
.L_x_951:
[----:B------:R-:W2:Y:S02]  /*25b0*/  LDG.E.U16 R2, desc[UR36][R2.64] ;  /* 0x0000002402027981 */ /* 0x000ea4000c1e1500 */
[----:B--2---:R-:W0:Y:S02]  /*25c0*/  I2F.S16 R0, R2 ;  /* 0x0000000200007306 */ /* 0x004e240000101400 */
[----:B0-----:R-:W-:-:S04]  /*25d0*/  F2FP.F16.F32.PACK_AB R0, RZ, R0 ;  /* 0x00000000ff00723e */ /* 0x001fc800000000ff */
[----:B------:R-:W-:Y:S01]  /*25e0*/  PRMT R25, R0, 0x7610, R25 ;  /* 0x0000761000197816 */ /* 0x000fe20000000019 */
[----:B------:R-:W-:Y:S06]  /*25f0*/  BRA `(.L_x_950) ;  /* 0x0000000c00687947 */ /* 0x000fec0003800000 */
.L_x_946:
        /* <DEDUP_REMOVED lines=9> */
.L_x_954:
[----:B------:R0:W5:Y:S01]  /*2690*/  LDG.E.U16 R25, desc[UR36][R2.64] ;  /* 0x0000002402197981 */ /* 0x000162000c1e1500 */
[----:B------:R-:W-:Y:S05]  /*26a0*/  BRA `(.L_x_950) ;  /* 0x0000000c003c7947 */ /* 0x000fea0003800000 */
.L_x_953:
        /* <DEDUP_REMOVED lines=9> */
.L_x_956:
[----:B------:R1:W5:Y:S01]  /*2740*/  LDG.E.U16 R25, desc[UR36][R2.64] ;  /* 0x0000002402197981 */ /* 0x000362000c1e1500 */
[----:B------:R-:W-:Y:S05]  /*2750*/  BRA `(.L_x_950) ;  /* 0x0000000c00107947 */ /* 0x000fea0003800000 */
.L_x_955:
        /* <DEDUP_REMOVED lines=9> */
.L_x_945:
        /* <DEDUP_REMOVED lines=14> */
.L_x_959:
        /* <DEDUP_REMOVED lines=9> */
.L_x_958:
        /* <DEDUP_REMOVED lines=28> */
.L_x_961:
        /* <DEDUP_REMOVED lines=15> */
.L_x_960:
[----:B------:R-:W2:Y:S02]  /*2c10*/  LDG.E.U16 R0, desc[UR36][R2.64] ;  /* 0x0000002402007981 */ /* 0x000ea4000c1e1500 */
[----:B--2---:R-:W-:-:S05]  /*2c20*/  IMAD.U32 R0, R0, 0x10000, RZ ;  /* 0x0001000000007824 */ /* 0x004fca00078e00ff */
[----:B------:R-:W-:-:S04]  /*2c30*/  F2FP.F16.F32.PACK_AB R0, RZ, R0 ;  /* 0x00000000ff00723e */ /* 0x000fc800000000ff */
[----:B------:R-:W-:Y:S01]  /*2c40*/  PRMT R25, R0, 0x7610, R25 ;  /* 0x0000761000197816 */ /* 0x000fe20000000019 */
[----:B------:R-:W-:Y:S06]  /*2c50*/  BRA `(.L_x_950) ;  /* 0x0000000400d07947 */ /* 0x000fec0003800000 */
.L_x_957:
        /* <DEDUP_REMOVED lines=13> */
.L_x_964:
        /* <DEDUP_REMOVED lines=21> */
.L_x_968:
[----:B------:R-:W-:Y:S05]  /*2e80*/  BSYNC B1 ;  /* 0x0000000000017941 */ /* 0x000fea0003800000 */
.L_x_967:
[----:B------:R-:W-:Y:S01]  /*2e90*/  LEA R3, R0, 0x3b800000, 0x17 ;  /* 0x3b80000000037811 */ /* 0x000fe200078eb8ff */
[----:B------:R-:W-:-:S05]  /*2ea0*/  IMAD.SHL.U32 R0, R2, 0x100000, RZ ;  /* 0x0010000002007824 */ /* 0x000fca00078e00ff */
[----:B------:R-:W-:-:S07]  /*2eb0*/  LOP3.LUT R0, R3, R0, R4, 0xfe, !PT ;  /* 0x0000000003007212 */ /* 0x000fce00078efe04 */
.L_x_966:
[----:B------:R-:W-:Y:S05]  /*2ec0*/  BSYNC B0 ;  /* 0x0000000000007941 */ /* 0x000fea0003800000 */
.L_x_965:
[----:B------:R-:W-:-:S04]  /*2ed0*/  F2FP.F16.F32.PACK_AB R0, RZ, R0 ;  /* 0x00000000ff00723e */ /* 0x000fc800000000ff */
[----:B------:R-:W-:Y:S01]  /*2ee0*/  PRMT R25, R0, 0x7610, R25 ;  /* 0x0000761000197816 */ /* 0x000fe20000000019 */
[----:B------:R-:W-:Y:S06]  /*2ef0*/  BRA `(.L_x_950) ;  /* 0x0000000400287947 */ /* 0x000fec0003800000 */
.L_x_963:
        /* <DEDUP_REMOVED lines=21> */
.L_x_972:
[----:B------:R-:W-:Y:S05]  /*3050*/  BSYNC B1 ;  /* 0x0000000000017941 */ /* 0x000fea0003800000 */
.L_x_971:
[----:B------:R-:W-:Y:S01]  /*3060*/  LEA R3, R0, 0x37800000, 0x17 ;  /* 0x3780000000037811 */ /* 0x000fe200078eb8ff */
[----:B------:R-:W-:-:S05]  /*3070*/  IMAD.SHL.U32 R0, R2, 0x200000, RZ ;  /* 0x0020000002007824 */ /* 0x000fca00078e00ff */
[----:B------:R-:W-:-:S07]  /*3080*/  LOP3.LUT R0, R3, R0, R4, 0xfe, !PT ;  /* 0x0000000003007212 */ /* 0x000fce00078efe04 */
.L_x_970:
[----:B------:R-:W-:Y:S05]  /*3090*/  BSYNC B0 ;  /* 0x0000000000007941 */ /* 0x000fea0003800000 */
.L_x_969:
[----:B------:R-:W-:-:S04]  /*30a0*/  F2FP.F16.F32.PACK_AB R0, RZ, R0 ;  /* 0x00000000ff00723e */ /* 0x000fc800000000ff */
[----:B------:R-:W-:Y:S01]  /*30b0*/  PRMT R25, R0, 0x7610, R25 ;  /* 0x0000761000197816 */ /* 0x000fe20000000019 */
[----:B------:R-:W-:Y:S06]  /*30c0*/  BRA `(.L_x_950) ;  /* 0x0000000000b47947 */ /* 0x000fec0003800000 */
.L_x_962:
        /* <DEDUP_REMOVED lines=14> */
.L_x_976:
[----:B------:R-:W-:Y:S05]  /*31b0*/  BSYNC B0 ;  /* 0x0000000000007941 */ /* 0x000fea0003800000 */
.L_x_975:
[----:B------:R-:W-:-:S04]  /*31c0*/  F2FP.F16.F32.PACK_AB R0, RZ, R0 ;  /* 0x00000000ff00723e */ /* 0x000fc800000000ff */
[----:B------:R-:W-:Y:S01]  /*31d0*/  PRMT R25, R0, 0x7610, R25 ;  /* 0x0000761000197816 */ /* 0x000fe20000000019 */
[----:B------:R-:W-:Y:S06]  /*31e0*/  BRA `(.L_x_950) ;  /* 0x00000000006c7947 */ /* 0x000fec0003800000 */
.L_x_949:
        /* <DEDUP_REMOVED lines=16> */
.L_x_977:
[----:B------:R-:W-:Y:S01]  /*32f0*/  PRMT R25, RZ, 0x7610, R25 ;  /* 0x00007610ff197816 */ /* 0x000fe20000000019 */
[----:B------:R-:W-:Y:S06]  /*3300*/  BRA `(.L_x_950) ;  /* 0x0000000000247947 */ /* 0x000fec0003800000 */
.L_x_974:
[----:B------:R-:W2:Y:S02]  /*3310*/  LDG.E.64 R2, desc[UR36][R2.64] ;  /* 0x0000002402027981 */ /* 0x000ea4000c1e1b00 */
[----:B--2---:R-:W0:Y:S02]  /*3320*/  I2F.U64 R0, R2 ;  /* 0x0000000200007312 */ /* 0x004e240000301000 */
[----:B0-----:R-:W-:-:S04]  /*3330*/  F2FP.F16.F32.PACK_AB R0, RZ, R0 ;  /* 0x00000000ff00723e */ /* 0x001fc800000000ff */
[----:B------:R-:W-:Y:S01]  /*3340*/  PRMT R25, R0, 0x7610, R25 ;  /* 0x0000761000197816 */ /* 0x000fe20000000019 */
[----:B------:R-:W-:Y:S06]  /*3350*/  BRA `(.L_x_950) ;  /* 0x0000000000107947 */ /* 0x000fec0003800000 */
.L_x_973:
[----:B------:R-:W2:Y:S02]  /*3360*/  LDG.E R2, desc[UR36][R2.64] ;  /* 0x0000002402027981 */ /* 0x000ea4000c1e1900 */
[----:B--2---:R-:W-:-:S04]  /*3370*/  I2FP.F32.U32 R0, R2 ;  /* 0x0000000200007245 */ /* 0x004fc80000201000 */
[----:B------:R-:W-:-:S04]  /*3380*/  F2FP.F16.F32.PACK_AB R0, RZ, R0 ;  /* 0x00000000ff00723e */ /* 0x000fc800000000ff */
[----:B------:R-:W-:-:S07]  /*3390*/  PRMT R25, R0, 0x7610, R25 ;  /* 0x0000761000197816 */ /* 0x000fce0000000019 */
.L_x_950:
[----:B------:R-:W-:-:S07]  /*33a0*/  VIADD R19, R19, 0x80 ;  /* 0x0000008013137836 */ /* 0x000fce0000000000 */
.L_x_944:
[----:B------:R-:W-:Y:S05]  /*33b0*/  BSYNC B6 ;  /* 0x0000000000067941 */ /* 0x000fea0003800000 */
.L_x_943:
[----:B------:R-:W-:Y:S01]  /*33c0*/  ISETP.GE.AND P0, PT, R19, R16, PT ;  /* 0x000000101300720c */ /* 0x000fe20003f06270 */
[----:B------:R-:W-:-:S12]  /*33d0*/  BSSY B6, `(.L_x_978) ;  /* 0x000010c000067945 */ /* 0x000fd80003800000 */
[----:B------:R-:W-:Y:S05]  /*33e0*/  @P0 BRA `(.L_x_979) ;  /* 0x0000001000280947 */ /* 0x000fea0003800000 */
[----:B01----:R-:W0:Y:S01]  /*33f0*/  LDC.64 R2, c[0x0][0x220] ;  /* 0x00008800ff027b82 */ /* 0x003e220000000a00 */
        /* <DEDUP_REMOVED lines=21> */
.L_x_983:
[----:B------:R-:W2:Y:S02]  /*3550*/  LDG.E.U8 R2, desc[UR36][R2.64] ;  /* 0x0000002402027981 */ /* 0x000ea4000c1e1100 */
[----:B--2---:R-:W-:-:S04]  /*3560*/  I2FP.F32.U32 R0, R2 ;  /* 0x0000000200007245 */ /* 0x004fc80000201000 */
[----:B------:R-:W-:-:S04]  /*3570*/  F2FP.F16.F32.PACK_AB R0, RZ, R0 ;  /* 0x00000000ff00723e */ /* 0x000fc800000000ff */
[----:B------:R-:W-:Y:S01]  /*3580*/  PRMT R24, R0, 0x7610, R24 ;  /* 0x0000761000187816 */ /* 0x000fe20000000018 */
[----:B------:R-:W-:Y:S06]  /*3590*/  BRA `(.L_x_979) ;  /* 0x0000000c00bc7947 */ /* 0x000fec0003800000 */
.L_x_982:
        /* <DEDUP_REMOVED lines=11> */
.L_x_986:
[----:B------:R-:W2:Y:S02]  /*3650*/  LDG.E R2, desc[UR36][R2.64] ;  /* 0x0000002402027981 */ /* 0x000ea4000c1e1900 */
[----:B--2---:R-:W-:-:S04]  /*3660*/  I2FP.F32.S32 R0, R2 ;  /* 0x0000000200007245 */ /* 0x004fc80000201400 */
[----:B------:R-:W-:-:S04]  /*3670*/  F2FP.F16.F32.PACK_AB R0, RZ, R0 ;  /* 0x00000000ff00723e */ /* 0x000fc800000000ff */
[----:B------:R-:W-:Y:S01]  /*3680*/  PRMT R24, R0, 0x7610, R24 ;  /* 0x0000761000187816 */ /* 0x000fe20000000018 */
[----:B------:R-:W-:Y:S06]  /*3690*/  BRA `(.L_x_979) ;  /* 0x0000000c007c7947 */ /* 0x000fec0003800000 */
.L_x_985:
[----:B------:R-:W2:Y:S02]  /*36a0*/  LDG.E.U16 R2, desc[UR36][R2.64] ;  /* 0x0000002402027981 */ /* 0x000ea4000c1e1500 */
[----:B--2---:R-:W0:Y:S02]  /*36b0*/  I2F.S16 R0, R2 ;  /* 0x0000000200007306 */ /* 0x004e240000101400 */
[----:B0-----:R-:W-:-:S04]  /*36c0*/  F2FP.F16.F32.PACK_AB R0, RZ, R0 ;  /* 0x00000000ff00723e */ /* 0x001fc800000000ff */
[----:B------:R-:W-:Y:S01]  /*36d0*/  PRMT R24, R0, 0x7610, R24 ;  /* 0x0000761000187816 */ /* 0x000fe20000000018 */
[----:B------:R-:W-:Y:S06]  /*36e0*/  BRA `(.L_x_979) ;  /* 0x0000000c00687947 */ /* 0x000fec0003800000 */
.L_x_981:
        /* <DEDUP_REMOVED lines=9> */
.L_x_988:
[----:B------:R2:W5:Y:S01]  /*3780*/  LDG.E.U16 R24, desc[UR36][R2.64] ;  /* 0x0000002402187981 */ /* 0x000562000c1e1500 */
[----:B------:R-:W-:Y:S05]  /*3790*/  BRA `(.L_x_979) ;  /* 0x0000000c003c7947 */ /* 0x000fea0003800000 */
.L_x_987:
        /* <DEDUP_REMOVED lines=9> */
.L_x_990:
[----:B------:R3:W5:Y:S01]  /*3830*/  LDG.E.U16 R24, desc[UR36][R2.64] ;  /* 0x0000002402187981 */ /* 0x000762000c1e1500 */
[----:B------:R-:W-:Y:S05]  /*3840*/  BRA `(.L_x_979) ;  /* 0x0000000c00107947 */ /* 0x000fea0003800000 */
.L_x_989:
        /* <DEDUP_REMOVED lines=9> */
.L_x_980:
        /* <DEDUP_REMOVED lines=14> */
.L_x_993:
        /* <DEDUP_REMOVED lines=9> */
.L_x_992:
        /* <DEDUP_REMOVED lines=28> */
.L_x_995:
        /* <DEDUP_REMOVED lines=15> */
.L_x_994:
[----:B------:R-:W2:Y:S02]  /*3d00*/  LDG.E.U16 R0, desc[UR36][R2.64] ;  /* 0x0000002402007981 */ /* 0x000ea4000c1e1500 */
[----:B--2---:R-:W-:-:S05]  /*3d10*/  IMAD.U32 R0, R0, 0x10000, RZ ;  /* 0x0001000000007824 */ /* 0x004fca00078e00ff */
[----:B------:R-:W-:-:S04]  /*3d20*/  F2FP.F16.F32.PACK_AB R0, RZ, R0 ;  /* 0x00000000ff00723e */ /* 0x000fc800000000ff */
[----:B------:R-:W-:Y:S01]  /*3d30*/  PRMT R24, R0, 0x7610, R24 ;  /* 0x0000761000187816 */ /* 0x000fe20000000018 */
[----:B------:R-:W-:Y:S06]  /*3d40*/  BRA `(.L_x_979) ;  /* 0x0000000400d07947 */ /* 0x000fec0003800000 */
.L_x_991:
        /* <DEDUP_REMOVED lines=13> */
.L_x_998:
        /* <DEDUP_REMOVED lines=21> */
.L_x_1002:
[----:B------:R-:W-:Y:S05]  /*3f70*/  BSYNC B1 ;  /* 0x0000000000017941 */ /* 0x000fea0003800000 */
.L_x_1001:
[----:B------:R-:W-:Y:S01]  /*3f80*/  LEA R3, R0, 0x3b800000, 0x17 ;  /* 0x3b80000000037811 */ /* 0x000fe200078eb8ff */
[----:B------:R-:W-:-:S05]  /*3f90*/  IMAD.SHL.U32 R0, R2, 0x100000, RZ ;  /* 0x0010000002007824 */ /* 0x000fca00078e00ff */
[----:B------:R-:W-:-:S07]  /*3fa0*/  LOP3.LUT R0, R3, R0, R4, 0xfe, !PT ;  /* 0x0000000003007212 */ /* 0x000fce00078efe04 */
.L_x_1000:
[----:B------:R-:W-:Y:S05]  /*3fb0*/  BSYNC B0 ;  /* 0x0000000000007941 */ /* 0x000fea0003800000 */
.L_x_999:
[----:B------:R-:W-:-:S04]  /*3fc0*/  F2FP.F16.F32.PACK_AB R0, RZ, R0 ;  /* 0x00000000ff00723e */ /* 0x000fc800000000ff */
[----:B------:R-:W-:Y:S01]  /*3fd0*/  PRMT R24, R0, 0x7610, R24 ;  /* 0x0000761000187816 */ /* 0x000fe20000000018 */
[----:B------:R-:W-:Y:S06]  /*3fe0*/  BRA `(.L_x_979) ;  /* 0x0000000400287947 */ /* 0x000fec0003800000 */
.L_x_997:
        /* <DEDUP_REMOVED lines=21> */
.L_x_1006:
[----:B------:R-:W-:Y:S05]  /*4140*/  BSYNC B1 ;  /* 0x0000000000017941 */ /* 0x000fea0003800000 */
.L_x_1005:
[----:B------:R-:W-:Y:S01]  /*4150*/  LEA R3, R0, 0x37800000, 0x17 ;  /* 0x3780000000037811 */ /* 0x000fe200078eb8ff */
[----:B------:R-:W-:-:S05]  /*4160*/  IMAD.SHL.U32 R0, R2, 0x200000, RZ ;  /* 0x0020000002007824 */ /* 0x000fca00078e00ff */
[----:B------:R-:W-:-:S07]  /*4170*/  LOP3.LUT R0, R3, R0, R4, 0xfe, !PT ;  /* 0x0000000003007212 */ /* 0x000fce00078efe04 */
.L_x_1004:
[----:B------:R-:W-:Y:S05]  /*4180*/  BSYNC B0 ;  /* 0x0000000000007941 */ /* 0x000fea0003800000 */
.L_x_1003:
[----:B------:R-:W-:-:S04]  /*4190*/  F2FP.F16.F32.PACK_AB R0, RZ, R0 ;  /* 0x00000000ff00723e */ /* 0x000fc800000000ff */
[----:B------:R-:W-:Y:S01]  /*41a0*/  PRMT R24, R0, 0x7610, R24 ;  /* 0x0000761000187816 */ /* 0x000fe20000000018 */
[----:B------:R-:W-:Y:S06]  /*41b0*/  BRA `(.L_x_979) ;  /* 0x0000000000b47947 */ /* 0x000fec0003800000 */
.L_x_996:
        /* <DEDUP_REMOVED lines=14> */
.L_x_1010:
[----:B------:R-:W-:Y:S05]  /*42a0*/  BSYNC B0 ;  /* 0x0000000000007941 */ /* 0x000fea0003800000 */
.L_x_1009:
[----:B------:R-:W-:-:S04]  /*42b0*/  F2FP.F16.F32.PACK_AB R0, RZ, R0 ;  /* 0x00000000ff00723e */ /* 0x000fc800000000ff */
[----:B------:R-:W-:Y:S01]  /*42c0*/  PRMT R24, R0, 0x7610, R24 ;  /* 0x0000761000187816 */ /* 0x000fe20000000018 */
[----:B------:R-:W-:Y:S06]  /*42d0*/  BRA `(.L_x_979) ;  /* 0x00000000006c7947 */ /* 0x000fec0003800000 */
.L_x_984:
        /* <DEDUP_REMOVED lines=16> */
.L_x_1011:
[----:B------:R-:W-:Y:S01]  /*43e0*/  PRMT R24, RZ, 0x7610, R24 ;  /* 0x00007610ff187816 */ /* 0x000fe20000000018 */
[----:B------:R-:W-:Y:S06]  /*43f0*/  BRA `(.L_x_979) ;  /* 0x0000000000247947 */ /* 0x000fec0003800000 */
.L_x_1008:
[----:B------:R-:W2:Y:S02]  /*4400*/  LDG.E.64 R2, desc[UR36][R2.64] ;  /* 0x0000002402027981 */ /* 0x000ea4000c1e1b00 */
[----:B--2---:R-:W0:Y:S02]  /*4410*/  I2F.U64 R0, R2 ;  /* 0x0000000200007312 */ /* 0x004e240000301000 */
[----:B0-----:R-:W-:-:S04]  /*4420*/  F2FP.F16.F32.PACK_AB R0, RZ, R0 ;  /* 0x00000000ff00723e */ /* 0x001fc800000000ff */
[----:B------:R-:W-:Y:S01]  /*4430*/  PRMT R24, R0, 0x7610, R24 ;  /* 0x0000761000187816 */ /* 0x000fe20000000018 */
[----:B------:R-:W-:Y:S06]  /*4440*/  BRA `(.L_x_979) ;  /* 0x0000000000107947 */ /* 0x000fec0003800000 */
.L_x_1007:
[----:B------:R-:W2:Y:S02]  /*4450*/  LDG.E R2, desc[UR36][R2.64] ;  /* 0x0000002402027981 */ /* 0x000ea4000c1e1900 */
[----:B--2---:R-:W-:-:S04]  /*4460*/  I2FP.F32.U32 R0, R2 ;  /* 0x0000000200007245 */ /* 0x004fc80000201000 */
[----:B------:R-:W-:-:S04]  /*4470*/  F2FP.F16.F32.PACK_AB R0, RZ, R0 ;  /* 0x00000000ff00723e */ /* 0x000fc800000000ff */
[----:B------:R-:W-:-:S07]  /*4480*/  PRMT R24, R0, 0x7610, R24 ;  /* 0x0000761000187816 */ /* 0x000fce0000000018 */
.L_x_979:
[----:B------:R-:W-:Y:S05]  /*4490*/  BSYNC B6 ;  /* 0x0000000000067941 */ /* 0x000fea0003800000 */
.L_x_978:
[----:B------:R-:W0:Y:S01]  /*44a0*/  S2R R17, SR_TID.X ;  /* 0x0000000000117919 */ /* 0x000e220000002100 */
[----:B------:R-:W4:Y:S01]  /*44b0*/  LDC.U8 R19, c[0x0][0x234] ;  /* 0x00008d00ff137b82 */ /* 0x000f220000000000 */
[----:B------:R-:W-:Y:S01]  /*44c0*/  BSSY B6, `(.L_x_1012) ;  /* 0x0000126000067945 */ /* 0x000fe20003800000 */
[C---:B0123--:R-:W-:Y:S01]  /*44d0*/  VIADD R3, R17.reuse, 0x100 ;  /* 0x0000010011037836 */ /* 0x04ffe20000000000 */
[C---:B------:R-:W-:Y:S01]  /*44e0*/  ISETP.GE.AND P3, PT, R17.reuse, R16, PT ;  /* 0x000000101100720c */ /* 0x040fe20003f66270 */
[----:B------:R-:W-:-:S03]  /*44f0*/  VIADD R27, R17, 0x80 ;  /* 0x00000080111b7836 */ /* 0x000fc60000000000 */
[-C--:B------:R-:W-:Y:S01]  /*4500*/  ISETP.GE.AND P1, PT, R3, R16.reuse, PT ;  /* 0x000000100300720c */ /* 0x080fe20003f26270 */
[----:B------:R-:W-:Y:S01]  /*4510*/  VIADD R3, R17, 0x180 ;  /* 0x0000018011037836 */ /* 0x000fe20000000000 */
[----:B------:R-:W-:-:S04]  /*4520*/  ISETP.GE.AND P0, PT, R27, R16, PT ;  /* 0x000000101b00720c */ /* 0x000fc80003f06270 */
[----:B------:R-:W-:-:S03]  /*4530*/  ISETP.GE.AND P2, PT, R3, R16, PT ;  /* 0x000000100300720c */ /* 0x000fc60003f46270 */
[----:B-----5:R-:W-:-:S04]  /*4540*/  @!P3 HADD2.F32 R0, -RZ, R22.H0_H0 ;  /* 0x20000016ff00b230 */ /* 0x020fc80000004100 */
[----:B------:R-:W-:Y:S02]  /*4550*/  @!P1 HADD2.F32 R25, -RZ, R25.H0_H0 ;  /* 0x20000019ff199230 */ /* 0x000fe40000004100 */
[----:B------:R-:W-:Y:S01]  /*4560*/  @!P0 HADD2.F32 R2, -RZ, R23.H0_H0 ;  /* 0x20000017ff028230 */ /* 0x000fe20000004100 */
[----:B------:R-:W0:Y:S03]  /*4570*/  @!P3 MUFU.TANH R0, R0 ;  /* 0x000000000000b308 */ /* 0x000e260000002400 */
[----:B------:R-:W-:-:S05]  /*4580*/  @!P2 HADD2.F32 R3, -RZ, R24.H0_H0 ;  /* 0x20000018ff03a230 */ /* 0x000fca0000004100 */
[----:B------:R-:W1:Y:S08]  /*4590*/  @!P1 MUFU.TANH R25, R25 ;  /* 0x0000001900199308 */ /* 0x000e700000002400 */
[----:B------:R-:W2:Y:S01]  /*45a0*/  @!P2 MUFU.TANH R3, R3 ;  /* 0x000000030003a308 */ /* 0x000ea20000002400 */
[----:B0-----:R-:W-:-:S07]  /*45b0*/  @!P3 F2FP.F16.F32.PACK_AB R4, RZ, R0 ;  /* 0x00000000ff04b23e */ /* 0x001fce00000000ff */
[----:B------:R-:W0:Y:S01]  /*45c0*/  @!P0 MUFU.TANH R2, R2 ;  /* 0x0000000200028308 */ /* 0x000e220000002400 */
[----:B-1----:R-:W-:Y:S02]  /*45d0*/  @!P1 F2FP.F16.F32.PACK_AB R23, RZ, R25 ;  /* 0x00000019ff17923e */ /* 0x002fe400000000ff */
[----:B--2---:R-:W-:Y:S02]  /*45e0*/  @!P2 F2FP.F16.F32.PACK_AB R22, RZ, R3 ;  /* 0x00000003ff16a23e */ /* 0x004fe400000000ff */
[----:B0-----:R-:W-:Y:S01]  /*45f0*/  @!P0 F2FP.F16.F32.PACK_AB R24, RZ, R2 ;  /* 0x00000002ff18823e */ /* 0x001fe200000000ff */
[----:B----4-:R-:W-:Y:S06]  /*4600*/  @P3 BRA `(.L_x_1013) ;  /* 0x0000001000443947 */ /* 0x010fec0003800000 */
[----:B------:R-:W0:Y:S01]  /*4610*/  LDC.64 R2, c[0x0][0x218] ;  /* 0x00008600ff027b82 */ /* 0x000e220000000a00 */
        /* <DEDUP_REMOVED lines=17> */
[----:B------:R-:W-:Y:S02]  /*4730*/  HADD2.F32 R4, -RZ, R4.H0_H0 ;  /* 0x20000004ff047230 */ /* 0x000fe40000004100 */
[----:B------:R-:W-:Y:S02]  /*4740*/  IMAD.MOV.U32 R17, RZ, RZ, R27 ;  /* 0x000000ffff117224 */ /* 0x000fe400078e001b */
[----:B------:R-:W0:Y:S02]  /*4750*/  F2I.FTZ.TRUNC.NTZ R5, R4 ;  /* 0x0000000400057305 */ /* 0x000e24000021f100 */
[----:B0-----:R0:W-:Y:S01]  /*4760*/  STG.E.U8 desc[UR36][R2.64], R5 ;  /* 0x0000000502007986 */ /* 0x0011e2000c101124 */
[----:B------:R-:W-:Y:S05]  /*4770*/  BRA `(.L_x_1013) ;  /* 0x0000000c00e87947 */ /* 0x000fea0003800000 */
.L_x_1017:
[----:B------:R-:W-:Y:S02]  /*4780*/  HADD2.F32 R5, -RZ, R4.H0_H0 ;  /* 0x20000004ff057230 */ /* 0x000fe40000004100 */
[----:B------:R-:W-:-:S04]  /*4790*/  IMAD.MOV.U32 R17, RZ, RZ, R27 ;  /* 0x000000ffff117224 */ /* 0x000fc800078e001b */
[----:B------:R-:W0:Y:S02]  /*47a0*/  F2I.S64.TRUNC R4, R5 ;  /* 0x0000000500047311 */ /* 0x000e24000020d900 */
[----:B0-----:R0:W-:Y:S01]  /*47b0*/  STG.E.U8 desc[UR36][R2.64], R4 ;  /* 0x0000000402007986 */ /* 0x0011e2000c101124 */
[----:B------:R-:W-:Y:S05]  /*47c0*/  BRA `(.L_x_1013) ;  /* 0x0000000c00d47947 */ /* 0x000fea0003800000 */
.L_x_1016:
[----:B------:R-:W-:-:S13]  /*47d0*/  ISETP.NE.AND P0, PT, R0, 0x2, PT ;  /* 0x000000020000780c */ /* 0x000fda0003f05270 */
[----:B------:R-:W-:Y:S05]  /*47e0*/  @!P0 BRA `(.L_x_1019) ;  /* 0x0000000000388947 */ /* 0x000fea0003800000 */
[----:B------:R-:W-:-:S13]  /*47f0*/  ISETP.NE.AND P0, PT, R0, 0x3, PT ;  /* 0x000000030000780c */ /* 0x000fda0003f05270 */
[----:B------:R-:W-:Y:S05]  /*4800*/  @!P0 BRA `(.L_x_1020) ;  /* 0x00000000001c8947 */ /* 0x000fea0003800000 */
[----:B------:R-:W-:-:S13]  /*4810*/  ISETP.NE.AND P0, PT, R0, 0x4, PT ;  /* 0x000000040000780c */ /* 0x000fda0003f05270 */
[----:B------:R-:W-:Y:S05]  /*4820*/  @P0 BRA `(.L_x_1018) ;  /* 0x0000000c00500947 */ /* 0x000fea0003800000 */
[----:B------:R-:W-:Y:S02]  /*4830*/  HADD2.F32 R4, -RZ, R4.H0_H0 ;  /* 0x20000004ff047230 */ /* 0x000fe40000004100 */
[----:B------:R-:W-:-:S04]  /*4840*/  IMAD.MOV.U32 R17, RZ, RZ, R27 ;  /* 0x000000ffff117224 */ /* 0x000fc800078e001b */
[----:B------:R-:W0:Y:S02]  /*4850*/  F2I.S64.TRUNC R4, R4 ;  /* 0x0000000400047311 */ /* 0x000e24000020d900 */
[----:B0-----:R0:W-:Y:S01]  /*4860*/  STG.E.64 desc[UR36][R2.64], R4 ;  /* 0x0000000402007986 */ /* 0x0011e2000c101b24 */
[----:B------:R-:W-:Y:S05]  /*4870*/  BRA `(.L_x_1013) ;  /* 0x0000000c00a87947 */ /* 0x000fea0003800000 */
.L_x_1020:
[----:B------:R-:W-:Y:S02]  /*4880*/  HADD2.F32 R4, -RZ, R4.H0_H0 ;  /* 0x20000004ff047230 */ /* 0x000fe40000004100 */
[----:B------:R-:W-:Y:S02]  /*4890*/  IMAD.MOV.U32 R17, RZ, RZ, R27 ;  /* 0x000000ffff117224 */ /* 0x000fe400078e001b */
[----:B------:R-:W0:Y:S02]  /*48a0*/  F2I.FTZ.TRUNC.NTZ R5, R4 ;  /* 0x0000000400057305 */ /* 0x000e24000021f100 */
[----:B0-----:R0:W-:Y:S01]  /*48b0*/  STG.E desc[UR36][R2.64], R5 ;  /* 0x0000000502007986 */ /* 0x0011e2000c101924 */
[----:B------:R-:W-:Y:S05]  /*48c0*/  BRA `(.L_x_1013) ;  /* 0x0000000c00947947 */ /* 0x000fea0003800000 */
.L_x_1019:
[----:B------:R-:W-:Y:S02]  /*48d0*/  HADD2.F32 R4, -RZ, R4.H0_H0 ;  /* 0x20000004ff047230 */ /* 0x000fe40000004100 */
[----:B------:R-:W-:Y:S02]  /*48e0*/  IMAD.MOV.U32 R17, RZ, RZ, R27 ;  /* 0x000000ffff117224 */ /* 0x000fe400078e001b */
[----:B------:R-:W0:Y:S02]  /*48f0*/  F2I.FTZ.TRUNC.NTZ R5, R4 ;  /* 0x0000000400057305 */ /* 0x000e24000021f100 */
[----:B0-----:R0:W-:Y:S01]  /*4900*/  STG.E.U16 desc[UR36][R2.64], R5 ;  /* 0x0000000502007986 */ /* 0x0011e2000c101524 */
[----:B------:R-:W-:Y:S05]  /*4910*/  BRA `(.L_x_1013) ;  /* 0x0000000c00807947 */ /* 0x000fea0003800000 */
.L_x_1015:
[----:B------:R-:W-:-:S13]  /*4920*/  ISETP.GT.AND P0, PT, R0, 0x6, PT ;  /* 0x000000060000780c */ /* 0x000fda0003f04270 */
[----:B------:R-:W-:Y:S05]  /*4930*/  @P0 BRA `(.L_x_1021) ;  /* 0x00000000002c0947 */ /* 0x000fea0003800000 */
[----:B------:R-:W-:-:S13]  /*4940*/  ISETP.NE.AND P0, PT, R0, 0x5, PT ;  /* 0x000000050000780c */ /* 0x000fda0003f05270 */
[----:B------:R-:W-:Y:S05]  /*4950*/  @!P0 BRA `(.L_x_1022) ;  /* 0x0000000000188947 */ /* 0x000fea0003800000 */
[----:B------:R-:W-:-:S13]  /*4960*/  ISETP.NE.AND P0, PT, R0, 0x6, PT ;  /* 0x000000060000780c */ /* 0x000fda0003f05270 */
[----:B------:R-:W-:Y:S05]  /*4970*/  @P0 BRA `(.L_x_1018) ;  /* 0x0000000800fc0947 */ /* 0x000fea0003800000 */
[----:B------:R-:W-:Y:S02]  /*4980*/  HADD2.F32 R5, -RZ, R4.H0_H0 ;  /* 0x20000004ff057230 */ /* 0x000fe40000004100 */
[----:B------:R-:W-:-:S03]  /*4990*/  IMAD.MOV.U32 R17, RZ, RZ, R27 ;  /* 0x000000ffff117224 */ /* 0x000fc600078e001b */
[----:B------:R0:W-:Y:S01]  /*49a0*/  STG.E desc[UR36][R2.64], R5 ;  /* 0x0000000502007986 */ /* 0x0001e2000c101924 */
[----:B------:R-:W-:Y:S05]  /*49b0*/  BRA `(.L_x_1013) ;  /* 0x0000000c00587947 */ /* 0x000fea0003800000 */
.L_x_1022:
[----:B------:R0:W-:Y:S01]  /*49c0*/  STG.E.U16 desc[UR36][R2.64], R4 ;  /* 0x0000000402007986 */ /* 0x0001e2000c101524 */
[----:B------:R-:W-:Y:S01]  /*49d0*/  IMAD.MOV.U32 R17, RZ, RZ, R27 ;  /* 0x000000ffff117224 */ /* 0x000fe200078e001b */
[----:B------:R-:W-:Y:S06]  /*49e0*/  BRA `(.L_x_1013) ;  /* 0x0000000c004c7947 */ /* 0x000fec0003800000 */
.L_x_1021:
[----:B------:R-:W-:-:S13]  /*49f0*/  ISETP.NE.AND P0, PT, R0, 0x7, PT ;  /* 0x000000070000780c */ /* 0x000fda0003f05270 */
[----:B------:R-:W-:Y:S05]  /*4a00*/  @!P0 BRA `(.L_x_1023) ;  /* 0x00000000003c8947 */ /* 0x000fea0003800000 */
[----:B------:R-:W-:-:S13]  /*4a10*/  ISETP.NE.AND P0, PT, R0, 0x8, PT ;  /* 0x000000080000780c */ /* 0x000fda0003f05270 */
[----:B------:R-:W-:Y:S05]  /*4a20*/  @!P0 BRA `(.L_x_1024) ;  /* 0x00000000001c8947 */ /* 0x000fea0003800000 */
[----:B------:R-:W-:-:S13]  /*4a30*/  ISETP.NE.AND P0, PT, R0, 0x9, PT ;  /* 0x000000090000780c */ /* 0x000fda0003f05270 */
[----:B------:R-:W-:Y:S05]  /*4a40*/  @P0 BRA `(.L_x_1018) ;  /* 0x0000000800c80947 */ /* 0x000fea0003800000 */
[----:B------:R-:W-:Y:S02]  /*4a50*/  HADD2.F32 R4, -RZ, R4.H0_H0 ;  /* 0x20000004ff047230 */ /* 0x000fe40000004100 */
[----:B------:R-:W-:Y:S02]  /*4a60*/  IMAD.MOV.U32 R5, RZ, RZ, RZ ;  /* 0x000000ffff057224 */ /* 0x000fe400078e00ff */
[----:B------:R-:W-:-:S03]  /*4a70*/  IMAD.MOV.U32 R17, RZ, RZ, R27 ;  /* 0x000000ffff117224 */ /* 0x000fc600078e001b */
[----:B------:R0:W-:Y:S01]  /*4a80*/  STG.E.64 desc[UR36][R2.64], R4 ;  /* 0x0000000402007986 */ /* 0x0001e2000c101b24 */
[----:B------:R-:W-:Y:S05]  /*4a90*/  BRA `(.L_x_1013) ;  /* 0x0000000c00207947 */ /* 0x000fea0003800000 */
.L_x_1024:
[----:B------:R-:W-:Y:S02]  /*4aa0*/  HADD2.F32 R0, -RZ, R4.H0_H0 ;  /* 0x20000004ff007230 */ /* 0x000fe40000004100 */
[----:B------:R-:W-:-:S03]  /*4ab0*/  IMAD.MOV.U32 R17, RZ, RZ, R27 ;  /* 0x000000ffff117224 */ /* 0x000fc600078e001b */
[----:B------:R-:W-:-:S04]  /*4ac0*/  F2FP.F16.F32.PACK_AB R0, RZ, R0 ;  /* 0x00000000ff00723e */ /* 0x000fc800000000ff */
[----:B------:R-:W-:-:S05]  /*4ad0*/  PRMT R0, R0, 0x5410, RZ ;  /* 0x0000541000007816 */ /* 0x000fca00000000ff */
[----:B------:R0:W-:Y:S01]  /*4ae0*/  STG.E desc[UR36][R2.64], R0 ;  /* 0x0000000002007986 */ /* 0x0001e2000c101924 */
[----:B------:R-:W-:Y:S05]  /*4af0*/  BRA `(.L_x_1013) ;  /* 0x0000000c00087947 */ /* 0x000fea0003800000 */
.L_x_1023:
[----:B------:R-:W-:Y:S02]  /*4b00*/  HADD2.F32 R4, -RZ, R4.H0_H0 ;  /* 0x20000004ff047230 */ /* 0x000fe40000004100 */
[----:B------:R-:W-:-:S03]  /*4b10*/  IMAD.MOV.U32 R17, RZ, RZ, R27 ;  /* 0x000000ffff117224 */ /* 0x000fc600078e001b */
[----:B------:R-:W-:-:S06]  /*4b20*/  FMUL.FTZ R4, R4, 1 ;  /* 0x3f80000004047820 */ /* 0x000fcc0000410000 */
[----:B------:R-:W0:Y:S02]  /*4b30*/  F2F.F64.F32 R4, R4 ;  /* 0x0000000400047310 */ /* 0x000e240000201800 */
[----:B0-----:R0:W-:Y:S01]  /*4b40*/  STG.E.64 desc[UR36][R2.64], R4 ;  /* 0x0000000402007986 */ /* 0x0011e2000c101b24 */
[----:B------:R-:W-:Y:S05]  /*4b50*/  BRA `(.L_x_1013) ;  /* 0x0000000800f07947 */ /* 0x000fea0003800000 */
.L_x_1014:
        /* <DEDUP_REMOVED lines=10> */
[----:B------:R-:W-:-:S04]  /*4c00*/  FSETP.NEU.FTZ.AND P0, PT, R4, RZ, PT ;  /* 0x000000ff0400720b */ /* 0x000fc80003f1d000 */
[----:B------:R-:W-:-:S05]  /*4c10*/  SEL R5, RZ, 0x1, !P0 ;  /* 0x00000001ff057807 */ /* 0x000fca0004000000 */
[----:B------:R0:W-:Y:S01]  /*4c20*/  STG.E.U8 desc[UR36][R2.64], R5 ;  /* 0x0000000502007986 */ /* 0x0001e2000c101124 */
[----:B------:R-:W-:Y:S05]  /*4c30*/  BRA `(.L_x_1013) ;  /* 0x0000000800b87947 */ /* 0x000fea0003800000 */
.L_x_1027:
[----:B------:R-:W-:Y:S01]  /*4c40*/  HADD2.F32 R4, -RZ, R4.H0_H0 ;  /* 0x20000004ff047230 */ /* 0x000fe20000004100 */
[----:B------:R-:W-:Y:S01]  /*4c50*/  CS2R R6, SRZ ;  /* 0x0000000000067805 */ /* 0x000fe2000001ff00 */
[----:B------:R-:W-:-:S03]  /*4c60*/  IMAD.MOV.U32 R17, RZ, RZ, R27 ;  /* 0x000000ffff117224 */ /* 0x000fc600078e001b */
[----:B------:R-:W-:-:S06]  /*4c70*/  FMUL.FTZ R4, R4, 1 ;  /* 0x3f80000004047820 */ /* 0x000fcc0000410000 */
[----:B------:R-:W0:Y:S02]  /*4c80*/  F2F.F64.F32 R4, R4 ;  /* 0x0000000400047310 */ /* 0x000e240000201800 */
[----:B0-----:R0:W-:Y:S01]  /*4c90*/  STG.E.128 desc[UR36][R2.64], R4 ;  /* 0x0000000402007986 */ /* 0x0011e2000c101d24 */
[----:B------:R-:W-:Y:S05]  /*4ca0*/  BRA `(.L_x_1013) ;  /* 0x00000008009c7947 */ /* 0x000fea0003800000 */
.L_x_1026:
        /* <DEDUP_REMOVED lines=21> */
.L_x_1031:
[----:B------:R-:W-:Y:S05]  /*4e00*/  BSYNC B0 ;  /* 0x0000000000007941 */ /* 0x000fea0003800000 */
.L_x_1030:
[----:B------:R-:W-:Y:S01]  /*4e10*/  LOP3.LUT R5, R0, R5, RZ, 0xfc, !PT ;  /* 0x0000000500057212 */ /* 0x000fe200078efcff */
[----:B------:R-:W-:-:S04]  /*4e20*/  IMAD.MOV.U32 R17, RZ, RZ, R27 ;  /* 0x000000ffff117224 */ /* 0x000fc800078e001b */
[----:B------:R0:W-:Y:S01]  /*4e30*/  STG.E.U8 desc[UR36][R2.64], R5 ;  /* 0x0000000502007986 */ /* 0x0001e2000c101124 */
[----:B------:R-:W-:Y:S05]  /*4e40*/  BRA `(.L_x_1013) ;  /* 0x0000000800347947 */ /* 0x000fea0003800000 */
.L_x_1029:
        /* <DEDUP_REMOVED lines=13> */
.L_x_1033:
[----:B------:R-:W-:Y:S01]  /*4f20*/  IMAD.MOV.U32 R0, RZ, RZ, 0x7f ;  /* 0x0000007fff007424 */ /* 0x000fe200078e00ff */
[----:B------:R-:W-:-:S04]  /*4f30*/  ISETP.GT.U32.AND P0, PT, R4, 0x7f800000, PT ;  /* 0x7f8000000400780c */ /* 0x000fc80003f04070 */
[----:B------:R-:W-:-:S09]  /*4f40*/  SEL R0, R0, 0x7c, P0 ;  /* 0x0000007c00007807 */ /* 0x000fd20000000000 */
.L_x_1034:
[----:B------:R-:W-:Y:S05]  /*4f50*/  BSYNC B0 ;  /* 0x0000000000007941 */ /* 0x000fea0003800000 */
.L_x_1032:
[----:B------:R-:W-:Y:S01]  /*4f60*/  LOP3.LUT R4, R5, 0x80000000, RZ, 0xc0, !PT ;  /* 0x8000000005047812 */ /* 0x000fe200078ec0ff */
[----:B------:R-:W-:-:S03]  /*4f70*/  IMAD.MOV.U32 R17, RZ, RZ, R27 ;  /* 0x000000ffff117224 */ /* 0x000fc600078e001b */
[----:B------:R-:W-:-:S04]  /*4f80*/  SHF.R.U32.HI R5, RZ, 0x18, R4 ;  /* 0x00000018ff057819 */ /* 0x000fc80000011604 */
[----:B------:R-:W-:-:S05]  /*4f90*/  LOP3.LUT R5, R0, R5, RZ, 0xfc, !PT ;  /* 0x0000000500057212 */ /* 0x000fca00078efcff */
[----:B------:R0:W-:Y:S01]  /*4fa0*/  STG.E.U8 desc[UR36][R2.64], R5 ;  /* 0x0000000502007986 */ /* 0x0001e2000c101124 */
[----:B------:R-:W-:Y:S05]  /*4fb0*/  BRA `(.L_x_1013) ;  /* 0x0000000400d87947 */ /* 0x000fea0003800000 */
.L_x_1028:
[----:B------:R-:W-:Y:S02]  /*4fc0*/  HADD2.F32 R0, -RZ, R4.H0_H0 ;  /* 0x20000004ff007230 */ /* 0x000fe40000004100 */
[----:B------:R-:W-:-:S03]  /*4fd0*/  IMAD.MOV.U32 R17, RZ, RZ, R27 ;  /* 0x000000ffff117224 */ /* 0x000fc600078e001b */
[----:B------:R-:W-:-:S05]  /*4fe0*/  F2FP.BF16.F32.PACK_AB R0, RZ, R0 ;  /* 0x00000000ff00723e */ /* 0x000fca00000010ff */
[----:B------:R0:W-:Y:S01]  /*4ff0*/  STG.E.U16 desc[UR36][R2.64], R0 ;  /* 0x0000000002007986 */ /* 0x0001e2000c101524 */
[----:B------:R-:W-:Y:S05]  /*5000*/  BRA `(.L_x_1013) ;  /* 0x0000000400c47947 */ /* 0x000fea0003800000 */
.L_x_1025:
        /* <DEDUP_REMOVED lines=10> */
[----:B------:R-:W0:Y:S02]  /*50b0*/  F2I.FTZ.U32.TRUNC.NTZ R5, R5 ;  /* 0x0000000500057305 */ /* 0x000e24000021f000 */
[----:B0-----:R4:W-:Y:S01]  /*50c0*/  STG.E.U16 desc[UR36][R2.64], R5 ;  /* 0x0000000502007986 */ /* 0x0019e2000c101524 */
[----:B------:R-:W-:Y:S05]  /*50d0*/  BRA `(.L_x_1013) ;  /* 0x0000000400907947 */ /* 0x000fea0003800000 */
.L_x_1037:
        /* <DEDUP_REMOVED lines=17> */
.L_x_1040:
[----:B------:R-:W-:-:S04]  /*51f0*/  LOP3.LUT R0, R7, 0x80000000, RZ, 0xc0, !PT ;  /* 0x8000000007007812 */ /* 0x000fc800078ec0ff */
[----:B------:R-:W-:-:S04]  /*5200*/  SHF.R.U32.HI R5, RZ, 0x18, R0 ;  /* 0x00000018ff057819 */ /* 0x000fc80000011600 */
[----:B------:R-:W-:-:S04]  /*5210*/  LOP3.LUT R4, R4, R5, RZ, 0xfc, !PT ;  /* 0x0000000504047212 */ /* 0x000fc800078efcff */
[----:B------:R-:W-:-:S07]  /*5220*/  PRMT R0, R4, 0x7610, R0 ;  /* 0x0000761004007816 */ /* 0x000fce0000000000 */
.L_x_1039:
[----:B------:R-:W-:Y:S05]  /*5230*/  BSYNC B0 ;  /* 0x0000000000007941 */ /* 0x000fea0003800000 */
.L_x_1038:
[----:B------:R3:W-:Y:S01]  /*5240*/  STG.E.U8 desc[UR36][R2.64], R0 ;  /* 0x0000000002007986 */ /* 0x0007e2000c101124 */
[----:B------:R-:W-:Y:S01]  /*5250*/  IMAD.MOV.U32 R17, RZ, RZ, R27 ;  /* 0x000000ffff117224 */ /* 0x000fe200078e001b */
[----:B------:R-:W-:Y:S06]  /*5260*/  BRA `(.L_x_1013) ;  /* 0x00000004002c7947 */ /* 0x000fec0003800000 */
.L_x_1036:
        /* <DEDUP_REMOVED lines=17> */
.L_x_1043:
[----:B------:R-:W-:-:S04]  /*5380*/  LOP3.LUT R0, R7, 0x80000000, RZ, 0xc0, !PT ;  /* 0x8000000007007812 */ /* 0x000fc800078ec0ff */
[----:B------:R-:W-:-:S04]  /*5390*/  SHF.R.U32.HI R5, RZ, 0x18, R0 ;  /* 0x00000018ff057819 */ /* 0x000fc80000011600 */
[----:B------:R-:W-:-:S04]  /*53a0*/  LOP3.LUT R4, R4, R5, RZ, 0xfc, !PT ;  /* 0x0000000504047212 */ /* 0x000fc800078efcff */
[----:B------:R-:W-:-:S07]  /*53b0*/  PRMT R0, R4, 0x7610, R0 ;  /* 0x0000761004007816 */ /* 0x000fce0000000000 */
.L_x_1042:
[----:B------:R-:W-:Y:S05]  /*53c0*/  BSYNC B0 ;  /* 0x0000000000007941 */ /* 0x000fea0003800000 */
.L_x_1041:
[----:B------:R0:W-:Y:S01]  /*53d0*/  STG.E.U8 desc[UR36][R2.64], R0 ;  /* 0x0000000002007986 */ /* 0x0001e2000c101124 */
[----:B------:R-:W-:Y:S01]  /*53e0*/  IMAD.MOV.U32 R17, RZ, RZ, R27 ;  /* 0x000000ffff117224 */ /* 0x000fe200078e001b */
[----:B------:R-:W-:Y:S06]  /*53f0*/  BRA `(.L_x_1013) ;  /* 0x0000000000c87947 */ /* 0x000fec0003800000 */
.L_x_1035:
[----:B------:R-:W-:-:S13]  /*5400*/  ISETP.NE.AND P0, PT, R0, 0x1c, PT ;  /* 0x0000001c0000780c */ /* 0x000fda0003f05270 */
[----:B------:R-:W-:Y:S05]  /*5410*/  @!P0 BRA `(.L_x_1044) ;  /* 0x0000000000b08947 */ /* 0x000fea0003800000 */
[----:B------:R-:W-:-:S13]  /*5420*/  ISETP.NE.AND P0, PT, R0, 0x1d, PT ;  /* 0x0000001d0000780c */ /* 0x000fda0003f05270 */
[----:B------:R-:W-:Y:S05]  /*5430*/  @!P0 BRA `(.L_x_1045) ;  /* 0x0000000000948947 */ /* 0x000fea0003800000 */
[----:B------:R-:W-:-:S13]  /*5440*/  ISETP.NE.AND P0, PT, R0, 0x2c, PT ;  /* 0x0000002c0000780c */ /* 0x000fda0003f05270 */
[----:B------:R-:W-:Y:S05]  /*5450*/  @P0 BRA `(.L_x_1018) ;  /* 0x0000000000440947 */ /* 0x000fea0003800000 */
[----:B------:R-:W-:Y:S02]  /*5460*/  HADD2.F32 R5, -RZ, R4.H0_H0 ;  /* 0x20000004ff057230 */ /* 0x000fe40000004100 */
        /* <DEDUP_REMOVED lines=16> */
.L_x_1018:
        /* <DEDUP_REMOVED lines=16> */
.L_x_1046:
[----:B------:R-:W-:Y:S01]  /*5670*/  IMAD.MOV.U32 R17, RZ, RZ, R27 ;  /* 0x000000ffff117224 */ /* 0x000fe200078e001b */
[----:B------:R-:W-:Y:S06]  /*5680*/  BRA `(.L_x_1013) ;  /* 0x0000000000247947 */ /* 0x000fec0003800000 */
.L_x_1045:
[----:B------:R-:W-:Y:S02]  /*5690*/  HADD2.F32 R4, -RZ, R4.H0_H0 ;  /* 0x20000004ff047230 */ /* 0x000fe40000004100 */
[----:B------:R-:W-:-:S04]  /*56a0*/  IMAD.MOV.U32 R17, RZ, RZ, R27 ;  /* 0x000000ffff117224 */ /* 0x000fc800078e001b */
[----:B------:R-:W0:Y:S02]  /*56b0*/  F2I.U64.TRUNC R4, R4 ;  /* 0x0000000400047311 */ /* 0x000e24000020d800 */
[----:B0-----:R2:W-:Y:S01]  /*56c0*/  STG.E.64 desc[UR36][R2.64], R4 ;  /* 0x0000000402007986 */ /* 0x0015e2000c101b24 */
[----:B------:R-:W-:Y:S05]  /*56d0*/  BRA `(.L_x_1013) ;  /* 0x0000000000107947 */ /* 0x000fea0003800000 */
.L_x_1044:
[----:B------:R-:W-:Y:S02]  /*56e0*/  HADD2.F32 R4, -RZ, R4.H0_H0 ;  /* 0x20000004ff047230 */ /* 0x000fe40000004100 */
[----:B------:R-:W-:Y:S02]  /*56f0*/  IMAD.MOV.U32 R17, RZ, RZ, R27 ;  /* 0x000000ffff117224 */ /* 0x000fe400078e001b */
[----:B------:R-:W0:Y:S02]  /*5700*/  F2I.FTZ.U32.TRUNC.NTZ R5, R4 ;  /* 0x0000000400057305 */ /* 0x000e24000021f000 */
[----:B0-----:R0:W-:Y:S03]  /*5710*/  STG.E desc[UR36][R2.64], R5 ;  /* 0x0000000502007986 */ /* 0x0011e6000c101924 */
.L_x_1013:
[----:B------:R-:W-:Y:S05]  /*5720*/  BSYNC B6 ;  /* 0x0000000000067941 */ /* 0x000fea0003800000 */
.L_x_1012:
[----:B------:R-:W-:Y:S01]  /*5730*/  ISETP.GE.AND P0, PT, R17, R16, PT ;  /* 0x000000101100720c */ /* 0x000fe20003f06270 */
[----:B------:R-:W-:-:S12]  /*5740*/  BSSY B6, `(.L_x_1047) ;  /* 0x00001fc000067945 */ /* 0x000fd80003800000 */
[----:B------:R-:W-:Y:S05]  /*5750*/  @P0 BRA `(.L_x_1048) ;  /* 0x0000001c00e80947 */ /* 0x000fea0003800000 */
[----:B01234-:R-:W0:Y:S01]  /*5760*/  LDC.64 R2, c[0x0][0x218] ;  /* 0x00008600ff027b82 */ /* 0x01fe220000000a00 */
        /* <DEDUP_REMOVED lines=21> */
.L_x_1052:
[----:B------:R-:W-:-:S06]  /*58c0*/  HADD2.F32 R5, -RZ, R24.H0_H0 ;  /* 0x20000018ff057230 */ /* 0x000fcc0000004100 */
[----:B------:R-:W0:Y:S02]  /*58d0*/  F2I.S64.TRUNC R4, R5 ;  /* 0x0000000500047311 */ /* 0x000e24000020d900 */
[----:B0-----:R0:W-:Y:S01]  /*58e0*/  STG.E.U8 desc[UR36][R2.64], R4 ;  /* 0x0000000402007986 */ /* 0x0011e2000c101124 */
[----:B------:R-:W-:Y:S05]  /*58f0*/  BRA `(.L_x_1054) ;  /* 0x0000000c00847947 */ /* 0x000fea0003800000 */
.L_x_1051:
        /* <DEDUP_REMOVED lines=10> */
.L_x_1056:
[----:B------:R-:W-:-:S04]  /*59a0*/  HADD2.F32 R24, -RZ, R24.H0_H0 ;  /* 0x20000018ff187230 */ /* 0x000fc80000004100 */
[----:B------:R-:W0:Y:S02]  /*59b0*/  F2I.FTZ.TRUNC.NTZ R5, R24 ;  /* 0x0000001800057305 */ /* 0x000e24000021f100 */
[----:B0-----:R0:W-:Y:S01]  /*59c0*/  STG.E desc[UR36][R2.64], R5 ;  /* 0x0000000502007986 */ /* 0x0011e2000c101924 */
[----:B------:R-:W-:Y:S05]  /*59d0*/  BRA `(.L_x_1054) ;  /* 0x0000000c004c7947 */ /* 0x000fea0003800000 */
.L_x_1055:
[----:B------:R-:W-:-:S04]  /*59e0*/  HADD2.F32 R24, -RZ, R24.H0_H0 ;  /* 0x20000018ff187230 */ /* 0x000fc80000004100 */
[----:B------:R-:W0:Y:S02]  /*59f0*/  F2I.FTZ.TRUNC.NTZ R5, R24 ;  /* 0x0000001800057305 */ /* 0x000e24000021f100 */
[----:B0-----:R0:W-:Y:S01]  /*5a00*/  STG.E.U16 desc[UR36][R2.64], R5 ;  /* 0x0000000502007986 */ /* 0x0011e2000c101524 */
[----:B------:R-:W-:Y:S05]  /*5a10*/  BRA `(.L_x_1054) ;  /* 0x0000000c003c7947 */ /* 0x000fea0003800000 */
.L_x_1050:
        /* <DEDUP_REMOVED lines=9> */
.L_x_1058:
[----:B------:R0:W-:Y:S01]  /*5ab0*/  STG.E.U16 desc[UR36][R2.64], R24 ;  /* 0x0000001802007986 */ /* 0x0001e2000c101524 */
[----:B------:R-:W-:Y:S05]  /*5ac0*/  BRA `(.L_x_1054) ;  /* 0x0000000c00107947 */ /* 0x000fea0003800000 */
.L_x_1057:
        /* <DEDUP_REMOVED lines=10> */
.L_x_1060:
[----:B------:R-:W-:-:S05]  /*5b70*/  HADD2.F32 R0, -RZ, R24.H0_H0 ;  /* 0x20000018ff007230 */ /* 0x000fca0000004100 */
[----:B------:R-:W-:-:S04]  /*5b80*/  F2FP.F16.F32.PACK_AB R0, RZ, R0 ;  /* 0x00000000ff00723e */ /* 0x000fc800000000ff */
[----:B------:R-:W-:-:S05]  /*5b90*/  PRMT R0, R0, 0x5410, RZ ;  /* 0x0000541000007816 */ /* 0x000fca00000000ff */
[----:B------:R0:W-:Y:S01]  /*5ba0*/  STG.E desc[UR36][R2.64], R0 ;  /* 0x0000000002007986 */ /* 0x0001e2000c101924 */
[----:B------:R-:W-:Y:S05]  /*5bb0*/  BRA `(.L_x_1054) ;  /* 0x0000000800d47947 */ /* 0x000fea0003800000 */
.L_x_1059:
[----:B------:R-:W-:-:S05]  /*5bc0*/  HADD2.F32 R4, -RZ, R24.H0_H0 ;  /* 0x20000018ff047230 */ /* 0x000fca0000004100 */
[----:B------:R-:W-:-:S06]  /*5bd0*/  FMUL.FTZ R4, R4, 1 ;  /* 0x3f80000004047820 */ /* 0x000fcc0000410000 */
[----:B------:R-:W0:Y:S02]  /*5be0*/  F2F.F64.F32 R4, R4 ;  /* 0x0000000400047310 */ /* 0x000e240000201800 */
[----:B0-----:R0:W-:Y:S01]  /*5bf0*/  STG.E.64 desc[UR36][R2.64], R4 ;  /* 0x0000000402007986 */ /* 0x0011e2000c101b24 */
[----:B------:R-:W-:Y:S05]  /*5c00*/  BRA `(.L_x_1054) ;  /* 0x0000000800c07947 */ /* 0x000fea0003800000 */
.L_x_1049:
        /* <DEDUP_REMOVED lines=13> */
.L_x_1063:
[----:B------:R-:W-:Y:S01]  /*5ce0*/  HADD2.F32 R24, -RZ, R24.H0_H0 ;  /* 0x20000018ff187230 */ /* 0x000fe20000004100 */
[----:B------:R-:W-:-:S04]  /*5cf0*/  CS2R R6, SRZ ;  /* 0x0000000000067805 */ /* 0x000fc8000001ff00 */
[----:B------:R-:W-:-:S06]  /*5d00*/  FMUL.FTZ R4, R24, 1 ;  /* 0x3f80000018047820 */ /* 0x000fcc0000410000 */
[----:B------:R-:W0:Y:S02]  /*5d10*/  F2F.F64.F32 R4, R4 ;  /* 0x0000000400047310 */ /* 0x000e240000201800 */
[----:B0-----:R0:W-:Y:S01]  /*5d20*/  STG.E.128 desc[UR36][R2.64], R4 ;  /* 0x0000000402007986 */ /* 0x0011e2000c101d24 */
[----:B------:R-:W-:Y:S05]  /*5d30*/  BRA `(.L_x_1054) ;  /* 0x0000000800747947 */ /* 0x000fea0003800000 */
.L_x_1062:
        /* <DEDUP_REMOVED lines=21> */
.L_x_1067:
[----:B------:R-:W-:Y:S05]  /*5e90*/  BSYNC B0 ;  /* 0x0000000000007941 */ /* 0x000fea0003800000 */
.L_x_1066:
[----:B------:R-:W-:-:S05]  /*5ea0*/  LOP3.LUT R5, R0, R5, RZ, 0xfc, !PT ;  /* 0x0000000500057212 */ /* 0x000fca00078efcff */
[----:B------:R0:W-:Y:S01]  /*5eb0*/  STG.E.U8 desc[UR36][R2.64], R5 ;  /* 0x0000000502007986 */ /* 0x0001e2000c101124 */
[----:B------:R-:W-:Y:S05]  /*5ec0*/  BRA `(.L_x_1054) ;  /* 0x0000000800107947 */ /* 0x000fea0003800000 */
.L_x_1065:
        /* <DEDUP_REMOVED lines=13> */
.L_x_1069:
[----:B------:R-:W-:Y:S01]  /*5fa0*/  IMAD.MOV.U32 R0, RZ, RZ, 0x7f ;  /* 0x0000007fff007424 */ /* 0x000fe200078e00ff */
[----:B------:R-:W-:-:S04]  /*5fb0*/  ISETP.GT.U32.AND P0, PT, R4, 0x7f800000, PT ;  /* 0x7f8000000400780c */ /* 0x000fc80003f04070 */
[----:B------:R-:W-:-:S09]  /*5fc0*/  SEL R0, R0, 0x7c, P0 ;  /* 0x0000007c00007807 */ /* 0x000fd20000000000 */
.L_x_1070:
[----:B------:R-:W-:Y:S05]  /*5fd0*/  BSYNC B0 ;  /* 0x0000000000007941 */ /* 0x000fea0003800000 */
.L_x_1068:
[----:B------:R-:W-:-:S04]  /*5fe0*/  LOP3.LUT R4, R5, 0x80000000, RZ, 0xc0, !PT ;  /* 0x8000000005047812 */ /* 0x000fc800078ec0ff */
[----:B------:R-:W-:-:S04]  /*5ff0*/  SHF.R.U32.HI R5, RZ, 0x18, R4 ;  /* 0x00000018ff057819 */ /* 0x000fc80000011604 */
[----:B------:R-:W-:-:S05]  /*6000*/  LOP3.LUT R5, R0, R5, RZ, 0xfc, !PT ;  /* 0x0000000500057212 */ /* 0x000fca00078efcff */
[----:B------:R0:W-:Y:S01]  /*6010*/  STG.E.U8 desc[UR36][R2.64], R5 ;  /* 0x0000000502007986 */ /* 0x0001e2000c101124 */
[----:B------:R-:W-:Y:S05]  /*6020*/  BRA `(.L_x_1054) ;  /* 0x0000000400b87947 */ /* 0x000fea0003800000 */
.L_x_1064:
[----:B------:R-:W-:-:S05]  /*6030*/  HADD2.F32 R0, -RZ, R24.H0_H0 ;  /* 0x20000018ff007230 */ /* 0x000fca0000004100 */
[----:B------:R-:W-:-:S05]  /*6040*/  F2FP.BF16.F32.PACK_AB R0, RZ, R0 ;  /* 0x00000000ff00723e */ /* 0x000fca00000010ff */
[----:B------:R0:W-:Y:S01]  /*6050*/  STG.E.U16 desc[UR36][R2.64], R0 ;  /* 0x0000000002007986 */ /* 0x0001e2000c101524 */
[----:B------:R-:W-:Y:S05]  /*6060*/  BRA `(.L_x_1054) ;  /* 0x0000000400a87947 */ /* 0x000fea0003800000 */
.L_x_1061:
        /* <DEDUP_REMOVED lines=12> */
.L_x_1073:
        /* <DEDUP_REMOVED lines=17> */
.L_x_1076:
[----:B------:R-:W-:-:S04]  /*6240*/  LOP3.LUT R0, R7, 0x80000000, RZ, 0xc0, !PT ;  /* 0x8000000007007812 */ /* 0x000fc800078ec0ff */
[----:B------:R-:W-:-:S04]  /*6250*/  SHF.R.U32.HI R5, RZ, 0x18, R0 ;  /* 0x00000018ff057819 */ /* 0x000fc80000011600 */
[----:B------:R-:W-:-:S04]  /*6260*/  LOP3.LUT R4, R4, R5, RZ, 0xfc, !PT ;  /* 0x0000000504047212 */ /* 0x000fc800078efcff */
[----:B------:R-:W-:-:S07]  /*6270*/  PRMT R0, R4, 0x7610, R0 ;  /* 0x0000761004007816 */ /* 0x000fce0000000000 */
.L_x_1075:
[----:B------:R-:W-:Y:S05]  /*6280*/  BSYNC B0 ;  /* 0x0000000000007941 */ /* 0x000fea0003800000 */
.L_x_1074:
[----:B------:R3:W-:Y:S01]  /*6290*/  STG.E.U8 desc[UR36][R2.64], R0 ;  /* 0x0000000002007986 */ /* 0x0007e2000c101124 */
[----:B------:R-:W-:Y:S05]  /*62a0*/  BRA `(.L_x_1054) ;  /* 0x0000000400187947 */ /* 0x000fea0003800000 */
.L_x_1072:
        /* <DEDUP_REMOVED lines=17> */
.L_x_1079:
[----:B------:R-:W-:-:S04]  /*63c0*/  LOP3.LUT R0, R7, 0x80000000, RZ, 0xc0, !PT ;  /* 0x8000000007007812 */ /* 0x000fc800078ec0ff */
[----:B------:R-:W-:-:S04]  /*63d0*/  SHF.R.U32.HI R5, RZ, 0x18, R0 ;  /* 0x00000018ff057819 */ /* 0x000fc80000011600 */
[----:B------:R-:W-:-:S04]  /*63e0*/  LOP3.LUT R4, R4, R5, RZ, 0xfc, !PT ;  /* 0x0000000504047212 */ /* 0x000fc800078efcff */
[----:B------:R-:W-:-:S07]  /*63f0*/  PRMT R0, R4, 0x7610, R0 ;  /* 0x0000761004007816 */ /* 0x000fce0000000000 */
.L_x_1078:
[----:B------:R-:W-:Y:S05]  /*6400*/  BSYNC B0 ;  /* 0x0000000000007941 */ /* 0x000fea0003800000 */
.L_x_1077:
[----:B------:R0:W-:Y:S01]  /*6410*/  STG.E.U8 desc[UR36][R2.64], R0 ;  /* 0x0000000002007986 */ /* 0x0001e2000c101124 */
[----:B------:R-:W-:Y:S05]  /*6420*/  BRA `(.L_x_1054) ;  /* 0x0000000000b87947 */ /* 0x000fea0003800000 */
.L_x_1071:
        /* <DEDUP_REMOVED lines=22> */
.L_x_1053:
        /* <DEDUP_REMOVED lines=16> */
.L_x_1082:
[----:B------:R-:W-:Y:S05]  /*6690*/  BRA `(.L_x_1054) ;  /* 0x00000000001c7947 */ /* 0x000fea0003800000 */
.L_x_1081:
[----:B------:R-:W-:-:S06]  /*66a0*/  HADD2.F32 R4, -RZ, R24.H0_H0 ;  /* 0x20000018ff047230 */ /* 0x000fcc0000004100 */
[----:B------:R-:W0:Y:S02]  /*66b0*/  F2I.U64.TRUNC R4, R4 ;  /* 0x0000000400047311 */ /* 0x000e24000020d800 */
[----:B0-----:R2:W-:Y:S01]  /*66c0*/  STG.E.64 desc[UR36][R2.64], R4 ;  /* 0x0000000402007986 */ /* 0x0015e2000c101b24 */
[----:B------:R-:W-:Y:S05]  /*66d0*/  BRA `(.L_x_1054) ;  /* 0x00000000000c7947 */ /* 0x000fea0003800000 */
.L_x_1080:
[----:B------:R-:W-:-:S04]  /*66e0*/  HADD2.F32 R24, -RZ, R24.H0_H0 ;  /* 0x20000018ff187230 */ /* 0x000fc80000004100 */
[----:B------:R-:W0:Y:S02]  /*66f0*/  F2I.FTZ.U32.TRUNC.NTZ R5, R24 ;  /* 0x0000001800057305 */ /* 0x000e24000021f000 */
[----:B0-----:R0:W-:Y:S02]  /*6700*/  STG.E desc[UR36][R2.64], R5 ;  /* 0x0000000502007986 */ /* 0x0011e4000c101924 */
.L_x_1054:
[----:B------:R-:W-:-:S05]  /*6710*/  VIADD R17, R17, 0x80 ;  /* 0x0000008011117836 */ /* 0x000fca0000000000 */
[----:B------:R-:W-:-:S13]  /*6720*/  ISETP.GE.AND P0, PT, R17, R16, PT ;  /* 0x000000101100720c */ /* 0x000fda0003f06270 */
        /* <DEDUP_REMOVED lines=19> */
[----:B------:R-:W-:-:S06]  /*6860*/  HADD2.F32 R23, -RZ, R23.H0_H0 ;  /* 0x20000017ff177230 */ /* 0x000fcc0000004100 */
[----:B------:R-:W0:Y:S02]  /*6870*/  F2I.FTZ.TRUNC.NTZ R23, R23 ;  /* 0x0000001700177305 */ /* 0x000e24000021f100 */
[----:B0-----:R4:W-:Y:S01]  /*6880*/  STG.E.U8 desc[UR36][R2.64], R23 ;  /* 0x0000001702007986 */ /* 0x0019e2000c101124 */
[----:B------:R-:W-:Y:S05]  /*6890*/  BRA `(.L_x_1088) ;  /* 0x0000000c00947947 */ /* 0x000fea0003800000 */
.L_x_1086:
[----:B------:R-:W-:-:S06]  /*68a0*/  HADD2.F32 R5, -RZ, R23.H0_H0 ;  /* 0x20000017ff057230 */ /* 0x000fcc0000004100 */
[----:B------:R-:W0:Y:S02]  /*68b0*/  F2I.S64.TRUNC R4, R5 ;  /* 0x0000000500047311 */ /* 0x000e24000020d900 */
[----:B0-----:R3:W-:Y:S01]  /*68c0*/  STG.E.U8 desc[UR36][R2.64], R4 ;  /* 0x0000000402007986 */ /* 0x0017e2000c101124 */
[----:B------:R-:W-:Y:S05]  /*68d0*/  BRA `(.L_x_1088) ;  /* 0x0000000c00847947 */ /* 0x000fea0003800000 */
.L_x_1085:
        /* <DEDUP_REMOVED lines=10> */
.L_x_1090:
[----:B------:R-:W-:-:S06]  /*6980*/  HADD2.F32 R23, -RZ, R23.H0_H0 ;  /* 0x20000017ff177230 */ /* 0x000fcc0000004100 */
[----:B------:R-:W0:Y:S02]  /*6990*/  F2I.FTZ.TRUNC.NTZ R23, R23 ;  /* 0x0000001700177305 */ /* 0x000e24000021f100 */
[----:B0-----:R2:W-:Y:S01]  /*69a0*/  STG.E desc[UR36][R2.64], R23 ;  /* 0x0000001702007986 */ /* 0x0015e2000c101924 */
[----:B------:R-:W-:Y:S05]  /*69b0*/  BRA `(.L_x_1088) ;  /* 0x0000000c004c7947 */ /* 0x000fea0003800000 */
.L_x_1089:
[----:B------:R-:W-:-:S06]  /*69c0*/  HADD2.F32 R23, -RZ, R23.H0_H0 ;  /* 0x20000017ff177230 */ /* 0x000fcc0000004100 */
[----:B------:R-:W0:Y:S02]  /*69d0*/  F2I.FTZ.TRUNC.NTZ R23, R23 ;  /* 0x0000001700177305 */ /* 0x000e24000021f100 */
[----:B0-----:R0:W-:Y:S01]  /*69e0*/  STG.E.U16 desc[UR36][R2.64], R23 ;  /* 0x0000001702007986 */ /* 0x0011e2000c101524 */
[----:B------:R-:W-:Y:S05]  /*69f0*/  BRA `(.L_x_1088) ;  /* 0x0000000c003c7947 */ /* 0x000fea0003800000 */
.L_x_1084:
        /* <DEDUP_REMOVED lines=9> */
.L_x_1092:
[----:B------:R0:W-:Y:S01]  /*6a90*/  STG.E.U16 desc[UR36][R2.64], R23 ;  /* 0x0000001702007986 */ /* 0x0001e2000c101524 */
[----:B------:R-:W-:Y:S05]  /*6aa0*/  BRA `(.L_x_1088) ;  /* 0x0000000c00107947 */ /* 0x000fea0003800000 */
.L_x_1091:
        /* <DEDUP_REMOVED lines=10> */
.L_x_1094:
[----:B------:R-:W-:-:S05]  /*6b50*/  HADD2.F32 R0, -RZ, R23.H0_H0 ;  /* 0x20000017ff007230 */ /* 0x000fca0000004100 */
[----:B------:R-:W-:-:S04]  /*6b60*/  F2FP.F16.F32.PACK_AB R0, RZ, R0 ;  /* 0x00000000ff00723e */ /* 0x000fc800000000ff */
[----:B------:R-:W-:-:S05]  /*6b70*/  PRMT R0, R0, 0x5410, RZ ;  /* 0x0000541000007816 */ /* 0x000fca00000000ff */
[----:B------:R0:W-:Y:S01]  /*6b80*/  STG.E desc[UR36][R2.64], R0 ;  /* 0x0000000002007986 */ /* 0x0001e2000c101924 */
[----:B------:R-:W-:Y:S05]  /*6b90*/  BRA `(.L_x_1088) ;  /* 0x0000000800d47947 */ /* 0x000fea0003800000 */
.L_x_1093:
[----:B------:R-:W-:-:S05]  /*6ba0*/  HADD2.F32 R4, -RZ, R23.H0_H0 ;  /* 0x20000017ff047230 */ /* 0x000fca0000004100 */
[----:B------:R-:W-:-:S06]  /*6bb0*/  FMUL.FTZ R4, R4, 1 ;  /* 0x3f80000004047820 */ /* 0x000fcc0000410000 */
[----:B------:R-:W0:Y:S02]  /*6bc0*/  F2F.F64.F32 R4, R4 ;  /* 0x0000000400047310 */ /* 0x000e240000201800 */
[----:B0-----:R0:W-:Y:S01]  /*6bd0*/  STG.E.64 desc[UR36][R2.64], R4 ;  /* 0x0000000402007986 */ /* 0x0011e2000c101b24 */
[----:B------:R-:W-:Y:S05]  /*6be0*/  BRA `(.L_x_1088) ;  /* 0x0000000800c07947 */ /* 0x000fea0003800000 */
.L_x_1083:
        /* <DEDUP_REMOVED lines=13> */
.L_x_1097:
[----:B------:R-:W-:Y:S01]  /*6cc0*/  HADD2.F32 R23, -RZ, R23.H0_H0 ;  /* 0x20000017ff177230 */ /* 0x000fe20000004100 */
[----:B------:R-:W-:-:S04]  /*6cd0*/  CS2R R6, SRZ ;  /* 0x0000000000067805 */ /* 0x000fc8000001ff00 */
[----:B------:R-:W-:-:S06]  /*6ce0*/  FMUL.FTZ R4, R23, 1 ;  /* 0x3f80000017047820 */ /* 0x000fcc0000410000 */
[----:B------:R-:W0:Y:S02]  /*6cf0*/  F2F.F64.F32 R4, R4 ;  /* 0x0000000400047310 */ /* 0x000e240000201800 */
[----:B0-----:R0:W-:Y:S01]  /*6d00*/  STG.E.128 desc[UR36][R2.64], R4 ;  /* 0x0000000402007986 */ /* 0x0011e2000c101d24 */
[----:B------:R-:W-:Y:S05]  /*6d10*/  BRA `(.L_x_1088) ;  /* 0x0000000800747947 */ /* 0x000fea0003800000 */
.L_x_1096:
        /* <DEDUP_REMOVED lines=21> */
.L_x_1101:
[----:B------:R-:W-:Y:S05]  /*6e70*/  BSYNC B0 ;  /* 0x0000000000007941 */ /* 0x000fea0003800000 */
.L_x_1100:
[----:B------:R-:W-:-:S05]  /*6e80*/  LOP3.LUT R5, R0, R5, RZ, 0xfc, !PT ;  /* 0x0000000500057212 */ /* 0x000fca00078efcff */
[----:B------:R0:W-:Y:S01]  /*6e90*/  STG.E.U8 desc[UR36][R2.64], R5 ;  /* 0x0000000502007986 */ /* 0x0001e2000c101124 */
[----:B------:R-:W-:Y:S05]  /*6ea0*/  BRA `(.L_x_1088) ;  /* 0x0000000800107947 */ /* 0x000fea0003800000 */
.L_x_1099:
        /* <DEDUP_REMOVED lines=13> */
.L_x_1103:
[----:B------:R-:W-:Y:S01]  /*6f80*/  IMAD.MOV.U32 R0, RZ, RZ, 0x7f ;  /* 0x0000007fff007424 */ /* 0x000fe200078e00ff */
[----:B------:R-:W-:-:S04]  /*6f90*/  ISETP.GT.U32.AND P0, PT, R4, 0x7f800000, PT ;  /* 0x7f8000000400780c */ /* 0x000fc80003f04070 */
[----:B------:R-:W-:-:S09]  /*6fa0*/  SEL R0, R0, 0x7c, P0 ;  /* 0x0000007c00007807 */ /* 0x000fd20000000000 */
.L_x_1104:
[----:B------:R-:W-:Y:S05]  /*6fb0*/  BSYNC B0 ;  /* 0x0000000000007941 */ /* 0x000fea0003800000 */
.L_x_1102:
[----:B------:R-:W-:-:S04]  /*6fc0*/  LOP3.LUT R4, R23, 0x80000000, RZ, 0xc0, !PT ;  /* 0x8000000017047812 */ /* 0x000fc800078ec0ff */
[----:B------:R-:W-:-:S04]  /*6fd0*/  SHF.R.U32.HI R5, RZ, 0x18, R4 ;  /* 0x00000018ff057819 */ /* 0x000fc80000011604 */
[----:B------:R-:W-:-:S05]  /*6fe0*/  LOP3.LUT R5, R0, R5, RZ, 0xfc, !PT ;  /* 0x0000000500057212 */ /* 0x000fca00078efcff */
[----:B------:R0:W-:Y:S01]  /*6ff0*/  STG.E.U8 desc[UR36][R2.64], R5 ;  /* 0x0000000502007986 */ /* 0x0001e2000c101124 */
[----:B------:R-:W-:Y:S05]  /*7000*/  BRA `(.L_x_1088) ;  /* 0x0000000400b87947 */ /* 0x000fea0003800000 */
.L_x_1098:
[----:B------:R-:W-:-:S05]  /*7010*/  HADD2.F32 R0, -RZ, R23.H0_H0 ;  /* 0x20000017ff007230 */ /* 0x000fca0000004100 */
[----:B------:R-:W-:-:S05]  /*7020*/  F2FP.BF16.F32.PACK_AB R0, RZ, R0 ;  /* 0x00000000ff00723e */ /* 0x000fca00000010ff */
[----:B------:R0:W-:Y:S01]  /*7030*/  STG.E.U16 desc[UR36][R2.64], R0 ;  /* 0x0000000002007986 */ /* 0x0001e2000c101524 */
[----:B------:R-:W-:Y:S05]  /*7040*/  BRA `(.L_x_1088) ;  /* 0x0000000400a87947 */ /* 0x000fea0003800000 */
.L_x_1095:
        /* <DEDUP_REMOVED lines=12> */
.L_x_1107:
        /* <DEDUP_REMOVED lines=17> */
.L_x_1110:
[----:B------:R-:W-:-:S04]  /*7220*/  LOP3.LUT R0, R23, 0x80000000, RZ, 0xc0, !PT ;  /* 0x8000000017007812 */ /* 0x000fc800078ec0ff */
[----:B------:R-:W-:-:S04]  /*7230*/  SHF.R.U32.HI R5, RZ, 0x18, R0 ;  /* 0x00000018ff057819 */ /* 0x000fc80000011600 */
[----:B------:R-:W-:-:S04]  /*7240*/  LOP3.LUT R4, R4, R5, RZ, 0xfc, !PT ;  /* 0x0000000504047212 */ /* 0x000fc800078efcff */
[----:B------:R-:W-:-:S07]  /*7250*/  PRMT R0, R4, 0x7610, R0 ;  /* 0x0000761004007816 */ /* 0x000fce0000000000 */
.L_x_1109:
[----:B------:R-:W-:Y:S05]  /*7260*/  BSYNC B0 ;  /* 0x0000000000007941 */ /* 0x000fea0003800000 */
.L_x_1108:
[----:B------:R0:W-:Y:S01]  /*7270*/  STG.E.U8 desc[UR36][R2.64], R0 ;  /* 0x0000000002007986 */ /* 0x0001e2000c101124 */
[----:B------:R-:W-:Y:S05]  /*7280*/  BRA `(.L_x_1088) ;  /* 0x0000000400187947 */ /* 0x000fea0003800000 */
.L_x_1106:
        /* <DEDUP_REMOVED lines=17> */
.L_x_1113:
[----:B------:R-:W-:-:S04]  /*73a0*/  LOP3.LUT R0, R23, 0x80000000, RZ, 0xc0, !PT ;  /* 0x8000000017007812 */ /* 0x000fc800078ec0ff */
[----:B------:R-:W-:-:S04]  /*73b0*/  SHF.R.U32.HI R5, RZ, 0x18, R0 ;  /* 0x00000018ff057819 */ /* 0x000fc80000011600 */
[----:B------:R-:W-:-:S04]  /*73c0*/  LOP3.LUT R4, R4, R5, RZ, 0xfc, !PT ;  /* 0x0000000504047212 */ /* 0x000fc800078efcff */
[----:B------:R-:W-:-:S07]  /*73d0*/  PRMT R0, R4, 0x7610, R0 ;  /* 0x0000761004007816 */ /* 0x000fce0000000000 */
.L_x_1112:
[----:B------:R-:W-:Y:S05]  /*73e0*/  BSYNC B0 ;  /* 0x0000000000007941 */ /* 0x000fea0003800000 */
.L_x_1111:
[----:B------:R0:W-:Y:S01]  /*73f0*/  STG.E.U8 desc[UR36][R2.64], R0 ;  /* 0x0000000002007986 */ /* 0x0001e2000c101124 */
[----:B------:R-:W-:Y:S05]  /*7400*/  BRA `(.L_x_1088) ;  /* 0x0000000000b87947 */ /* 0x000fea0003800000 */
.L_x_1105:
[----:B------:R-:W-:-:S13]  /*7410*/  ISETP.NE.AND P0, PT, R0, 0x1c, PT ;  /* 0x0000001c0000780c */ /* 0x000fda0003f05270 */
[----:B------:R-:W-:Y:S05]  /*7420*/  @!P0 BRA `(.L_x_1114) ;  /* 0x0000000000a48947 */ /* 0x000fea0003800000 */
[----:B------:R-:W-:-:S13]  /*7430*/  ISETP.NE.AND P0, PT, R0, 0x1d, PT ;  /* 0x0000001d0000780c */ /* 0x000fda0003f05270 */
[----:B------:R-:W-:Y:S05]  /*7440*/  @!P0 BRA `(.L_x_1115) ;  /* 0x00000000008c8947 */ /* 0x000fea0003800000 */
[----:B------:R-:W-:-:S13]  /*7450*/  ISETP.NE.AND P0, PT, R0, 0x2c, PT ;  /* 0x0000002c0000780c */ /* 0x000fda0003f05270 */
[----:B------:R-:W-:Y:S05]  /*7460*/  @P0 BRA `(.L_x_1087) ;  /* 0x0000000000400947 */ /* 0x000fea0003800000 */
[----:B------:R-:W-:Y:S02]  /*7470*/  HADD2.F32 R23, -RZ, R23.H0_H0 ;  /* 0x20000017ff177230 */ /* 0x000fe40000004100 */
        /* <DEDUP_REMOVED lines=15> */
.L_x_1087:
        /* <DEDUP_REMOVED lines=16> */
.L_x_1116:
[----:B------:R-:W-:Y:S05]  /*7670*/  BRA `(.L_x_1088) ;  /* 0x00000000001c7947 */ /* 0x000fea0003800000 */
.L_x_1115:
[----:B------:R-:W-:-:S06]  /*7680*/  HADD2.F32 R4, -RZ, R23.H0_H0 ;  /* 0x20000017ff047230 */ /* 0x000fcc0000004100 */
[----:B------:R-:W0:Y:S02]  /*7690*/  F2I.U64.TRUNC R4, R4 ;  /* 0x0000000400047311 */ /* 0x000e24000020d800 */
[----:B0-----:R0:W-:Y:S01]  /*76a0*/  STG.E.64 desc[UR36][R2.64], R4 ;  /* 0x0000000402007986 */ /* 0x0011e2000c101b24 */
[----:B------:R-:W-:Y:S05]  /*76b0*/  BRA `(.L_x_1088) ;  /* 0x00000000000c7947 */ /* 0x000fea0003800000 */
.L_x_1114:
[----:B------:R-:W-:-:S06]  /*76c0*/  HADD2.F32 R23, -RZ, R23.H0_H0 ;  /* 0x20000017ff177230 */ /* 0x000fcc0000004100 */
[----:B------:R-:W0:Y:S02]  /*76d0*/  F2I.FTZ.U32.TRUNC.NTZ R23, R23 ;  /* 0x0000001700177305 */ /* 0x000e24000021f000 */
[----:B0-----:R0:W-:Y:S02]  /*76e0*/  STG.E desc[UR36][R2.64], R23 ;  /* 0x0000001702007986 */ /* 0x0011e4000c101924 */
.L_x_1088:
[----:B------:R-:W-:-:S07]  /*76f0*/  VIADD R17, R17, 0x80 ;  /* 0x0000008011117836 */ /* 0x000fce0000000000 */
.L_x_1048:
[----:B------:R-:W-:Y:S05]  /*7700*/  BSYNC B6 ;  /* 0x0000000000067941 */ /* 0x000fea0003800000 */
.L_x_1047:
[----:B------:R-:W-:-:S13]  /*7710*/  ISETP.GE.AND P0, PT, R17, R16, PT ;  /* 0x000000101100720c */ /* 0x000fda0003f06270 */
[----:B------:R-:W-:Y:S05]  /*7720*/  @P0 EXIT ;  /* 0x000000000000094d */ /* 0x000fea0003800000 */
[----:B01234-:R-:W0:Y:S01]  /*7730*/  LDC.64 R2, c[0x0][0x218] ;  /* 0x00008600ff027b82 */ /* 0x01fe220000000a00 */
        /* <DEDUP_REMOVED lines=20> */
.L_x_1120:
[----:B------:R-:W-:-:S06]  /*7880*/  HADD2.F32 R5, -RZ, R22.H0_H0 ;  /* 0x20000016ff057230 */ /* 0x000fcc0000004100 */
[----:B------:R-:W0:Y:S02]  /*7890*/  F2I.S64.TRUNC R4, R5 ;  /* 0x0000000500047311 */ /* 0x000e24000020d900 */
[----:B0-----:R-:W-:Y:S01]  /*78a0*/  STG.E.U8 desc[UR36][R2.64], R4 ;  /* 0x0000000402007986 */ /* 0x001fe2000c101124 */
[----:B------:R-:W-:Y:S05]  /*78b0*/  EXIT ;  /* 0x000000000000794d */ /* 0x000fea0003800000 */
.L_x_1119:
        /* <DEDUP_REMOVED lines=10> */
.L_x_1123:
[----:B------:R-:W-:-:S04]  /*7960*/  HADD2.F32 R22, -RZ, R22.H0_H0 ;  /* 0x20000016ff167230 */ /* 0x000fc80000004100 */
[----:B------:R-:W0:Y:S02]  /*7970*/  F2I.FTZ.TRUNC.NTZ R5, R22 ;  /* 0x0000001600057305 */ /* 0x000e24000021f100 */
[----:B0-----:R-:W-:Y:S01]  /*7980*/  STG.E desc[UR36][R2.64], R5 ;  /* 0x0000000502007986 */ /* 0x001fe2000c101924 */
[----:B------:R-:W-:Y:S05]  /*7990*/  EXIT ;  /* 0x000000000000794d */ /* 0x000fea0003800000 */
.L_x_1122:
[----:B------:R-:W-:-:S04]  /*79a0*/  HADD2.F32 R22, -RZ, R22.H0_H0 ;  /* 0x20000016ff167230 */ /* 0x000fc80000004100 */
[----:B------:R-:W0:Y:S02]  /*79b0*/  F2I.FTZ.TRUNC.NTZ R5, R22 ;  /* 0x0000001600057305 */ /* 0x000e24000021f100 */
[----:B0-----:R-:W-:Y:S01]  /*79c0*/  STG.E.U16 desc[UR36][R2.64], R5 ;  /* 0x0000000502007986 */ /* 0x001fe2000c101524 */
[----:B------:R-:W-:Y:S05]  /*79d0*/  EXIT ;  /* 0x000000000000794d */ /* 0x000fea0003800000 */
.L_x_1118:
        /* <DEDUP_REMOVED lines=9> */
.L_x_1125:
[----:B------:R-:W-:Y:S01]  /*7a70*/  STG.E.U16 desc[UR36][R2.64], R22 ;  /* 0x0000001602007986 */ /* 0x000fe2000c101524 */
[----:B------:R-:W-:Y:S05]  /*7a80*/  EXIT ;  /* 0x000000000000794d */ /* 0x000fea0003800000 */
.L_x_1124:
        /* <DEDUP_REMOVED lines=10> */
.L_x_1127:
[----:B------:R-:W-:-:S05]  /*7b30*/  HADD2.F32 R0, -RZ, R22.H0_H0 ;  /* 0x20000016ff007230 */ /* 0x000fca0000004100 */
[----:B------:R-:W-:-:S04]  /*7b40*/  F2FP.F16.F32.PACK_AB R0, RZ, R0 ;  /* 0x00000000ff00723e */ /* 0x000fc800000000ff */
[----:B------:R-:W-:-:S05]  /*7b50*/  PRMT R0, R0, 0x5410, RZ ;  /* 0x0000541000007816 */ /* 0x000fca00000000ff */
[----:B------:R-:W-:Y:S01]  /*7b60*/  STG.E desc[UR36][R2.64], R0 ;  /* 0x0000000002007986 */ /* 0x000fe2000c101924 */
[----:B------:R-:W-:Y:S05]  /*7b70*/  EXIT ;  /* 0x000000000000794d */ /* 0x000fea0003800000 */
.L_x_1126:
[----:B------:R-:W-:-:S05]  /*7b80*/  HADD2.F32 R4, -RZ, R22.H0_H0 ;  /* 0x20000016ff047230 */ /* 0x000fca0000004100 */
[----:B------:R-:W-:-:S06]  /*7b90*/  FMUL.FTZ R4, R4, 1 ;  /* 0x3f80000004047820 */ /* 0x000fcc0000410000 */
[----:B------:R-:W0:Y:S02]  /*7ba0*/  F2F.F64.F32 R4, R4 ;  /* 0x0000000400047310 */ /* 0x000e240000201800 */
[----:B0-----:R-:W-:Y:S01]  /*7bb0*/  STG.E.64 desc[UR36][R2.64], R4 ;  /* 0x0000000402007986 */ /* 0x001fe2000c101b24 */
[----:B------:R-:W-:Y:S05]  /*7bc0*/  EXIT ;  /* 0x000000000000794d */ /* 0x000fea0003800000 */
.L_x_1117:
        /* <DEDUP_REMOVED lines=13> */
.L_x_1130:
[----:B------:R-:W-:Y:S01]  /*7ca0*/  HADD2.F32 R22, -RZ, R22.H0_H0 ;  /* 0x20000016ff167230 */ /* 0x000fe20000004100 */
[----:B------:R-:W-:-:S04]  /*7cb0*/  CS2R R6, SRZ ;  /* 0x0000000000067805 */ /* 0x000fc8000001ff00 */
[----:B------:R-:W-:-:S06]  /*7cc0*/  FMUL.FTZ R4, R22, 1 ;  /* 0x3f80000016047820 */ /* 0x000fcc0000410000 */
[----:B------:R-:W0:Y:S02]  /*7cd0*/  F2F.F64.F32 R4, R4 ;  /* 0x0000000400047310 */ /* 0x000e240000201800 */
[----:B0-----:R-:W-:Y:S01]  /*7ce0*/  STG.E.128 desc[UR36][R2.64], R4 ;  /* 0x0000000402007986 */ /* 0x001fe2000c101d24 */
[----:B------:R-:W-:Y:S05]  /*7cf0*/  EXIT ;  /* 0x000000000000794d */ /* 0x000fea0003800000 */
.L_x_1129:
        /* <DEDUP_REMOVED lines=21> */
.L_x_1134:
[----:B------:R-:W-:Y:S05]  /*7e50*/  BSYNC B0 ;  /* 0x0000000000007941 */ /* 0x000fea0003800000 */
.L_x_1133:
[----:B------:R-:W-:-:S05]  /*7e60*/  LOP3.LUT R5, R0, R5, RZ, 0xfc, !PT ;  /* 0x0000000500057212 */ /* 0x000fca00078efcff */
[----:B------:R-:W-:Y:S01]  /*7e70*/  STG.E.U8 desc[UR36][R2.64], R5 ;  /* 0x0000000502007986 */ /* 0x000fe2000c101124 */
[----:B------:R-:W-:Y:S05]  /*7e80*/  EXIT ;  /* 0x000000000000794d */ /* 0x000fea0003800000 */
.L_x_1132:
        /* <DEDUP_REMOVED lines=13> */
.L_x_1136:
[----:B------:R-:W-:Y:S01]  /*7f60*/  IMAD.MOV.U32 R0, RZ, RZ, 0x7f ;  /* 0x0000007fff007424 */ /* 0x000fe200078e00ff */
[----:B------:R-:W-:-:S04]  /*7f70*/  ISETP.GT.U32.AND P0, PT, R4, 0x7f800000, PT ;  /* 0x7f8000000400780c */ /* 0x000fc80003f04070 */
[----:B------:R-:W-:-:S09]  /*7f80*/  SEL R0, R0, 0x7c, P0 ;  /* 0x0000007c00007807 */ /* 0x000fd20000000000 */
.L_x_1137:
[----:B------:R-:W-:Y:S05]  /*7f90*/  BSYNC B0 ;  /* 0x0000000000007941 */ /* 0x000fea0003800000 */
.L_x_1135:
[----:B------:R-:W-:-:S04]  /*7fa0*/  LOP3.LUT R4, R5, 0x80000000, RZ, 0xc0, !PT ;  /* 0x8000000005047812 */ /* 0x000fc800078ec0ff */
[----:B------:R-:W-:-:S04]  /*7fb0*/  SHF.R.U32.HI R5, RZ, 0x18, R4 ;  /* 0x00000018ff057819 */ /* 0x000fc80000011604 */
[----:B------:R-:W-:-:S05]  /*7fc0*/  LOP3.LUT R5, R0, R5, RZ, 0xfc, !PT ;  /* 0x0000000500057212 */ /* 0x000fca00078efcff */
[----:B------:R-:W-:Y:S01]  /*7fd0*/  STG.E.U8 desc[UR36][R2.64], R5 ;  /* 0x0000000502007986 */ /* 0x000fe2000c101124 */
[----:B------:R-:W-:Y:S05]  /*7fe0*/  EXIT ;  /* 0x000000000000794d */ /* 0x000fea0003800000 */
.L_x_1131:
[----:B------:R-:W-:-:S05]  /*7ff0*/  HADD2.F32 R0, -RZ, R22.H0_H0 ;  /* 0x20000016ff007230 */ /* 0x000fca0000004100 */
[----:B------:R-:W-:-:S05]  /*8000*/  F2FP.BF16.F32.PACK_AB R0, RZ, R0 ;  /* 0x00000000ff00723e */ /* 0x000fca00000010ff */
[----:B------:R-:W-:Y:S01]  /*8010*/  STG.E.U16 desc[UR36][R2.64], R0 ;  /* 0x0000000002007986 */ /* 0x000fe2000c101524 */
[----:B------:R-:W-:Y:S05]  /*8020*/  EXIT ;  /* 0x000000000000794d */ /* 0x000fea0003800000 */
.L_x_1128:
        /* <DEDUP_REMOVED lines=12> */
.L_x_1140:
        /* <DEDUP_REMOVED lines=17> */
.L_x_1143:
[----:B------:R-:W-:-:S04]  /*8200*/  LOP3.LUT R0, R7, 0x80000000, RZ, 0xc0, !PT ;  /* 0x8000000007007812 */ /* 0x000fc800078ec0ff */
[----:B------:R-:W-:-:S04]  /*8210*/  SHF.R.U32.HI R5, RZ, 0x18, R0 ;  /* 0x00000018ff057819 */ /* 0x000fc80000011600 */
[----:B------:R-:W-:-:S04]  /*8220*/  LOP3.LUT R4, R4, R5, RZ, 0xfc, !PT ;  /* 0x0000000504047212 */ /* 0x000fc800078efcff */
[----:B------:R-:W-:-:S07]  /*8230*/  PRMT R0, R4, 0x7610, R0 ;  /* 0x0000761004007816 */ /* 0x000fce0000000000 */
.L_x_1142:
[----:B------:R-:W-:Y:S05]  /*8240*/  BSYNC B0 ;  /* 0x0000000000007941 */ /* 0x000fea0003800000 */
.L_x_1141:
[----:B------:R-:W-:Y:S01]  /*8250*/  STG.E.U8 desc[UR36][R2.64], R0 ;  /* 0x0000000002007986 */ /* 0x000fe2000c101124 */
[----:B------:R-:W-:Y:S05]  /*8260*/  EXIT ;  /* 0x000000000000794d */ /* 0x000fea0003800000 */
.L_x_1139:
        /* <DEDUP_REMOVED lines=17> */
.L_x_1146:
[----:B------:R-:W-:-:S04]  /*8380*/  LOP3.LUT R0, R7, 0x80000000, RZ, 0xc0, !PT ;  /* 0x8000000007007812 */ /* 0x000fc800078ec0ff */
[----:B------:R-:W-:-:S04]  /*8390*/  SHF.R.U32.HI R5, RZ, 0x18, R0 ;  /* 0x00000018ff057819 */ /* 0x000fc80000011600 */
[----:B------:R-:W-:-:S04]  /*83a0*/  LOP3.LUT R4, R4, R5, RZ, 0xfc, !PT ;  /* 0x0000000504047212 */ /* 0x000fc800078efcff */
[----:B------:R-:W-:-:S07]  /*83b0*/  PRMT R0, R4, 0x7610, R0 ;  /* 0x0000761004007816 */ /* 0x000fce0000000000 */
.L_x_1145:
[----:B------:R-:W-:Y:S05]  /*83c0*/  BSYNC B0 ;  /* 0x0000000000007941 */ /* 0x000fea0003800000 */
.L_x_1144:
[----:B------:R-:W-:Y:S01]  /*83d0*/  STG.E.U8 desc[UR36][R2.64], R0 ;  /* 0x0000000002007986 */ /* 0x000fe2000c101124 */
[----:B------:R-:W-:Y:S05]  /*83e0*/  EXIT ;  /* 0x000000000000794d */ /* 0x000fea0003800000 */
.L_x_1138:
        /* <DEDUP_REMOVED lines=22> */
.L_x_1121:
        /* <DEDUP_REMOVED lines=16> */
.L_x_1149:
[----:B------:R-:W-:Y:S05]  /*8650*/  EXIT ;  /* 0x000000000000794d */ /* 0x000fea0003800000 */
.L_x_1148:
[----:B------:R-:W-:-:S06]  /*8660*/  HADD2.F32 R4, -RZ, R22.H0_H0 ;  /* 0x20000016ff047230 */ /* 0x000fcc0000004100 */
[----:B------:R-:W0:Y:S02]  /*8670*/  F2I.U64.TRUNC R4, R4 ;  /* 0x0000000400047311 */ /* 0x000e24000020d800 */
[----:B0-----:R-:W-:Y:S01]  /*8680*/  STG.E.64 desc[UR36][R2.64], R4 ;  /* 0x0000000402007986 */ /* 0x001fe2000c101b24 */
[----:B------:R-:W-:Y:S05]  /*8690*/  EXIT ;  /* 0x000000000000794d */ /* 0x000fea0003800000 */
.L_x_1147:
[----:B------:R-:W-:-:S04]  /*86a0*/  HADD2.F32 R22, -RZ, R22.H0_H0 ;  /* 0x20000016ff167230 */ /* 0x000fc80000004100 */
[----:B------:R-:W0:Y:S02]  /*86b0*/  F2I.FTZ.U32.TRUNC.NTZ R5, R22 ;  /* 0x0000001600057305 */ /* 0x000e24000021f000 */
[----:B0-----:R-:W-:Y:S01]  /*86c0*/  STG.E desc[UR36][R2.64], R5 ;  /* 0x0000000502007986 */ /* 0x001fe2000c101924 */
[----:B------:R-:W-:Y:S05]  /*86d0*/  EXIT ;  /* 0x000000000000794d */ /* 0x000fea0003800000 */
.L_x_1150:
        /* <DEDUP_REMOVED lines=10> */
.L_x_7189:


//--------------------- .text._ZN2at6native18elementwise_kernelILi128ELi4EZNS0_22gpu_kernel_impl_nocastIZZZNS0_16tanh_kernel_cudaERNS_18TensorIteratorBaseEENKUlvE0_clEvENKUlvE1_clEvEUlN3c104HalfEE_EEvS4_RKT_EUliE_EEviT1_ --------------------------
	.section	.text._ZN2at6native18elementwise_kernelILi128ELi4EZNS0_22gpu_kernel_impl_nocastIZZZNS0_16tanh_kernel_cudaERNS_18TensorIteratorBaseEENKUlvE0_clEvENKUlvE1_clEvEUlN3c104HalfEE_EEvS4_RKT_EUliE_EEviT1_,"ax",@progbits
	.align	128
        .global         _ZN2at6native18elementwise_kernelILi128ELi4EZNS0_22gpu_kernel_impl_nocastIZZZNS0_16tanh_kernel_cudaERNS_18TensorIteratorBaseEENKUlvE0_clEvENKUlvE1_clEvEUlN3c104HalfEE_EEvS4_RKT_EUliE_EEviT1_
        .type           _ZN2at6native18elementwise_kernelILi128ELi4EZNS0_22gpu_kernel_impl_nocastIZZZNS0_16tanh_kernel_cudaERNS_18TensorIteratorBaseEENKUlvE0_clEvENKUlvE1_clEvEUlN3c104HalfEE_EEvS4_RKT_EUliE_EEviT1_,@function
        .size           _ZN2at6native18elementwise_kernelILi128ELi4EZNS0_22gpu_kernel_impl_nocastIZZZNS0_16tanh_kernel_cudaERNS_18TensorIteratorBaseEENKUlvE0_clEvENKUlvE1_clEvEUlN3c104HalfEE_EEvS4_RKT_EUliE_EEviT1_,(.L_x_7190 - _ZN2at6native18elementwise_kernelILi128ELi4EZNS0_22gpu_kernel_impl_nocastIZZZNS0_16tanh_kernel_cudaERNS_18TensorIteratorBaseEENKUlvE0_clEvENKUlvE1_clEvEUlN3c104HalfEE_EEvS4_RKT_EUliE_EEviT1_)
        .other          _ZN2at6native18elementwise_kernelILi128ELi4EZNS0_22gpu_kernel_impl_nocastIZZZNS0_16tanh_kernel_cudaERNS_18TensorIteratorBaseEENKUlvE0_clEvENKUlvE1_clEvEUlN3c104HalfEE_EEvS4_RKT_EUliE_EEviT1_,@"STO_CUDA_ENTRY STV_DEFAULT"
_ZN2at6native18elementwise_kernelILi128ELi4EZNS0_22gpu_kernel_impl_nocastIZZZNS0_16tanh_kernel_cudaERNS_18TensorIteratorBaseEENKUlvE0_clEvENKUlvE1_clEvEUlN3c104HalfEE_EEvS4_RKT_EUliE_EEviT1_:
.text._ZN2at6native18elementwise_kernelILi128ELi4EZNS0_22gpu_kernel_impl_nocastIZZZNS0_16tanh_kernel_cudaERNS_18TensorIteratorBaseEENKUlvE0_clEvENKUlvE1_clEvEUlN3c104HalfEE_EEvS4_RKT_EUliE_EEviT1_:
        /* <DEDUP_REMOVED lines=291> */
[----:B------:R-:W-:Y:S01]  /*1230*/  IMAD.MOV.U32 R4, RZ, RZ, RZ ;  /* 0x000000ffff047224 */ /* 0x000fe200078e00ff */
[----:B------:R-:W-:Y:S01]  /*1240*/  ULDC.64 UR8, c[0x0][0x330] ;  /* 0x0000cc0000087ab9 */ /* 0x000fe20000000a00 */
[----:B------:R-:W-:Y:S02]  /*1250*/  ULDC UR7, c[0x0][0x338] ;  /* 0x0000ce0000077ab9 */ /* 0x000fe40000000800 */
[----:B------:R-:W-:-:S05]  /*1260*/  IMAD.HI.U32 R8, R5, UR9, R4 ;  /* 0x0000000905087c27 */ /* 0x000fca000f8e0004 */
[----:B------:R-:W-:-:S03]  /*1270*/  SHF.R.U32.HI R9, RZ, UR7, R8 ;  /* 0x00000007ff097c19 */ /* 0x000fc60008011608 */
        /* <DEDUP_REMOVED lines=15> */
.L_x_1153:
[----:B------:R-:W-:Y:S02]  /*1370*/  ULDC.64 UR8, c[0x0][0x418] ;  /* 0x0001060000087ab9 */ /* 0x000fe40000000a00 */
[----:B------:R-:W-:-:S04]  /*1380*/  IADD3 R4, P0, R2, UR8, RZ ;  /* 0x0000000802047c10 */ /* 0x000fc8000ff1e0ff */
[----:B------:R-:W-:Y:S01]  /*1390*/  IADD3.X R5, RZ, UR9, RZ, P0, !PT ;  /* 0x00000009ff057c10 */ /* 0x000fe200087fe4ff */
[----:B------:R-:W-:-:S04]  /*13a0*/  ULDC.64 UR8, c[0x0][0x410] ;  /* 0x0001040000087ab9 */ /* 0x000fc80000000a00 */
[----:B------:R-:W2:Y:S01]  /*13b0*/  LDG.E.U16 R4, desc[UR4][R4.64] ;  /* 0x0000000404047981 */ /* 0x000ea2000c1e1500 */
[----:B------:R-:W-:Y:S02]  /*13c0*/  IADD3 R2, P0, R3, UR8, RZ ;  /* 0x0000000803027c10 */ /* 0x000fe4000ff1e0ff */
[----:B------:R-:W-:Y:S02]  /*13d0*/  IADD3 R0, R0, 0x80, RZ ;  /* 0x0000008000007810 */ /* 0x000fe40007ffe0ff */
[----:B------:R-:W-:Y:S01]  /*13e0*/  IADD3.X R3, RZ, UR9, RZ, P0, !PT ;  /* 0x00000009ff037c10 */ /* 0x000fe200087fe4ff */
[----:B--2---:R-:W-:-:S06]  /*13f0*/  HADD2.F32 R6, -RZ, R4.H0_H0 ;  /* 0x20000004ff067230 */ /* 0x004fcc0000004100 */
[----:B------:R-:W0:Y:S02]  /*1400*/  MUFU.TANH R6, R6 ;  /* 0x0000000600067308 */ /* 0x000e240000002400 */
[----:B0-----:R-:W-:-:S05]  /*1410*/  F2FP.F16.F32.PACK_AB R5, RZ, R6 ;  /* 0x00000006ff05723e */ /* 0x001fca00000000ff */
[----:B------:R0:W-:Y:S02]  /*1420*/  STG.E.U16 desc[UR4][R2.64], R5 ;  /* 0x0000000502007986 */ /* 0x0001e4000c101504 */
.L_x_1152:
[----:B------:R-:W-:Y:S05]  /*1430*/  BSYNC B0 ;  /* 0x0000000000007941 */ /* 0x000fea0003800000 */
.L_x_1151:
[----:B------:R-:W-:Y:S01]  /*1440*/  ISETP.GE.AND P0, PT, R0, UR6, PT ;  /* 0x0000000600007c0c */ /* 0x000fe2000bf06270 */
[----:B------:R-:W-:-:S12]  /*1450*/  BSSY B0, `(.L_x_1154) ;  /* 0x0000278000007945 */ /* 0x000fd80003800000 */
[----:B------:R-:W-:Y:S05]  /*1460*/  @P0 BRA `(.L_x_1155) ;  /* 0x0000002400d80947 */ /* 0x000fea0003800000 */
[----:B------:R-:W1:Y:S01]  /*1470*/  LDC R8, c[0x0][0x218] ;  /* 0x00008600ff087b82 */ /* 0x000e620000000800 */
[----:B0-----:R-:W-:Y:S02]  /*1480*/  CS2R R2, SRZ ;  /* 0x0000000000027805 */ /* 0x001fe4000001ff00 */
[----:B-1----:R-:W-:-:S13]  /*1490*/  ISETP.NE.AND P0, PT, R8, RZ, PT ;  /* 0x000000ff0800720c */ /* 0x002fda0003f05270 */
[----:B------:R-:W-:Y:S05]  /*14a0*/  @!P0 BRA `(.L_x_1156) ;  /* 0x0000001000a88947 */ /* 0x000fea0003800000 */
[----:B------:R-:W-:Y:S01]  /*14b0*/  MOV R2, RZ ;  /* 0x000000ff00027202 */ /* 0x000fe20000000f00 */
[----:B------:R-:W-:Y:S01]  /*14c0*/  ULDC.64 UR8, c[0x0][0x220] ;  /* 0x0000880000087ab9 */ /* 0x000fe20000000a00 */
[----:B------:R-:W-:Y:S01]  /*14d0*/  MOV R3, R0 ;  /* 0x0000000000037202 */ /* 0x000fe20000000f00 */
[----:B------:R-:W-:Y:S01]  /*14e0*/  ULDC UR7, c[0x0][0x21c] ;  /* 0x0000870000077ab9 */ /* 0x000fe20000000800 */
[----:B------:R-:W-:Y:S01]  /*14f0*/  ISETP.NE.AND P0, PT, R8, 0x1, PT ;  /* 0x000000010800780c */ /* 0x000fe20003f05270 */
        /* <DEDUP_REMOVED lines=293> */
.L_x_1156:
        /* <DEDUP_REMOVED lines=8> */
[----:B------:R-:W-:Y:S01]  /*27d0*/  ISETP.GE.AND P0, PT, R0, UR6, PT ;  /* 0x0000000600007c0c */ /* 0x000fe2000bf06270 */
[----:B--2---:R-:W-:-:S06]  /*27e0*/  HADD2.F32 R6, -RZ, R4.H0_H0 ;  /* 0x20000004ff067230 */ /* 0x004fcc0000004100 */
[----:B------:R-:W0:Y:S02]  /*27f0*/  MUFU.TANH R6, R6 ;  /* 0x0000000600067308 */ /* 0x000e240000002400 */
[----:B0-----:R-:W-:-:S05]  /*2800*/  F2FP.F16.F32.PACK_AB R5, RZ, R6 ;  /* 0x00000006ff05723e */ /* 0x001fca00000000ff */
        /* <DEDUP_REMOVED lines=304> */
.L_x_1157:
        /* <DEDUP_REMOVED lines=12> */
.L_x_1155:
[----:B------:R-:W-:Y:S05]  /*3bd0*/  BSYNC B0 ;  /* 0x0000000000007941 */ /* 0x000fea0003800000 */
.L_x_1154:
[----:B------:R-:W-:-:S13]  /*3be0*/  ISETP.GE.AND P0, PT, R0, UR6, PT ;  /* 0x0000000600007c0c */ /* 0x000fda000bf06270 */
[----:B------:R-:W-:Y:S05]  /*3bf0*/  @P0 EXIT ;  /* 0x000000000000094d */ /* 0x000fea0003800000 */
[----:B------:R-:W3:Y:S01]  /*3c00*/  LDC R8, c[0x0][0x218] ;  /* 0x00008600ff087b82 */ /* 0x000ee20000000800 */
[----:B012---:R-:W-:Y:S02]  /*3c10*/  CS2R R2, SRZ ;  /* 0x0000000000027805 */ /* 0x007fe4000001ff00 */
[----:B---3--:R-:W-:-:S13]  /*3c20*/  ISETP.NE.AND P0, PT, R8, RZ, PT ;  /* 0x000000ff0800720c */ /* 0x008fda0003f05270 */
[----:B------:R-:W-:Y:S05]  /*3c30*/  @!P0 BRA `(.L_x_1158) ;  /* 0x0000001000a88947 */ /* 0x000fea0003800000 */
[----:B------:R-:W-:Y:S01]  /*3c40*/  HFMA2.MMA R2, -RZ, RZ, 0, 0 ;  /* 0x00000000ff027435 */ /* 0x000fe200000001ff */
[----:B------:R-:W-:Y:S01]  /*3c50*/  IMAD.MOV.U32 R3, RZ, RZ, R0 ;  /* 0x000000ffff037224 */ /* 0x000fe200078e0000 */
[----:B------:R-:W-:Y:S01]  /*3c60*/  ULDC.64 UR6, c[0x0][0x220] ;  /* 0x0000880000067ab9 */ /* 0x000fe20000000a00 */
[----:B------:R-:W-:-:S07]  /*3c70*/  ISETP.NE.AND P0, PT, R8, 0x1, PT ;  /* 0x000000010800780c */ /* 0x000fce0003f05270 */
        /* <DEDUP_REMOVED lines=280> */
[----:B------:R-:W-:Y:S01]  /*4e00*/  @P0 MOV R6, RZ ;  /* 0x000000ff00060202 */ /* 0x000fe20000000f00 */
[----:B------:R-:W-:Y:S01]  /*4e10*/  ULDC.64 UR6, c[0x0][0x400] ;  /* 0x0001000000067ab9 */ /* 0x000fe20000000a00 */
[----:B------:R-:W-:-:S05]  /*4e20*/  IADD3 R4, -R7, RZ, RZ ;  /* 0x000000ff07047210 */ /* 0x000fca0007ffe1ff */
[----:B------:R-:W1:Y:S01]  /*4e30*/  @P0 LDC R11, c[0x0][0x33c] ;  /* 0x0000cf00ff0b0b82 */ /* 0x000e620000000800 */
[----:B------:R-:W-:-:S04]  /*4e40*/  IMAD R4, R4, UR8, R5 ;  /* 0x0000000804047c24 */ /* 0x000fc8000f8e0205 */
[C---:B------:R-:W-:Y:S02]  /*4e50*/  IMAD R3, R4.reuse, UR6, R3 ;  /* 0x0000000604037c24 */ /* 0x040fe4000f8e0203 */
[----:B------:R-:W-:Y:S01]  /*4e60*/  IMAD R2, R4, UR7, R2 ;  /* 0x0000000704027c24 */ /* 0x000fe2000f8e0202 */
[----:B------:R-:W2:Y:S01]  /*4e70*/  @P0 LDC.64 R12, c[0x0][0x408] ;  /* 0x00010200ff0c0b82 */ /* 0x000ea20000000a00 */
[----:B0-----:R-:W-:-:S05]  /*4e80*/  @P0 IMAD.HI.U32 R0, R7, R8, R6 ;  /* 0x0000000807000227 */ /* 0x001fca00078e0006 */
[----:B------:R-:W-:-:S04]  /*4e90*/  @P0 SHF.R.U32.HI R0, RZ, R9, R0 ;  /* 0x00000009ff000219 */ /* 0x000fc80000011600 */
[----:B------:R-:W-:-:S05]  /*4ea0*/  @P0 IADD3 R6, -R0, RZ, RZ ;  /* 0x000000ff00060210 */ /* 0x000fca0007ffe1ff */
[----:B-1----:R-:W-:-:S04]  /*4eb0*/  @P0 IMAD R6, R11, R6, R7 ;  /* 0x000000060b060224 */ /* 0x002fc800078e0207 */
[C---:B--2---:R-:W-:Y:S02]  /*4ec0*/  @P0 IMAD R3, R6.reuse, R12, R3 ;  /* 0x0000000c06030224 */ /* 0x044fe400078e0203 */
[----:B------:R-:W-:-:S07]  /*4ed0*/  @P0 IMAD R2, R6, R13, R2 ;  /* 0x0000000d06020224 */ /* 0x000fce00078e0202 */
.L_x_1158:
[----:B------:R-:W-:Y:S02]  /*4ee0*/  ULDC.64 UR6, c[0x0][0x418] ;  /* 0x0001060000067ab9 */ /* 0x000fe40000000a00 */
[----:B------:R-:W-:-:S04]  /*4ef0*/  IADD3 R4, P0, R2, UR6, RZ ;  /* 0x0000000602047c10 */ /* 0x000fc8000ff1e0ff */
[----:B------:R-:W-:Y:S01]  /*4f00*/  IADD3.X R5, RZ, UR7, RZ, P0, !PT ;  /* 0x00000007ff057c10 */ /* 0x000fe200087fe4ff */
[----:B------:R-:W-:-:S04]  /*4f10*/  ULDC.64 UR6, c[0x0][0x410] ;  /* 0x0001040000067ab9 */ /* 0x000fc80000000a00 */
[----:B------:R-:W2:Y:S01]  /*4f20*/  LDG.E.U16 R4, desc[UR4][R4.64] ;  /* 0x0000000404047981 */ /* 0x000ea2000c1e1500 */
[----:B------:R-:W-:-:S04]  /*4f30*/  IADD3 R2, P0, R3, UR6, RZ ;  /* 0x0000000603027c10 */ /* 0x000fc8000ff1e0ff */
[----:B------:R-:W-:Y:S01]  /*4f40*/  IADD3.X R3, RZ, UR7, RZ, P0, !PT ;  /* 0x00000007ff037c10 */ /* 0x000fe200087fe4ff */
[----:B--2---:R-:W-:-:S06]  /*4f50*/  HADD2.F32 R0, -RZ, R4.H0_H0 ;  /* 0x20000004ff007230 */ /* 0x004fcc0000004100 */
[----:B------:R-:W0:Y:S02]  /*4f60*/  MUFU.TANH R0, R0 ;  /* 0x0000000000007308 */ /* 0x000e240000002400 */
[----:B0-----:R-:W-:-:S05]  /*4f70*/  F2FP.F16.F32.PACK_AB R5, RZ, R0 ;  /* 0x00000000ff05723e */ /* 0x001fca00000000ff */
[----:B------:R-:W-:Y:S01]  /*4f80*/  STG.E.U16 desc[UR4][R2.64], R5 ;  /* 0x0000000502007986 */ /* 0x000fe2000c101504 */
[----:B------:R-:W-:Y:S05]  /*4f90*/  EXIT ;  /* 0x000000000000794d */ /* 0x000fea0003800000 */
.L_x_1159:
        /* <DEDUP_REMOVED lines=14> */
.L_x_7190:


//--------------------- .text._ZN2at6native27unrolled_elementwise_kernelIZZZNS0_16tanh_kernel_cudaERNS_18TensorIteratorBaseEENKUlvE0_clEvENKUlvE1_clEvEUlN3c104HalfEE_St5arrayIPcLm2EELi4E23TrivialOffsetCalculatorILi1EjESD_NS0_6memory15LoadWithoutCastENSE_16StoreWithoutCastEEEviT_T0_T2_T3_T4_T5_ --------------------------
	.section	.text._ZN2at6native27unrolled_elementwise_kernelIZZZNS0_16tanh_kernel_cudaERNS_18TensorIteratorBaseEENKUlvE0_clEvENKUlvE1_clEvEUlN3c104HalfEE_St5arrayIPcLm2EELi4E23TrivialOffsetCalculatorILi1EjESD_NS0_6memory15LoadWithoutCastENSE_16StoreWithoutCastEEEviT_T0_T2_T3_T4_T5_,"ax",@progbits
	.align	128
        .global         _ZN2at6native27unrolled_elementwise_kernelIZZZNS0_16tanh_kernel_cudaERNS_18TensorIteratorBaseEENKUlvE0_clEvENKUlvE1_clEvEUlN3c104HalfEE_St5arrayIPcLm2EELi4E23TrivialOffsetCalculatorILi1EjESD_NS0_6memory15LoadWithoutCastENSE_16StoreWithoutCastEEEviT_T0_T2_T3_T4_T5_
        .type           _ZN2at6native27unrolled_elementwise_kernelIZZZNS0_16tanh_kernel_cudaERNS_18TensorIteratorBaseEENKUlvE0_clEvENKUlvE1_clEvEUlN3c104HalfEE_St5arrayIPcLm2EELi4E23TrivialOffsetCalculatorILi1EjESD_NS0_6memory15LoadWithoutCastENSE_16StoreWithoutCastEEEviT_T0_T2_T3_T4_T5_,@function
        .size           _ZN2at6native27unrolled_elementwise_kernelIZZZNS0_16tanh_kernel_cudaERNS_18TensorIteratorBaseEENKUlvE0_clEvENKUlvE1_clEvEUlN3c104HalfEE_St5arrayIPcLm2EELi4E23TrivialOffsetCalculatorILi1EjESD_NS0_6memory15LoadWithoutCastENSE_16StoreWithoutCastEEEviT_T0_T2_T3_T4_T5_,(.L_x_7191 - _ZN2at6native27unrolled_elementwise_kernelIZZZNS0_16tanh_kernel_cudaERNS_18TensorIteratorBaseEENKUlvE0_clEvENKUlvE1_clEvEUlN3c104HalfEE_St5arrayIPcLm2EELi4E23TrivialOffsetCalculatorILi1EjESD_NS0_6memory15LoadWithoutCastENSE_16StoreWithoutCastEEEviT_T0_T2_T3_T4_T5_)
        .other          _ZN2at6native27unrolled_elementwise_kernelIZZZNS0_16tanh_kernel_cudaERNS_18TensorIteratorBaseEENKUlvE0_clEvENKUlvE1_clEvEUlN3c104HalfEE_St5arrayIPcLm2EELi4E23TrivialOffsetCalculatorILi1EjESD_NS0_6memory15LoadWithoutCastENSE_16StoreWithoutCastEEEviT_T0_T2_T3_T4_T5_,@"STO_CUDA_ENTRY STV_DEFAULT"
_ZN2at6native27unrolled_elementwise_kernelIZZZNS0_16tanh_kernel_cudaERNS_18TensorIteratorBaseEENKUlvE0_clEvENKUlvE1_clEvEUlN3c104HalfEE_St5arrayIPcLm2EELi4E23TrivialOffsetCalculatorILi1EjESD_NS0_6memory15LoadWithoutCastENSE_16StoreWithoutCastEEEviT_T0_T2_T3_T4_T5_:
.text._ZN2at6native27unrolled_elementwise_kernelIZZZNS0_16tanh_kernel_cudaERNS_18TensorIteratorBaseEENKUlvE0_clEvENKUlvE1_clEvEUlN3c104HalfEE_St5arrayIPcLm2EELi4E23TrivialOffsetCalculatorILi1EjESD_NS0_6memory15LoadWithoutCastENSE_16StoreWithoutCastEEEviT_T0_T2_T3_T4_T5_:
        /* <DEDUP_REMOVED lines=13> */
[----:B------:R-:W-:Y:S01]  /*00d0*/  @!P1 LEA R17, R0, R19, 0x9 ;  /* 0x0000001300119211 */ /* 0x000fe200078e48ff */
[----:B------:R-:W-:Y:S01]  /*00e0*/  @!P1 VIADD R19, R19, 0x80 ;  /* 0x0000008013139836 */ /* 0x000fe20000000000 */
[----:B------:R-:W1:Y:S04]  /*00f0*/  @!P1 LDC.64 R14, c[0x0][0x220] ;  /* 0x00008800ff0e9b82 */ /* 0x000e680000000a00 */
[----:B------:R-:W-:Y:S01]  /*0100*/  ISETP.GE.AND P3, PT, R19, R2, PT ;  /* 0x000000021300720c */ /* 0x000fe20003f66270 */
[----:B0-----:R-:W-:Y:S01]  /*0110*/  @!P0 IMAD.WIDE.U32 R12, R11, 0x2, R12 ;  /* 0x000000020b0c8825 */ /* 0x001fe200078e000c */
[----:B------:R-:W-:-:S06]  /*0120*/  PRMT R11, RZ, 0x7610, R11 ;  /* 0x00007610ff0b7816 */ /* 0x000fcc000000000b */
[----:B------:R-:W2:Y:S05]  /*0130*/  @!P0 LDG.E.U16 R11, desc[UR4][R12.64] ;  /* 0x000000040c0b8981 */ /* 0x000eaa000c1e1500 */
[----:B------:R-:W0:Y:S01]  /*0140*/  @!P3 LDC.64 R6, c[0x0][0x220] ;  /* 0x00008800ff06bb82 */ /* 0x000e220000000a00 */
[----:B------:R-:W-:Y:S01]  /*0150*/  PRMT R18, RZ, 0x7610, R18 ;  /* 0x00007610ff127816 */ /* 0x000fe20000000012 */
[----:B-1----:R-:W-:Y:S01]  /*0160*/  @!P1 IMAD.WIDE.U32 R14, R17, 0x2, R14 ;  /* 0x00000002110e9825 */ /* 0x002fe200078e000e */
[----:B------:R-:W-:-:S03]  /*0170*/  @!P3 LEA R17, R0, R19, 0x9 ;  /* 0x000000130011b211 */ /* 0x000fc600078e48ff */
[----:B------:R-:W-:Y:S01]  /*0180*/  @!P3 VIADD R19, R19, 0x80 ;  /* 0x000000801313b836 */ /* 0x000fe20000000000 */
[----:B------:R-:W3:Y:S01]  /*0190*/  @!P1 LDG.E.U16 R8, desc[UR4][R14.64] ;  /* 0x000000040e089981 */ /* 0x000ee2000c1e1500 */
[----:B0-----:R-:W-:-:S05]  /*01a0*/  @!P3 IMAD.WIDE.U32 R6, R17, 0x2, R6 ;  /* 0x000000021106b825 */ /* 0x001fca00078e0006 */
[----:B------:R0:W4:Y:S01]  /*01b0*/  @!P3 LDG.E.U16 R18, desc[UR4][R6.64] ;  /* 0x000000040612b981 */ /* 0x000122000c1e1500 */
[----:B------:R-:W-:Y:S02]  /*01c0*/  ISETP.GE.AND P2, PT, R19, R2, PT ;  /* 0x000000021300720c */ /* 0x000fe40003f46270 */
[----:B------:R-:W-:Y:S01]  /*01d0*/  PRMT R10, RZ, 0x7610, R10 ;  /* 0x00007610ff0a7816 */ /* 0x000fe2000000000a */
[----:B0-----:R-:W0:Y:S10]  /*01e0*/  @!P0 LDC.64 R6, c[0x0][0x218] ;  /* 0x00008600ff068b82 */ /* 0x001e340000000a00 */
[----:B------:R-:W1:Y:S01]  /*01f0*/  @!P2 LDC.64 R16, c[0x0][0x220] ;  /* 0x00008800ff10ab82 */ /* 0x000e620000000a00 */
[----:B------:R-:W-:-:S02]  /*0200*/  @!P2 IMAD R19, R0, 0x200, R19 ;  /* 0x000002000013a824 */ /* 0x000fc400078e0213 */
[----:B------:R-:W-:-:S05]  /*0210*/  VIADD R13, R9, 0x100 ;  /* 0x00000100090d7836 */ /* 0x000fca0000000000 */
[----:B------:R-:W-:Y:S02]  /*0220*/  ISETP.GE.AND P3, PT, R13, R2, PT ;  /* 0x000000020d00720c */ /* 0x000fe40003f66270 */
[----:B------:R-:W-:Y:S01]  /*0230*/  @!P0 LEA R15, R0, R9, 0x9 ;  /* 0x00000009000f8211 */ /* 0x000fe200078e48ff */
[----:B-1----:R-:W-:Y:S01]  /*0240*/  @!P2 IMAD.WIDE.U32 R16, R19, 0x2, R16 ;  /* 0x000000021310a825 */ /* 0x002fe200078e0010 */
[----:B------:R-:W-:-:S04]  /*0250*/  IADD3 R19, R9, 0x80, RZ ;  /* 0x0000008009137810 */ /* 0x000fc80007ffe0ff */
[----:B------:R1:W5:Y:S01]  /*0260*/  @!P2 LDG.E.U16 R10, desc[UR4][R16.64] ;  /* 0x00000004100aa981 */ /* 0x000362000c1e1500 */
[----:B------:R-:W-:Y:S01]  /*0270*/  ISETP.GE.AND P2, PT, R19, R2, PT ;  /* 0x000000021300720c */ /* 0x000fe20003f46270 */
[----:B0-----:R-:W-:-:S04]  /*0280*/  @!P0 IMAD.WIDE.U32 R6, R15, 0x2, R6 ;  /* 0x000000020f068825 */ /* 0x001fc800078e0006 */
[----:B------:R-:W-:Y:S02]  /*0290*/  VIADD R13, R9, 0x180 ;  /* 0x00000180090d7836 */ /* 0x000fe40000000000 */
[----:B------:R-:W-:-:S05]  /*02a0*/  @!P0 IMAD.MOV.U32 R9, RZ, RZ, R19 ;  /* 0x000000ffff098224 */ /* 0x000fca00078e0013 */
[-C--:B------:R-:W-:Y:S01]  /*02b0*/  ISETP.GE.AND P4, PT, R9, R2.reuse, PT ;  /* 0x000000020900720c */ /* 0x080fe20003f86270 */
[----:B------:R-:W-:Y:S01]  /*02c0*/  BSSY B0, `(.L_x_1160) ;  /* 0x0000018000007945 */ /* 0x000fe20003800000 */
[----:B------:R-:W-:Y:S01]  /*02d0*/  ISETP.GE.AND P1, PT, R13, R2, PT ;  /* 0x000000020d00720c */ /* 0x000fe20003f26270 */
[----:B--2---:R-:W-:-:S06]  /*02e0*/  @!P0 HADD2.F32 R11, -RZ, R11.H0_H0 ;  /* 0x2000000bff0b8230 */ /* 0x004fcc0000004100 */
[----:B------:R-:W0:Y:S01]  /*02f0*/  @!P0 MUFU.TANH R11, R11 ;  /* 0x0000000b000b8308 */ /* 0x000e220000002400 */
[----:B---3--:R-:W-:Y:S01]  /*0300*/  @!P2 HADD2.F32 R8, -RZ, R8.H0_H0 ;  /* 0x20000008ff08a230 */ /* 0x008fe20000004100 */
[----:B0-----:R-:W-:-:S06]  /*0310*/  @!P0 F2FP.F16.F32.PACK_AB R5, RZ, R11 ;  /* 0x0000000bff05823e */ /* 0x001fcc00000000ff */
[----:B------:R-:W0:Y:S01]  /*0320*/  @!P2 MUFU.TANH R8, R8 ;  /* 0x000000080008a308 */ /* 0x000e220000002400 */
[----:B------:R1:W-:Y:S01]  /*0330*/  @!P0 STG.E.U16 desc[UR4][R6.64], R5 ;  /* 0x0000000506008986 */ /* 0x0003e2000c101504 */
[----:B----4-:R-:W-:-:S06]  /*0340*/  @!P3 HADD2.F32 R18, -RZ, R18.H0_H0 ;  /* 0x20000012ff12b230 */ /* 0x010fcc0000004100 */
[----:B------:R-:W2:Y:S01]  /*0350*/  @!P3 MUFU.TANH R18, R18 ;  /* 0x000000120012b308 */ /* 0x000ea20000002400 */
[----:B0-----:R-:W-:Y:S02]  /*0360*/  @!P2 F2FP.F16.F32.PACK_AB R4, RZ, R8 ;  /* 0x00000008ff04a23e */ /* 0x001fe400000000ff */
[----:B--2---:R-:W-:Y:S01]  /*0370*/  @!P3 F2FP.F16.F32.PACK_AB R3, RZ, R18 ;  /* 0x00000012ff03b23e */ /* 0x004fe200000000ff */
[----:B-1----:R-:W-:Y:S06]  /*0380*/  @P4 BRA `(.L_x_1161) ;  /* 0x00000000002c4947 */ /* 0x002fec0003800000 */
[----:B------:R-:W0:Y:S01]  /*0390*/  LDC.64 R6, c[0x0][0x218] ;  /* 0x00008600ff067b82 */ /* 0x000e220000000a00 */
[----:B------:R-:W-:Y:S01]  /*03a0*/  LEA R5, R0, R9, 0x9 ;  /* 0x0000000900057211 */ /* 0x000fe200078e48ff */
[----:B------:R-:W-:Y:S01]  /*03b0*/  VIADD R9, R9, 0x80 ;  /* 0x0000008009097836 */ /* 0x000fe20000000000 */
[----:B------:R-:W-:-:S04]  /*03c0*/  PRMT R8, R4, 0x7610, R8 ;  /* 0x0000761004087816 */ /* 0x000fc80000000008 */
[----:B------:R-:W-:-:S13]  /*03d0*/  ISETP.GE.AND P0, PT, R9, R2, PT ;  /* 0x000000020900720c */ /* 0x000fda0003f06270 */
[----:B------:R-:W-:Y:S01]  /*03e0*/  @!P0 LEA R11, R0, R9, 0x9 ;  /* 0x00000009000b8211 */ /* 0x000fe200078e48ff */
[----:B------:R-:W-:Y:S02]  /*03f0*/  @!P0 VIADD R9, R9, 0x80 ;  /* 0x0000008009098836 */ /* 0x000fe40000000000 */
[----:B0-----:R-:W-:-:S04]  /*0400*/  IMAD.WIDE.U32 R4, R5, 0x2, R6 ;  /* 0x0000000205047825 */ /* 0x001fc800078e0006 */
[----:B------:R-:W-:Y:S01]  /*0410*/  @!P0 IMAD.WIDE.U32 R6, R11, 0x2, R6 ;  /* 0x000000020b068825 */ /* 0x000fe200078e0006 */
[----:B------:R0:W-:Y:S04]  /*0420*/  STG.E.U16 desc[UR4][R4.64], R8 ;  /* 0x0000000804007986 */ /* 0x0001e8000c101504 */
[----:B------:R0:W-:Y:S02]  /*0430*/  @!P0 STG.E.U16 desc[UR4][R6.64], R3 ;  /* 0x0000000306008986 */ /* 0x0001e4000c101504 */
.L_x_1161:
[----:B------:R-:W-:Y:S05]  /*0440*/  BSYNC B0 ;  /* 0x0000000000007941 */ /* 0x000fea0003800000 */
.L_x_1160:
[----:B------:R-:W-:Y:S01]  /*0450*/  ISETP.GE.AND P0, PT, R9, R2, PT ;  /* 0x000000020900720c */ /* 0x000fe20003f06270 */
[----:B-----5:R-:W-:-:S12]  /*0460*/  @!P1 HADD2.F32 R10, -RZ, R10.H0_H0 ;  /* 0x2000000aff0a9230 */ /* 0x020fd80000004100 */
[----:B------:R-:W-:Y:S05]  /*0470*/  @P0 EXIT ;  /* 0x000000000000094d */ /* 0x000fea0003800000 */
[----:B0-----:R-:W0:Y:S01]  /*0480*/  LDC.64 R2, c[0x0][0x218] ;  /* 0x00008600ff027b82 */ /* 0x001e220000000a00 */
[----:B------:R-:W1:Y:S01]  /*0490*/  @!P1 MUFU.TANH R10, R10 ;  /* 0x0000000a000a9308 */ /* 0x000e620000002400 */
[----:B------:R-:W-:Y:S02]  /*04a0*/  LEA R9, R0, R9, 0x9 ;  /* 0x0000000900097211 */ /* 0x000fe400078e48ff */
[----:B-1----:R-:W-:-:S03]  /*04b0*/  @!P1 F2FP.F16.F32.PACK_AB R4, RZ, R10 ;  /* 0x0000000aff04923e */ /* 0x002fc600000000ff */
[----:B0-----:R-:W-:-:S05]  /*04c0*/  IMAD.WIDE.U32 R2, R9, 0x2, R2 ;  /* 0x0000000209027825 */ /* 0x001fca00078e0002 */
[----:B------:R-:W-:Y:S01]  /*04d0*/  STG.E.U16 desc[UR4][R2.64], R4 ;  /* 0x0000000402007986 */ /* 0x000fe2000c101504 */
[----:B------:R-:W-:Y:S05]  /*04e0*/  EXIT ;  /* 0x000000000000794d */ /* 0x000fea0003800000 */
.L_x_1162:
        /* <DEDUP_REMOVED lines=9> */
.L_x_7191:


//--------------------- .text._ZN2at6native29vectorized_elementwise_kernelILi2EZZZNS0_16tanh_kernel_cudaERNS_18TensorIteratorBaseEENKUlvE0_clEvENKUlvE1_clEvEUlN3c104HalfEE_St5arrayIPcLm2EEEEviT0_T1_ --------------------------
	.section	.text._ZN2at6native29vectorized_elementwise_kernelILi2EZZZNS0_16tanh_kernel_cudaERNS_18TensorIteratorBaseEENKUlvE0_clEvENKUlvE1_clEvEUlN3c104HalfEE_St5arrayIPcLm2EEEEviT0_T1_,"ax",@progbits
	.align	128
        .global         _ZN2at6native29vectorized_elementwise_kernelILi2EZZZNS0_16tanh_kernel_cudaERNS_18TensorIteratorBaseEENKUlvE0_clEvENKUlvE1_clEvEUlN3c104HalfEE_St5arrayIPcLm2EEEEviT0_T1_
        .type           _ZN2at6native29vectorized_elementwise_kernelILi2EZZZNS0_16tanh_kernel_cudaERNS_18TensorIteratorBaseEENKUlvE0_clEvENKUlvE1_clEvEUlN3c104HalfEE_St5arrayIPcLm2EEEEviT0_T1_,@function
        .size           _ZN2at6native29vectorized_elementwise_kernelILi2EZZZNS0_16tanh_kernel_cudaERNS_18TensorIteratorBaseEENKUlvE0_clEvENKUlvE1_clEvEUlN3c104HalfEE_St5arrayIPcLm2EEEEviT0_T1_,(.L_x_7192 - _ZN2at6native29vectorized_elementwise_kernelILi2EZZZNS0_16tanh_kernel_cudaERNS_18TensorIteratorBaseEENKUlvE0_clEvENKUlvE1_clEvEUlN3c104HalfEE_St5arrayIPcLm2EEEEviT0_T1_)
        .other          _ZN2at6native29vectorized_elementwise_kernelILi2EZZZNS0_16tanh_kernel_cudaERNS_18TensorIteratorBaseEENKUlvE0_clEvENKUlvE1_clEvEUlN3c104HalfEE_St5arrayIPcLm2EEEEviT0_T1_,@"STO_CUDA_ENTRY STV_DEFAULT"
_ZN2at6native29vectorized_elementwise_kernelILi2EZZZNS0_16tanh_kernel_cudaERNS_18TensorIteratorBaseEENKUlvE0_clEvENKUlvE1_clEvEUlN3c104HalfEE_St5arrayIPcLm2EEEEviT0_T1_:
.text._ZN2at6native29vectorized_elementwise_kernelILi2EZZZNS0_16tanh_kernel_cudaERNS_18TensorIteratorBaseEENKUlvE0_clEvENKUlvE1_clEvEUlN3c104HalfEE_St5arrayIPcLm2EEEEviT0_T1_:
        /* <DEDUP_REMOVED lines=19> */
[--C-:B--2---:R-:W-:Y:S02]  /*0130*/  HADD2.F32 R2, -RZ, R6.reuse.H0_H0 ;  /* 0x20000006ff027230 */ /* 0x104fe40000004100 */
[----:B------:R-:W-:Y:S02]  /*0140*/  HADD2.F32 R6, -RZ, R6.H1_H1 ;  /* 0x30000006ff067230 */ /* 0x000fe40000004100 */
[--C-:B---3--:R-:W-:Y:S02]  /*0150*/  HADD2.F32 R8, -RZ, R9.reuse.H0_H0 ;  /* 0x20000009ff087230 */ /* 0x108fe40000004100 */
[----:B------:R-:W-:Y:S01]  /*0160*/  HADD2.F32 R9, -RZ, R9.H1_H1 ;  /* 0x30000009ff097230 */ /* 0x000fe20000004100 */
[----:B------:R0:W-:Y:S01]  /*0170*/  MUFU.TANH R7, R6 ;  /* 0x0000000600077308 */ /* 0x0001e20000002400 */
[--C-:B----4-:R-:W-:Y:S02]  /*0180*/  HADD2.F32 R10, -RZ, R11.reuse.H0_H0 ;  /* 0x2000000bff0a7230 */ /* 0x110fe40000004100 */
[----:B------:R-:W-:-:S02]  /*0190*/  HADD2.F32 R11, -RZ, R11.H1_H1 ;  /* 0x3000000bff0b7230 */ /* 0x000fc40000004100 */
[----:B-----5:R-:W-:-:S03]  /*01a0*/  HADD2.F32 R12, -RZ, R13.H0_H0 ;  /* 0x2000000dff0c7230 */ /* 0x020fc60000004100 */
[----:B------:R-:W1:Y:S01]  /*01b0*/  MUFU.TANH R2, R2 ;  /* 0x0000000200027308 */ /* 0x000e620000002400 */
[----:B0-----:R-:W-:-:S07]  /*01c0*/  HADD2.F32 R6, -RZ, R13.H1_H1 ;  /* 0x3000000dff067230 */ /* 0x001fce0000004100 */
[----:B------:R-:W-:Y:S08]  /*01d0*/  MUFU.TANH R8, R8 ;  /* 0x0000000800087308 */ /* 0x000ff00000002400 */
[----:B------:R-:W0:Y:S01]  /*01e0*/  MUFU.TANH R9, R9 ;  /* 0x0000000900097308 */ /* 0x000e220000002400 */
[----:B-1----:R-:W-:-:S05]  /*01f0*/  F2FP.F16.F32.PACK_AB R7, R7, R2 ;  /* 0x000000020707723e */ /* 0x002fca00000000ff */
[----:B------:R-:W-:Y:S02]  /*0200*/  STG.E desc[UR4][R4.64], R7 ;  /* 0x0000000704007986 */ /* 0x000fe4000c101904 */
[----:B------:R-:W-:Y:S08]  /*0210*/  MUFU.TANH R10, R10 ;  /* 0x0000000a000a7308 */ /* 0x000ff00000002400 */
[----:B------:R-:W1:Y:S01]  /*0220*/  MUFU.TANH R11, R11 ;  /* 0x0000000b000b7308 */ /* 0x000e620000002400 */
[----:B0-----:R-:W-:-:S05]  /*0230*/  F2FP.F16.F32.PACK_AB R9, R9, R8 ;  /* 0x000000080909723e */ /* 0x001fca00000000ff */
[----:B------:R-:W-:Y:S02]  /*0240*/  STG.E desc[UR4][R4.64+0x200], R9 ;  /* 0x0002000904007986 */ /* 0x000fe4000c101904 */
[----:B------:R-:W-:Y:S08]  /*0250*/  MUFU.TANH R12, R12 ;  /* 0x0000000c000c7308 */ /* 0x000ff00000002400 */
[----:B------:R-:W0:Y:S01]  /*0260*/  MUFU.TANH R13, R6 ;  /* 0x00000006000d7308 */ /* 0x000e220000002400 */
[----:B-1----:R-:W-:-:S05]  /*0270*/  F2FP.F16.F32.PACK_AB R3, R11, R10 ;  /* 0x0000000a0b03723e */ /* 0x002fca00000000ff */
[----:B------:R-:W-:Y:S01]  /*0280*/  STG.E desc[UR4][R4.64+0x400], R3 ;  /* 0x0004000304007986 */ /* 0x000fe2000c101904 */
[----:B0-----:R-:W-:-:S05]  /*0290*/  F2FP.F16.F32.PACK_AB R13, R13, R12 ;  /* 0x0000000c0d0d723e */ /* 0x001fca00000000ff */
[----:B------:R-:W-:Y:S01]  /*02a0*/  STG.E desc[UR4][R4.64+0x600], R13 ;  /* 0x0006000d04007986 */ /* 0x000fe2000c101904 */
[----:B------:R-:W-:Y:S05]  /*02b0*/  EXIT ;  /* 0x000000000000794d */ /* 0x000fea0003800000 */
.L_x_1163:
[----:B------:R-:W0:Y:S01]  /*02c0*/  S2R R24, SR_TID.X ;  /* 0x0000000000187919 */ /* 0x000e220000002100 */
[----:B------:R-:W-:Y:S02]  /*02d0*/  PRMT R2, RZ, 0x7610, R2 ;  /* 0x00007610ff027816 */ /* 0x000fe40000000002 */
[----:B0-----:R-:W-:Y:S01]  /*02e0*/  ISETP.GE.AND P0, PT, R24, R5, PT ;  /* 0x000000051800720c */ /* 0x001fe20003f06270 */
[----:B------:R-:W-:-:S12]  /*02f0*/  IMAD.MOV.U32 R0, RZ, RZ, R24 ;  /* 0x000000ffff007224 */ /* 0x000fd800078e0018 */
[----:B------:R-:W-:Y:S01]  /*0300*/  @!P0 IADD3 R0, R24, 0x80, RZ ;  /* 0x0000008018008810 */ /* 0x000fe20007ffe0ff */
[----:B------:R-:W0:Y:S01]  /*0310*/  @!P0 LDC.64 R20, c[0x0][0x220] ;  /* 0x00008800ff148b82 */ /* 0x000e220000000a00 */
[----:B------:R-:W-:Y:S01]  /*0320*/  PRMT R28, RZ, 0x7610, R28 ;  /* 0x00007610ff1c7816 */ /* 0x000fe2000000001c */
[----:B------:R-:W-:Y:S01]  /*0330*/  @!P0 IMAD.IADD R15, R3, 0x1, R24 ;  /* 0x00000001030f8824 */ /* 0x000fe200078e0218 */
[----:B------:R-:W-:-:S13]  /*0340*/  ISETP.GE.AND P5, PT, R0, R5, PT ;  /* 0x000000050000720c */ /* 0x000fda0003fa6270 */
[----:B------:R-:W-:Y:S01]  /*0350*/  @!P5 IMAD.IADD R27, R3, 0x1, R0 ;  /* 0x00000001031bd824 */ /* 0x000fe200078e0200 */
[----:B------:R-:W1:Y:S01]  /*0360*/  @!P5 LDC.64 R12, c[0x0][0x220] ;  /* 0x00008800ff0cdb82 */ /* 0x000e620000000a00 */
[----:B------:R-:W-:-:S05]  /*0370*/  @!P5 VIADD R0, R0, 0x80 ;  /* 0x000000800000d836 */ /* 0x000fca0000000000 */
[----:B------:R-:W-:Y:S01]  /*0380*/  ISETP.GE.AND P6, PT, R0, R5, PT ;  /* 0x000000050000720c */ /* 0x000fe20003fc6270 */
[----:B0-----:R-:W-:-:S05]  /*0390*/  @!P0 IMAD.WIDE.U32 R20, R15, 0x2, R20 ;  /* 0x000000020f148825 */ /* 0x001fca00078e0014 */
[----:B------:R-:W2:Y:S07]  /*03a0*/  @!P0 LDG.E.U16 R2, desc[UR4][R20.64] ;  /* 0x0000000414028981 */ /* 0x000eae000c1e1500 */
[----:B------:R-:W-:Y:S01]  /*03b0*/  @!P6 IADD3 R29, R3, R0, RZ ;  /* 0x00000000031de210 */ /* 0x000fe20007ffe0ff */
[----:B------:R-:W-:Y:S01]  /*03c0*/  @!P6 VIADD R0, R0, 0x80 ;  /* 0x000000800000e836 */ /* 0x000fe20000000000 */
[----:B------:R-:W0:Y:S01]  /*03d0*/  @!P6 LDC.64 R18, c[0x0][0x220] ;  /* 0x00008800ff12eb82 */ /* 0x000e220000000a00 */
[----:B-1----:R-:W-:-:S03]  /*03e0*/  @!P5 IMAD.WIDE.U32 R12, R27, 0x2, R12 ;  /* 0x000000021b0cd825 */ /* 0x002fc600078e000c */
[----:B------:R-:W-:-:S13]  /*03f0*/  ISETP.GE.AND P1, PT, R0, R5, PT ;  /* 0x000000050000720c */ /* 0x000fda0003f26270 */
[----:B------:R-:W-:Y:S01]  /*0400*/  @!P1 IMAD.IADD R4, R3, 0x1, R0 ;  /* 0x0000000103049824 */ /* 0x000fe200078e0200 */
[----:B------:R-:W-:Y:S01]  /*0410*/  @!P1 IADD3 R0, R0, 0x80, RZ ;  /* 0x0000008000009810 */ /* 0x000fe20007ffe0ff */
[----:B------:R-:W1:Y:S03]  /*0420*/  @!P1 LDC.64 R16, c[0x0][0x220] ;  /* 0x00008800ff109b82 */ /* 0x000e660000000a00 */
        /* <DEDUP_REMOVED lines=11> */
[----:B0-----:R-:W0:Y:S01]  /*04e0*/  @!P3 LDC.64 R12, c[0x0][0x220] ;  /* 0x00008800ff0cbb82 */ /* 0x001e220000000a00 */
[----:B------:R-:W5:Y:S03]  /*04f0*/  @!P6 LDG.E.U16 R28, desc[UR4][R18.64] ;  /* 0x00000004121ce981 */ /* 0x000f66000c1e1500 */
[----:B------:R-:W-:-:S13]  /*0500*/  ISETP.GE.AND P4, PT, R0, R5, PT ;  /* 0x000000050000720c */ /* 0x000fda0003f86270 */
[----:B------:R-:W-:Y:S01]  /*0510*/  @!P4 IADD3 R29, R3, R0, RZ ;  /* 0x00000000031dc210 */ /* 0x000fe20007ffe0ff */
[----:B------:R-:W-:Y:S01]  /*0520*/  @!P4 VIADD R0, R0, 0x80 ;  /* 0x000000800000c836 */ /* 0x000fe20000000000 */
[----:B------:R-:W-:Y:S01]  /*0530*/  PRMT R4, RZ, 0x7610, R4 ;  /* 0x00007610ff047816 */ /* 0x000fe20000000004 */
[----:B------:R-:W1:Y:S03]  /*0540*/  @!P4 LDC.64 R20, c[0x0][0x220] ;  /* 0x00008800ff14cb82 */ /* 0x000e660000000a00 */
[----:B------:R-:W-:Y:S02]  /*0550*/  ISETP.GE.AND P5, PT, R0, R5, PT ;  /* 0x000000050000720c */ /* 0x000fe40003fa6270 */
[----:B------:R3:W4:Y:S11]  /*0560*/  @!P1 LDG.E.U16 R4, desc[UR4][R16.64] ;  /* 0x0000000410049981 */ /* 0x000736000c1e1500 */
[----:B---3--:R-:W3:Y:S01]  /*0570*/  @!P5 LDC.64 R16, c[0x0][0x220] ;  /* 0x00008800ff10db82 */ /* 0x008ee20000000a00 */
[----:B0-----:R-:W-:Y:S01]  /*0580*/  @!P3 IMAD.WIDE.U32 R12, R25, 0x2, R12 ;  /* 0x00000002190cb825 */ /* 0x001fe200078e000c */
[----:B------:R-:W-:-:S02]  /*0590*/  @!P5 IADD3 R25, R3, R0, RZ ;  /* 0x000000000319d210 */ /* 0x000fc40007ffe0ff */
[----:B------:R-:W-:Y:S01]  /*05a0*/  PRMT R18, RZ, 0x7610, R18 ;  /* 0x00007610ff127816 */ /* 0x000fe20000000012 */
[----:B------:R-:W-:Y:S01]  /*05b0*/  @!P2 IMAD.WIDE.U32 R14, R23, 0x2, R14 ;  /* 0x00000002170ea825 */ /* 0x000fe200078e000e */
[----:B------:R-:W-:Y:S02]  /*05c0*/  PRMT R23, RZ, 0x7610, R23 ;  /* 0x00007610ff177816 */ /* 0x000fe40000000017 */
[----:B------:R-:W-:Y:S01]  /*05d0*/  PRMT R19, RZ, 0x7610, R19 ;  /* 0x00007610ff137816 */ /* 0x000fe20000000013 */
[----:B-1----:R-:W-:Y:S01]  /*05e0*/  @!P4 IMAD.WIDE.U32 R20, R29, 0x2, R20 ;  /* 0x000000021d14c825 */ /* 0x002fe200078e0014 */
[----:B------:R-:W-:Y:S01]  /*05f0*/  PRMT R0, RZ, 0x7610, R0 ;  /* 0x00007610ff007816 */ /* 0x000fe20000000000 */
[----:B------:R-:W4:Y:S04]  /*0600*/  @!P3 LDG.E.U16 R18, desc[UR4][R12.64] ;  /* 0x000000040c12b981 */ /* 0x000f28000c1e1500 */
[----:B------:R0:W4:Y:S04]  /*0610*/  @!P2 LDG.E.U16 R23, desc[UR4][R14.64] ;  /* 0x000000040e17a981 */ /* 0x000128000c1e1500 */
[----:B------:R1:W4:Y:S01]  /*0620*/  @!P4 LDG.E.U16 R19, desc[UR4][R20.64] ;  /* 0x000000041413c981 */ /* 0x000322000c1e1500 */
[----:B---3--:R-:W-:-:S05]  /*0630*/  @!P5 IMAD.WIDE.U32 R16, R25, 0x2, R16 ;  /* 0x000000021910d825 */ /* 0x008fca00078e0010 */
[----:B------:R3:W4:Y:S01]  /*0640*/  @!P5 LDG.E.U16 R0, desc[UR4][R16.64] ;  /* 0x000000041000d981 */ /* 0x000722000c1e1500 */
[----:B0-----:R-:W-:-:S05]  /*0650*/  VIADD R14, R24, 0x100 ;  /* 0x00000100180e7836 */ /* 0x001fca0000000000 */
[----:B------:R-:W-:Y:S01]  /*0660*/  ISETP.GE.AND P5, PT, R14, R5, PT ;  /* 0x000000050e00720c */ /* 0x000fe20003fa6270 */
[----:B------:R-:W-:-:S05]  /*0670*/  VIADD R12, R24, 0x180 ;  /* 0x00000180180c7836 */ /* 0x000fca0000000000 */
[----:B------:R-:W-:Y:S02]  /*0680*/  ISETP.GE.AND P2, PT, R12, R5, PT ;  /* 0x000000050c00720c */ /* 0x000fe40003f46270 */
[----:B------:R-:W-:-:S04]  /*0690*/  IADD3 R12, R24, 0x200, RZ ;  /* 0x00000200180c7810 */ /* 0x000fc80007ffe0ff */
[----:B------:R-:W-:Y:S01]  /*06a0*/  ISETP.GE.AND P3, PT, R12, R5, PT ;  /* 0x000000050c00720c */ /* 0x000fe20003f66270 */
[C---:B------:R-:W-:Y:S01]  /*06b0*/  VIADD R12, R24.reuse, 0x280 ;  /* 0x00000280180c7836 */ /* 0x040fe20000000000 */
[----:B-1----:R-:W-:-:S04]  /*06c0*/  IADD3 R20, R24, 0x300, RZ ;  /* 0x0000030018147810 */ /* 0x002fc80007ffe0ff */
[-C--:B------:R-:W-:Y:S02]  /*06d0*/  ISETP.GE.AND P4, PT, R12, R5.reuse, PT ;  /* 0x000000050c00720c */ /* 0x080fe40003f86270 */
[----:B------:R-:W0:Y:S01]  /*06e0*/  @!P0 LDC.64 R12, c[0x0][0x218] ;  /* 0x00008600ff0c8b82 */ /* 0x000e220000000a00 */
[----:B------:R-:W-:Y:S01]  /*06f0*/  ISETP.GE.AND P6, PT, R20, R5, PT ;  /* 0x000000051400720c */ /* 0x000fe20003fc6270 */
[C---:B------:R-:W-:Y:S01]  /*0700*/  VIADD R20, R24.reuse, 0x380 ;  /* 0x0000038018147836 */ /* 0x040fe20000000000 */
[----:B------:R-:W-:-:S04]  /*0710*/  IADD3 R14, R24, 0x80, RZ ;  /* 0x00000080180e7810 */ /* 0x000fc80007ffe0ff */
[----:B------:R-:W-:Y:S02]  /*0720*/  ISETP.GE.AND P1, PT, R14, R5, PT ;  /* 0x000000050e00720c */ /* 0x000fe40003f26270 */
[----:B------:R-:W-:Y:S01]  /*0730*/  @!P0 IADD3 R21, R3, R24, RZ ;  /* 0x0000001803158210 */ /* 0x000fe20007ffe0ff */
[----:B------:R-:W-:-:S04]  /*0740*/  @!P0 IMAD.MOV.U32 R24, RZ, RZ, R14 ;  /* 0x000000ffff188224 */ /* 0x000fc800078e000e */
[----:B0-----:R-:W-:Y:S01]  /*0750*/  @!P0 IMAD.WIDE.U32 R12, R21, 0x2, R12 ;  /* 0x00000002150c8825 */ /* 0x001fe200078e000c */
[----:B------:R-:W-:Y:S04]  /*0760*/  BSSY B0, `(.L_x_1164) ;  /* 0x0000047000007945 */ /* 0x000fe80003800000 */
[----:B------:R-:W-:Y:S01]  /*0770*/  BSSY B1, `(.L_x_1165) ;  /* 0x000003f000017945 */ /* 0x000fe20003800000 */
[----:B--2---:R-:W-:-:S06]  /*0780*/  @!P0 HADD2.F32 R2, -RZ, R2.H0_H0 ;  /* 0x20000002ff028230 */ /* 0x004fcc0000004100 */
[----:B------:R-:W0:Y:S02]  /*0790*/  @!P0 MUFU.TANH R2, R2 ;  /* 0x0000000200028308 */ /* 0x000e240000002400 */
[----:B0-----:R-:W-:Y:S01]  /*07a0*/  @!P0 F2FP.F16.F32.PACK_AB R26, RZ, R2 ;  /* 0x00000002ff1a823e */ /* 0x001fe200000000ff */
[----:B-----5:R-:W-:-:S05]  /*07b0*/  @!P5 HADD2.F32 R28, -RZ, R28.H0_H0 ;  /* 0x2000001cff1cd230 */ /* 0x020fca0000004100 */
[----:B---3--:R-:W0:Y:S01]  /*07c0*/  @!P5 MUFU.TANH R16, R28 ;  /* 0x0000001c0010d308 */ /* 0x008e220000002400 */
[----:B----4-:R-:W-:Y:S01]  /*07d0*/  @!P1 HADD2.F32 R15, -RZ, R27.H0_H0 ;  /* 0x2000001bff0f9230 */ /* 0x010fe20000004100 */
[----:B0-----:R-:W-:Y:S02]  /*07e0*/  @!P5 F2FP.F16.F32.PACK_AB R6, RZ, R16 ;  /* 0x00000010ff06d23e */ /* 0x001fe400000000ff */
[----:B------:R-:W-:Y:S01]  /*07f0*/  ISETP.GE.AND P5, PT, R20, R5, PT ;  /* 0x000000051400720c */ /* 0x000fe20003fa6270 */
[----:B------:R-:W-:-:S03]  /*0800*/  @!P2 HADD2.F32 R4, -RZ, R4.H0_H0 ;  /* 0x20000004ff04a230 */ /* 0x000fc60000004100 */
[----:B------:R-:W0:Y:S01]  /*0810*/  @!P1 MUFU.TANH R15, R15 ;  /* 0x0000000f000f9308 */ /* 0x000e220000002400 */
[----:B------:R1:W-:Y:S01]  /*0820*/  @!P0 STG.E.U16 desc[UR4][R12.64], R26 ;  /* 0x0000001a0c008986 */ /* 0x0003e2000c101504 */
[----:B------:R-:W-:-:S06]  /*0830*/  ISETP.GE.AND P0, PT, R24, R5, PT ;  /* 0x000000051800720c */ /* 0x000fcc0003f06270 */
[----:B------:R-:W2:Y:S01]  /*0840*/  @!P2 MUFU.TANH R4, R4 ;  /* 0x000000040004a308 */ /* 0x000ea20000002400 */
[----:B------:R-:W-:Y:S02]  /*0850*/  @!P4 HADD2.F32 R17, -RZ, R18.H0_H0 ;  /* 0x20000012ff11c230 */ /* 0x000fe40000004100 */
[----:B------:R-:W-:Y:S02]  /*0860*/  @!P3 HADD2.F32 R16, -RZ, R23.H0_H0 ;  /* 0x20000017ff10b230 */ /* 0x000fe40000004100 */
[----:B------:R-:W-:-:S03]  /*0870*/  @!P6 HADD2.F32 R19, -RZ, R19.H0_H0 ;  /* 0x20000013ff13e230 */ /* 0x000fc60000004100 */
[----:B------:R-:W-:Y:S01]  /*0880*/  @!P4 MUFU.TANH R17, R17 ;  /* 0x000000110011c308 */ /* 0x000fe20000002400 */
[----:B------:R-:W-:-:S07]  /*0890*/  @!P5 HADD2.F32 R0, -RZ, R0.H0_H0 ;  /* 0x20000000ff00d230 */ /* 0x000fce0000004100 */
[----:B------:R-:W3:Y:S08]  /*08a0*/  @!P3 MUFU.TANH R16, R16 ;  /* 0x000000100010b308 */ /* 0x000ef00000002400 */
[----:B------:R-:W4:Y:S08]  /*08b0*/  @!P6 MUFU.TANH R19, R19 ;  /* 0x000000130013e308 */ /* 0x000f300000002400 */
[----:B------:R-:W5:Y:S01]  /*08c0*/  @!P5 MUFU.TANH R0, R0 ;  /* 0x000000000000d308 */ /* 0x000f620000002400 */
[----:B0-----:R-:W-:-:S02]  /*08d0*/  @!P1 F2FP.F16.F32.PACK_AB R7, RZ, R15 ;  /* 0x0000000fff07923e */ /* 0x001fc400000000ff */
[----:B--2---:R-:W-:Y:S02]  /*08e0*/  @!P2 F2FP.F16.F32.PACK_AB R8, RZ, R4 ;  /* 0x00000004ff08a23e */ /* 0x004fe400000000ff */
[----:B---3--:R-:W-:Y:S02]  /*08f0*/  @!P3 F2FP.F16.F32.PACK_AB R9, RZ, R16 ;  /* 0x00000010ff09b23e */ /* 0x008fe400000000ff */
[----:B------:R-:W-:Y:S02]  /*0900*/  @!P4 F2FP.F16.F32.PACK_AB R10, RZ, R17 ;  /* 0x00000011ff0ac23e */ /* 0x000fe400000000ff */
[----:B----4-:R-:W-:Y:S02]  /*0910*/  @!P6 F2FP.F16.F32.PACK_AB R11, RZ, R19 ;  /* 0x00000013ff0be23e */ /* 0x010fe400000000ff */
[----:B-----5:R-:W-:Y:S01]  /*0920*/  @!P5 F2FP.F16.F32.PACK_AB R22, RZ, R0 ;  /* 0x00000000ff16d23e */ /* 0x020fe200000000ff */
[----:B-1----:R-:W-:Y:S06]  /*0930*/  @P0 BRA `(.L_x_1166) ;  /* 0x0000000000300947 */ /* 0x002fec0003800000 */
[----:B------:R-:W0:Y:S01]  /*0940*/  LDC.64 R12, c[0x0][0x218] ;  /* 0x00008600ff0c7b82 */ /* 0x000e220000000a00 */
[----:B------:R-:W-:Y:S01]  /*0950*/  IADD3 R15, R3, R24, RZ ;  /* 0x00000018030f7210 */ /* 0x000fe20007ffe0ff */
        /* <DEDUP_REMOVED lines=10> */
.L_x_1166:
[----:B------:R-:W-:-:S13]  /*0a00*/  ISETP.GE.AND P0, PT, R24, R5, PT ;  /* 0x000000051800720c */ /* 0x000fda0003f06270 */
[----:B------:R-:W-:Y:S05]  /*0a10*/  @P0 BRA `(.L_x_1168) ;  /* 0x0000000000300947 */ /* 0x000fea0003800000 */
[----:B0-----:R-:W0:Y:S01]  /*0a20*/  LDC.64 R6, c[0x0][0x218] ;  /* 0x00008600ff067b82 */ /* 0x001e220000000a00 */
[----:B------:R-:W-:Y:S01]  /*0a30*/  IADD3 R13, R3, R24, RZ ;  /* 0x00000018030d7210 */ /* 0x000fe20007ffe0ff */
[----:B------:R-:W-:-:S04]  /*0a40*/  VIADD R24, R24, 0x80 ;  /* 0x0000008018187836 */ /* 0x000fc80000000000 */
[----:B0-----:R-:W-:-:S05]  /*0a50*/  IMAD.WIDE.U32 R6, R13, 0x2, R6 ;  /* 0x000000020d067825 */ /* 0x001fca00078e0006 */
[----:B------:R1:W-:Y:S02]  /*0a60*/  STG.E.U16 desc[UR4][R6.64], R8 ;  /* 0x0000000806007986 */ /* 0x0003e4000c101504 */
.L_x_1167:
[----:B------:R-:W-:-:S13]  /*0a70*/  ISETP.GE.AND P0, PT, R24, R5, PT ;  /* 0x000000051800720c */ /* 0x000fda0003f06270 */
[----:B------:R-:W-:Y:S05]  /*0a80*/  @P0 BRA `(.L_x_1169) ;  /* 0x0000000000340947 */ /* 0x000fea0003800000 */
[----:B01----:R-:W0:Y:S01]  /*0a90*/  LDC.64 R6, c[0x0][0x218] ;  /* 0x00008600ff067b82 */ /* 0x003e220000000a00 */
[----:B------:R-:W-:Y:S01]  /*0aa0*/  IADD3 R13, R3, R24, RZ ;  /* 0x00000018030d7210 */ /* 0x000fe20007ffe0ff */
[----:B------:R-:W-:-:S04]  /*0ab0*/  VIADD R24, R24, 0x80 ;  /* 0x0000008018187836 */ /* 0x000fc80000000000 */
[----:B0-----:R-:W-:-:S05]  /*0ac0*/  IMAD.WIDE.U32 R6, R13, 0x2, R6 ;  /* 0x000000020d067825 */ /* 0x001fca00078e0006 */
[----:B------:R1:W-:Y:S02]  /*0ad0*/  STG.E.U16 desc[UR4][R6.64], R9 ;  /* 0x0000000906007986 */ /* 0x0003e4000c101504 */
.L_x_1168:
        /* <DEDUP_REMOVED lines=8> */
.L_x_1169:
[----:B------:R-:W-:Y:S05]  /*0b60*/  BSYNC B1 ;  /* 0x0000000000017941 */ /* 0x000fea0003800000 */
.L_x_1165:
[----:B------:R-:W-:-:S13]  /*0b70*/  ISETP.GE.AND P0, PT, R24, R5, PT ;  /* 0x000000051800720c */ /* 0x000fda0003f06270 */
[----:B012---:R-:W0:Y:S01]  /*0b80*/  @!P0 LDC.64 R6, c[0x0][0x218] ;  /* 0x00008600ff068b82 */ /* 0x007e220000000a00 */
[----:B------:R-:W-:Y:S01]  /*0b90*/  @!P0 IADD3 R9, R3, R24, RZ ;  /* 0x0000001803098210 */ /* 0x000fe20007ffe0ff */
[----:B------:R-:W-:-:S04]  /*0ba0*/  @!P0 VIADD R24, R24, 0x80 ;  /* 0x0000008018188836 */ /* 0x000fc80000000000 */
[----:B0-----:R-:W-:-:S05]  /*0bb0*/  @!P0 IMAD.WIDE.U32 R6, R9, 0x2, R6 ;  /* 0x0000000209068825 */ /* 0x001fca00078e0006 */
[----:B------:R2:W-:Y:S02]  /*0bc0*/  @!P0 STG.E.U16 desc[UR4][R6.64], R11 ;  /* 0x0000000b06008986 */ /* 0x0005e4000c101504 */
.L_x_1170:
[----:B------:R-:W-:Y:S05]  /*0bd0*/  BSYNC B0 ;  /* 0x0000000000007941 */ /* 0x000fea0003800000 */
.L_x_1164:
[----:B------:R-:W-:Y:S05]  /*0be0*/  WARPSYNC.ALL ;  /* 0x0000000000007948 */ /* 0x000fea0003800000 */
[----:B------:R-:W-:-:S13]  /*0bf0*/  ISETP.GE.AND P0, PT, R24, R5, PT ;  /* 0x000000051800720c */ /* 0x000fda0003f06270 */
[----:B------:R-:W-:Y:S05]  /*0c00*/  @P0 EXIT ;  /* 0x000000000000094d */ /* 0x000fea0003800000 */
[----:B------:R-:W3:Y:S01]  /*0c10*/  LDC.64 R4, c[0x0][0x218] ;  /* 0x00008600ff047b82 */ /* 0x000ee20000000a00 */
[----:B------:R-:W-:-:S05]  /*0c20*/  IADD3 R3, R3, R24, RZ ;  /* 0x0000001803037210 */ /* 0x000fca0007ffe0ff */
[----:B---3--:R-:W-:-:S05]  /*0c30*/  IMAD.WIDE.U32 R2, R3, 0x2, R4 ;  /* 0x0000000203027825 */ /* 0x008fca00078e0004 */
[----:B------:R-:W-:Y:S01]  /*0c40*/  STG.E.U16 desc[UR4][R2.64], R22 ;  /* 0x0000001602007986 */ /* 0x000fe2000c101504 */
[----:B------:R-:W-:Y:S05]  /*0c50*/  EXIT ;  /* 0x000000000000794d */ /* 0x000fea0003800000 */
.L_x_1171:
        /* <DEDUP_REMOVED lines=10> */
.L_x_7192:


//--------------------- .text._ZN2at6native29vectorized_elementwise_kernelILi4EZZZNS0_16tanh_kernel_cudaERNS_18TensorIteratorBaseEENKUlvE0_clEvENKUlvE1_clEvEUlN3c104HalfEE_St5arrayIPcLm2EEEEviT0_T1_ --------------------------
	.section	.text._ZN2at6native29vectorized_elementwise_kernelILi4EZZZNS0_16tanh_kernel_cudaERNS_18TensorIteratorBaseEENKUlvE0_clEvENKUlvE1_clEvEUlN3c104HalfEE_St5arrayIPcLm2EEEEviT0_T1_,"ax",@progbits
	.align	128
        .global         _ZN2at6native29vectorized_elementwise_kernelILi4EZZZNS0_16tanh_kernel_cudaERNS_18TensorIteratorBaseEENKUlvE0_clEvENKUlvE1_clEvEUlN3c104HalfEE_St5arrayIPcLm2EEEEviT0_T1_
        .type           _ZN2at6native29vectorized_elementwise_kernelILi4EZZZNS0_16tanh_kernel_cudaERNS_18TensorIteratorBaseEENKUlvE0_clEvENKUlvE1_clEvEUlN3c104HalfEE_St5arrayIPcLm2EEEEviT0_T1_,@function
        .size           _ZN2at6native29vectorized_elementwise_kernelILi4EZZZNS0_16tanh_kernel_cudaERNS_18TensorIteratorBaseEENKUlvE0_clEvENKUlvE1_clEvEUlN3c104HalfEE_St5arrayIPcLm2EEEEviT0_T1_,(.L_x_7193 - _ZN2at6native29vectorized_elementwise_kernelILi4EZZZNS0_16tanh_kernel_cudaERNS_18TensorIteratorBaseEENKUlvE0_clEvENKUlvE1_clEvEUlN3c104HalfEE_St5arrayIPcLm2EEEEviT0_T1_)
        .other          _ZN2at6native29vectorized_elementwise_kernelILi4EZZZNS0_16tanh_kernel_cudaERNS_18TensorIteratorBaseEENKUlvE0_clEvENKUlvE1_clEvEUlN3c104HalfEE_St5arrayIPcLm2EEEEviT0_T1_,@"STO_CUDA_ENTRY STV_DEFAULT"
_ZN2at6native29vectorized_elementwise_kernelILi4EZZZNS0_16tanh_kernel_cudaERNS_18TensorIteratorBaseEENKUlvE0_clEvENKUlvE1_clEvEUlN3c104HalfEE_St5arrayIPcLm2EEEEviT0_T1_:
.text._ZN2at6native29vectorized_elementwise_kernelILi4EZZZNS0_16tanh_kernel_cudaERNS_18TensorIteratorBaseEENKUlvE0_clEvENKUlvE1_clEvEUlN3c104HalfEE_St5arrayIPcLm2EEEEviT0_T1_:
        /* <DEDUP_REMOVED lines=16> */
[----:B------:R-:W-:-:S04]  /*0100*/  IMAD.WIDE R6, R0, 0x8, R6 ;  /* 0x0000000800067825 */ /* 0x000fc800078e0206 */
[--C-:B--2---:R-:W-:Y:S02]  /*0110*/  HADD2.F32 R2, -RZ, R10.reuse.H0_H0 ;  /* 0x2000000aff027230 */ /* 0x104fe40000004100 */
[----:B------:R-:W-:Y:S02]  /*0120*/  HADD2.F32 R8, -RZ, R10.H1_H1 ;  /* 0x3000000aff087230 */ /* 0x000fe40000004100 */
[----:B------:R-:W-:Y:S02]  /*0130*/  HADD2.F32 R10, -RZ, R11.H0_H0 ;  /* 0x2000000bff0a7230 */ /* 0x000fe40000004100 */
[----:B---3--:R-:W-:Y:S01]  /*0140*/  HADD2.F32 R12, -RZ, R4.H0_H0 ;  /* 0x20000004ff0c7230 */ /* 0x008fe20000004100 */
[----:B------:R-:W-:Y:S01]  /*0150*/  MUFU.TANH R2, R2 ;  /* 0x0000000200027308 */ /* 0x000fe20000002400 */
[----:B------:R-:W-:Y:S02]  /*0160*/  HADD2.F32 R14, -RZ, R5.H0_H0 ;  /* 0x20000005ff0e7230 */ /* 0x000fe40000004100 */
[----:B------:R-:W-:-:S02]  /*0170*/  HADD2.F32 R11, -RZ, R11.H1_H1 ;  /* 0x3000000bff0b7230 */ /* 0x000fc40000004100 */
[----:B------:R-:W-:Y:S02]  /*0180*/  HADD2.F32 R5, -RZ, R5.H1_H1 ;  /* 0x30000005ff057230 */ /* 0x000fe40000004100 */
[----:B------:R-:W-:Y:S01]  /*0190*/  HADD2.F32 R4, -RZ, R4.H1_H1 ;  /* 0x30000004ff047230 */ /* 0x000fe20000004100 */
[----:B------:R-:W-:Y:S08]  /*01a0*/  MUFU.TANH R12, R12 ;  /* 0x0000000c000c7308 */ /* 0x000ff00000002400 */
[----:B------:R-:W0:Y:S08]  /*01b0*/  MUFU.TANH R13, R4 ;  /* 0x00000004000d7308 */ /* 0x000e300000002400 */
[----:B------:R-:W1:Y:S08]  /*01c0*/  MUFU.TANH R9, R8 ;  /* 0x0000000800097308 */ /* 0x000e700000002400 */
[----:B------:R-:W-:Y:S01]  /*01d0*/  MUFU.TANH R10, R10 ;  /* 0x0000000a000a7308 */ /* 0x000fe20000002400 */
[----:B0-----:R-:W-:-:S07]  /*01e0*/  F2FP.F16.F32.PACK_AB R12, R13, R12 ;  /* 0x0000000c0d0c723e */ /* 0x001fce00000000ff */
[----:B------:R-:W0:Y:S01]  /*01f0*/  MUFU.TANH R11, R11 ;  /* 0x0000000b000b7308 */ /* 0x000e220000002400 */
[----:B-1----:R-:W-:-:S07]  /*0200*/  F2FP.F16.F32.PACK_AB R2, R9, R2 ;  /* 0x000000020902723e */ /* 0x002fce00000000ff */
[----:B------:R-:W-:Y:S08]  /*0210*/  MUFU.TANH R14, R14 ;  /* 0x0000000e000e7308 */ /* 0x000ff00000002400 */
[----:B------:R-:W1:Y:S01]  /*0220*/  MUFU.TANH R5, R5 ;  /* 0x0000000500057308 */ /* 0x000e620000002400 */
[----:B0-----:R-:W-:-:S05]  /*0230*/  F2FP.F16.F32.PACK_AB R3, R11, R10 ;  /* 0x0000000a0b03723e */ /* 0x001fca00000000ff */
[----:B------:R-:W-:Y:S01]  /*0240*/  STG.E.64 desc[UR4][R6.64], R2 ;  /* 0x0000000206007986 */ /* 0x000fe2000c101b04 */
[----:B-1----:R-:W-:-:S05]  /*0250*/  F2FP.F16.F32.PACK_AB R13, R5, R14 ;  /* 0x0000000e050d723e */ /* 0x002fca00000000ff */
[----:B------:R-:W-:Y:S01]  /*0260*/  STG.E.64 desc[UR4][R6.64+0x400], R12 ;  /* 0x0004000c06007986 */ /* 0x000fe2000c101b04 */
[----:B------:R-:W-:Y:S05]  /*0270*/  EXIT ;  /* 0x000000000000794d */ /* 0x000fea0003800000 */
.L_x_1172:
        /* <DEDUP_REMOVED lines=116> */
.L_x_1175:
[----:B------:R-:W-:-:S13]  /*09c0*/  ISETP.GE.AND P0, PT, R24, R5, PT ;  /* 0x000000051800720c */ /* 0x000fda0003f06270 */
[----:B------:R-:W-:Y:S05]  /*09d0*/  @P0 BRA `(.L_x_1177) ;  /* 0x0000000000300947 */ /* 0x000fea0003800000 */
[----:B0-----:R-:W0:Y:S01]  /*09e0*/  LDC.64 R6, c[0x0][0x218] ;  /* 0x00008600ff067b82 */ /* 0x001e220000000a00 */
[----:B------:R-:W-:Y:S01]  /*09f0*/  IADD3 R13, R3, R24, RZ ;  /* 0x00000018030d7210 */ /* 0x000fe20007ffe0ff */
[----:B------:R-:W-:-:S04]  /*0a00*/  VIADD R24, R24, 0x80 ;  /* 0x0000008018187836 */ /* 0x000fc80000000000 */
[----:B0-----:R-:W-:-:S05]  /*0a10*/  IMAD.WIDE.U32 R6, R13, 0x2, R6 ;  /* 0x000000020d067825 */ /* 0x001fca00078e0006 */
[----:B------:R1:W-:Y:S02]  /*0a20*/  STG.E.U16 desc[UR4][R6.64], R8 ;  /* 0x0000000806007986 */ /* 0x0003e4000c101504 */
.L_x_1176:
[----:B------:R-:W-:-:S13]  /*0a30*/  ISETP.GE.AND P0, PT, R24, R5, PT ;  /* 0x000000051800720c */ /* 0x000fda0003f06270 */
[----:B------:R-:W-:Y:S05]  /*0a40*/  @P0 BRA `(.L_x_1178) ;  /* 0x0000000000340947 */ /* 0x000fea0003800000 */
[----:B01----:R-:W0:Y:S01]  /*0a50*/  LDC.64 R6, c[0x0][0x218] ;  /* 0x00008600ff067b82 */ /* 0x003e220000000a00 */
[----:B------:R-:W-:Y:S01]  /*0a60*/  IADD3 R13, R3, R24, RZ ;  /* 0x00000018030d7210 */ /* 0x000fe20007ffe0ff */
[----:B------:R-:W-:-:S04]  /*0a70*/  VIADD R24, R24, 0x80 ;  /* 0x0000008018187836 */ /* 0x000fc80000000000 */
[----:B0-----:R-:W-:-:S05]  /*0a80*/  IMAD.WIDE.U32 R6, R13, 0x2, R6 ;  /* 0x000000020d067825 */ /* 0x001fca00078e0006 */
[----:B------:R1:W-:Y:S02]  /*0a90*/  STG.E.U16 desc[UR4][R6.64], R9 ;  /* 0x0000000906007986 */ /* 0x0003e4000c101504 */
.L_x_1177:
        /* <DEDUP_REMOVED lines=8> */
.L_x_1178:
[----:B------:R-:W-:Y:S05]  /*0b20*/  BSYNC B1 ;  /* 0x0000000000017941 */ /* 0x000fea0003800000 */
.L_x_1174:
[----:B------:R-:W-:-:S13]  /*0b30*/  ISETP.GE.AND P0, PT, R24, R5, PT ;  /* 0x000000051800720c */ /* 0x000fda0003f06270 */
[----:B012---:R-:W0:Y:S01]  /*0b40*/  @!P0 LDC.64 R6, c[0x0][0x218] ;  /* 0x00008600ff068b82 */ /* 0x007e220000000a00 */
[----:B------:R-:W-:Y:S01]  /*0b50*/  @!P0 IADD3 R9, R3, R24, RZ ;  /* 0x0000001803098210 */ /* 0x000fe20007ffe0ff */
[----:B------:R-:W-:-:S04]  /*0b60*/  @!P0 VIADD R24, R24, 0x80 ;  /* 0x0000008018188836 */ /* 0x000fc80000000000 */
[----:B0-----:R-:W-:-:S05]  /*0b70*/  @!P0 IMAD.WIDE.U32 R6, R9, 0x2, R6 ;  /* 0x0000000209068825 */ /* 0x001fca00078e0006 */
[----:B------:R2:W-:Y:S02]  /*0b80*/  @!P0 STG.E.U16 desc[UR4][R6.64], R11 ;  /* 0x0000000b06008986 */ /* 0x0005e4000c101504 */
.L_x_1179:
[----:B------:R-:W-:Y:S05]  /*0b90*/  BSYNC B0 ;  /* 0x0000000000007941 */ /* 0x000fea0003800000 */
.L_x_1173:
        /* <DEDUP_REMOVED lines=8> */
.L_x_1180:
        /* <DEDUP_REMOVED lines=14> */
.L_x_7193:


//--------------------- .text._ZN2at6native29vectorized_elementwise_kernelILi8EZZZNS0_16tanh_kernel_cudaERNS_18TensorIteratorBaseEENKUlvE0_clEvENKUlvE1_clEvEUlN3c104HalfEE_St5arrayIPcLm2EEEEviT0_T1_ --------------------------
	.section	.text._ZN2at6native29vectorized_elementwise_kernelILi8EZZZNS0_16tanh_kernel_cudaERNS_18TensorIteratorBaseEENKUlvE0_clEvENKUlvE1_clEvEUlN3c104HalfEE_St5arrayIPcLm2EEEEviT0_T1_,"ax",@progbits
	.align	128
        .global         _ZN2at6native29vectorized_elementwise_kernelILi8EZZZNS0_16tanh_kernel_cudaERNS_18TensorIteratorBaseEENKUlvE0_clEvENKUlvE1_clEvEUlN3c104HalfEE_St5arrayIPcLm2EEEEviT0_T1_
        .type           _ZN2at6native29vectorized_elementwise_kernelILi8EZZZNS0_16tanh_kernel_cudaERNS_18TensorIteratorBaseEENKUlvE0_clEvENKUlvE1_clEvEUlN3c104HalfEE_St5arrayIPcLm2EEEEviT0_T1_,@function
        .size           _ZN2at6native29vectorized_elementwise_kernelILi8EZZZNS0_16tanh_kernel_cudaERNS_18TensorIteratorBaseEENKUlvE0_clEvENKUlvE1_clEvEUlN3c104HalfEE_St5arrayIPcLm2EEEEviT0_T1_,(.L_x_7194 - _ZN2at6native29vectorized_elementwise_kernelILi8EZZZNS0_16tanh_kernel_cudaERNS_18TensorIteratorBaseEENKUlvE0_clEvENKUlvE1_clEvEUlN3c104HalfEE_St5arrayIPcLm2EEEEviT0_T1_)
        .other          _ZN2at6native29vectorized_elementwise_kernelILi8EZZZNS0_16tanh_kernel_cudaERNS_18TensorIteratorBaseEENKUlvE0_clEvENKUlvE1_clEvEUlN3c104HalfEE_St5arrayIPcLm2EEEEviT0_T1_,@"STO_CUDA_ENTRY STV_DEFAULT"
_ZN2at6native29vectorized_elementwise_kernelILi8EZZZNS0_16tanh_kernel_cudaERNS_18TensorIteratorBaseEENKUlvE0_clEvENKUlvE1_clEvEUlN3c104HalfEE_St5arrayIPcLm2EEEEviT0_T1_:
.text._ZN2at6native29vectorized_elementwise_kernelILi8EZZZNS0_16tanh_kernel_cudaERNS_18TensorIteratorBaseEENKUlvE0_clEvENKUlvE1_clEvEUlN3c104HalfEE_St5arrayIPcLm2EEEEviT0_T1_:
        /* <DEDUP_REMOVED lines=13> */
[--C-:B--2---:R-:W-:Y:S02]  /*00d0*/  HADD2.F32 R2, -RZ, R4.reuse.H0_H0 ;  /* 0x20000004ff027230 */ /* 0x104fe40000004100 */
[----:B------:R-:W-:Y:S02]  /*00e0*/  HADD2.F32 R9, -RZ, R4.H1_H1 ;  /* 0x30000004ff097230 */ /* 0x000fe40000004100 */
[--C-:B------:R-:W-:Y:S01]  /*00f0*/  HADD2.F32 R10, -RZ, R5.reuse.H0_H0 ;  /* 0x20000005ff0a7230 */ /* 0x100fe20000004100 */
[----:B------:R0:W-:Y:S01]  /*0100*/  MUFU.TANH R8, R2 ;  /* 0x0000000200087308 */ /* 0x0001e20000002400 */
[----:B------:R-:W-:Y:S02]  /*0110*/  HADD2.F32 R11, -RZ, R5.H1_H1 ;  /* 0x30000005ff0b7230 */ /* 0x000fe40000004100 */
[----:B------:R-:W1:Y:S01]  /*0120*/  LDC.64 R4, c[0x0][0x218] ;  /* 0x00008600ff047b82 */ /* 0x000e620000000a00 */
[----:B------:R-:W-:-:S02]  /*0130*/  HADD2.F32 R12, -RZ, R6.H0_H0 ;  /* 0x20000006ff0c7230 */ /* 0x000fc40000004100 */
[----:B------:R-:W-:Y:S02]  /*0140*/  HADD2.F32 R13, -RZ, R6.H1_H1 ;  /* 0x30000006ff0d7230 */ /* 0x000fe40000004100 */
[--C-:B------:R-:W-:Y:S01]  /*0150*/  HADD2.F32 R14, -RZ, R7.reuse.H0_H0 ;  /* 0x20000007ff0e7230 */ /* 0x100fe20000004100 */
[----:B------:R-:W2:Y:S01]  /*0160*/  MUFU.TANH R9, R9 ;  /* 0x0000000900097308 */ /* 0x000ea20000002400 */
[----:B------:R-:W-:-:S07]  /*0170*/  HADD2.F32 R15, -RZ, R7.H1_H1 ;  /* 0x30000007ff0f7230 */ /* 0x000fce0000004100 */
[----:B------:R-:W-:Y:S08]  /*0180*/  MUFU.TANH R10, R10 ;  /* 0x0000000a000a7308 */ /* 0x000ff00000002400 */
[----:B------:R-:W3:Y:S01]  /*0190*/  MUFU.TANH R11, R11 ;  /* 0x0000000b000b7308 */ /* 0x000ee20000002400 */
[----:B-1----:R-:W-:-:S07]  /*01a0*/  IMAD.WIDE.U32 R4, R3, 0x2, R4 ;  /* 0x0000000203047825 */ /* 0x002fce00078e0004 */
[----:B------:R-:W-:Y:S01]  /*01b0*/  MUFU.TANH R12, R12 ;  /* 0x0000000c000c7308 */ /* 0x000fe20000002400 */
[----:B0-----:R-:W-:Y:S01]  /*01c0*/  IMAD.WIDE R2, R0, 0x10, R4 ;  /* 0x0000001000027825 */ /* 0x001fe200078e0204 */
[----:B--2---:R-:W-:-:S06]  /*01d0*/  F2FP.F16.F32.PACK_AB R4, R9, R8 ;  /* 0x000000080904723e */ /* 0x004fcc00000000ff */
[----:B------:R-:W0:Y:S01]  /*01e0*/  MUFU.TANH R13, R13 ;  /* 0x0000000d000d7308 */ /* 0x000e220000002400 */
[----:B---3--:R-:W-:-:S07]  /*01f0*/  F2FP.F16.F32.PACK_AB R5, R11, R10 ;  /* 0x0000000a0b05723e */ /* 0x008fce00000000ff */
[----:B------:R-:W-:Y:S08]  /*0200*/  MUFU.TANH R14, R14 ;  /* 0x0000000e000e7308 */ /* 0x000ff00000002400 */
[----:B------:R-:W1:Y:S01]  /*0210*/  MUFU.TANH R7, R15 ;  /* 0x0000000f00077308 */ /* 0x000e620000002400 */
[----:B0-----:R-:W-:Y:S02]  /*0220*/  F2FP.F16.F32.PACK_AB R6, R13, R12 ;  /* 0x0000000c0d06723e */ /* 0x001fe400000000ff */
[----:B-1----:R-:W-:-:S05]  /*0230*/  F2FP.F16.F32.PACK_AB R7, R7, R14 ;  /* 0x0000000e0707723e */ /* 0x002fca00000000ff */
[----:B------:R-:W-:Y:S01]  /*0240*/  STG.E.128 desc[UR4][R2.64], R4 ;  /* 0x0000000402007986 */ /* 0x000fe2000c101d04 */
[----:B------:R-:W-:Y:S05]  /*0250*/  EXIT ;  /* 0x000000000000794d */ /* 0x000fea0003800000 */
.L_x_1181:
        /* <DEDUP_REMOVED lines=116> */
.L_x_1184:
[----:B------:R-:W-:-:S13]  /*09a0*/  ISETP.GE.AND P0, PT, R24, R5, PT ;  /* 0x000000051800720c */ /* 0x000fda0003f06270 */
[----:B------:R-:W-:Y:S05]  /*09b0*/  @P0 BRA `(.L_x_1186) ;  /* 0x0000000000300947 */ /* 0x000fea0003800000 */
[----:B0-----:R-:W0:Y:S01]  /*09c0*/  LDC.64 R6, c[0x0][0x218] ;  /* 0x00008600ff067b82 */ /* 0x001e220000000a00 */
[----:B------:R-:W-:Y:S01]  /*09d0*/  IADD3 R13, R3, R24, RZ ;  /* 0x00000018030d7210 */ /* 0x000fe20007ffe0ff */
[----:B------:R-:W-:-:S04]  /*09e0*/  VIADD R24, R24, 0x80 ;  /* 0x0000008018187836 */ /* 0x000fc80000000000 */
[----:B0-----:R-:W-:-:S05]  /*09f0*/  IMAD.WIDE.U32 R6, R13, 0x2, R6 ;  /* 0x000000020d067825 */ /* 0x001fca00078e0006 */
[----:B------:R1:W-:Y:S02]  /*0a00*/  STG.E.U16 desc[UR4][R6.64], R8 ;  /* 0x0000000806007986 */ /* 0x0003e4000c101504 */
.L_x_1185:
[----:B------:R-:W-:-:S13]  /*0a10*/  ISETP.GE.AND P0, PT, R24, R5, PT ;  /* 0x000000051800720c */ /* 0x000fda0003f06270 */
[----:B------:R-:W-:Y:S05]  /*0a20*/  @P0 BRA `(.L_x_1187) ;  /* 0x0000000000340947 */ /* 0x000fea0003800000 */
[----:B01----:R-:W0:Y:S01]  /*0a30*/  LDC.64 R6, c[0x0][0x218] ;  /* 0x00008600ff067b82 */ /* 0x003e220000000a00 */
[----:B------:R-:W-:Y:S01]  /*0a40*/  IADD3 R13, R3, R24, RZ ;  /* 0x00000018030d7210 */ /* 0x000fe20007ffe0ff */
[----:B------:R-:W-:-:S04]  /*0a50*/  VIADD R24, R24, 0x80 ;  /* 0x0000008018187836 */ /* 0x000fc80000000000 */
[----:B0-----:R-:W-:-:S05]  /*0a60*/  IMAD.WIDE.U32 R6, R13, 0x2, R6 ;  /* 0x000000020d067825 */ /* 0x001fca00078e0006 */
[----:B------:R1:W-:Y:S02]  /*0a70*/  STG.E.U16 desc[UR4][R6.64], R9 ;  /* 0x0000000906007986 */ /* 0x0003e4000c101504 */
.L_x_1186:
        /* <DEDUP_REMOVED lines=8> */
.L_x_1187:
[----:B------:R-:W-:Y:S05]  /*0b00*/  BSYNC B1 ;  /* 0x0000000000017941 */ /* 0x000fea0003800000 */
.L_x_1183:
[----:B------:R-:W-:-:S13]  /*0b10*/  ISETP.GE.AND P0, PT, R24, R5, PT ;  /* 0x000000051800720c */ /* 0x000fda0003f06270 */
[----:B012---:R-:W0:Y:S01]  /*0b20*/  @!P0 LDC.64 R6, c[0x0][0x218] ;  /* 0x00008600ff068b82 */ /* 0x007e220000000a00 */
[----:B------:R-:W-:Y:S01]  /*0b30*/  @!P0 IADD3 R9, R3, R24, RZ ;  /* 0x0000001803098210 */ /* 0x000fe20007ffe0ff */
[----:B------:R-:W-:-:S04]  /*0b40*/  @!P0 VIADD R24, R24, 0x80 ;  /* 0x0000008018188836 */ /* 0x000fc80000000000 */
[----:B0-----:R-:W-:-:S05]  /*0b50*/  @!P0 IMAD.WIDE.U32 R6, R9, 0x2, R6 ;  /* 0x0000000209068825 */ /* 0x001fca00078e0006 */
[----:B------:R2:W-:Y:S02]  /*0b60*/  @!P0 STG.E.U16 desc[UR4][R6.64], R11 ;  /* 0x0000000b06008986 */ /* 0x0005e4000c101504 */
.L_x_1188:
[----:B------:R-:W-:Y:S05]  /*0b70*/  BSYNC B0 ;  /* 0x0000000000007941 */ /* 0x000fea0003800000 */
.L_x_1182:
        /* <DEDUP_REMOVED lines=8> */
.L_x_1189:
        /* <DEDUP_REMOVED lines=16> */
.L_x_7194:


//--------------------- .text._ZN2at6native18elementwise_kernelILi128ELi4EZNS0_15gpu_kernel_implIZZZNS0_16tanh_kernel_cudaERNS_18TensorIteratorBaseEENKUlvE0_clEvENKUlvE0_clEvEUlfE_EEvS4_RKT_EUliE_EEviT1_ --------------------------
	.section	.text._ZN2at6native18elementwise_kernelILi128ELi4EZNS0_15gpu_kernel_implIZZZNS0_16tanh_kernel_cudaERNS_18TensorIteratorBaseEENKUlvE0_clEvENKUlvE0_clEvEUlfE_EEvS4_RKT_EUliE_EEviT1_,"ax",@progbits
	.align	128
        .global         _ZN2at6native18elementwise_kernelILi128ELi4EZNS0_15gpu_kernel_implIZZZNS0_16tanh_kernel_cudaERNS_18TensorIteratorBaseEENKUlvE0_clEvENKUlvE0_clEvEUlfE_EEvS4_RKT_EUliE_EEviT1_
        .type           _ZN2at6native18elementwise_kernelILi128ELi4EZNS0_15gpu_kernel_implIZZZNS0_16tanh_kernel_cudaERNS_18TensorIteratorBaseEENKUlvE0_clEvENKUlvE0_clEvEUlfE_EEvS4_RKT_EUliE_EEviT1_,@function
        .size           _ZN2at6native18elementwise_kernelILi128ELi4EZNS0_15gpu_kernel_implIZZZNS0_16tanh_kernel_cudaERNS_18TensorIteratorBaseEENKUlvE0_clEvENKUlvE0_clEvEUlfE_EEvS4_RKT_EUliE_EEviT1_,(.L_x_7195 - _ZN2at6native18elementwise_kernelILi128ELi4EZNS0_15gpu_kernel_implIZZZNS0_16tanh_kernel_cudaERNS_18TensorIteratorBaseEENKUlvE0_clEvENKUlvE0_clEvEUlfE_EEvS4_RKT_EUliE_EEviT1_)
        .other          _ZN2at6native18elementwise_kernelILi128ELi4EZNS0_15gpu_kernel_implIZZZNS0_16tanh_kernel_cudaERNS_18TensorIteratorBaseEENKUlvE0_clEvENKUlvE0_clEvEUlfE_EEvS4_RKT_EUliE_EEviT1_,@"STO_CUDA_ENTRY STV_DEFAULT"
_ZN2at6native18elementwise_kernelILi128ELi4EZNS0_15gpu_kernel_implIZZZNS0_16tanh_kernel_cudaERNS_18TensorIteratorBaseEENKUlvE0_clEvENKUlvE0_clEvEUlfE_EEvS4_RKT_EUliE_EEviT1_:
.text._ZN2at6native18elementwise_kernelILi128ELi4EZNS0_15gpu_kernel_implIZZZNS0_16tanh_kernel_cudaERNS_18TensorIteratorBaseEENKUlvE0_clEvENKUlvE0_clEvEUlfE_EEvS4_RKT_EUliE_EEviT1_:
        /* <DEDUP_REMOVED lines=313> */
.L_x_1192:
[----:B------:R-:W0:Y:S01]  /*1390*/  LDC.U8 R5, c[0x0][0x422] ;  /* 0x00010880ff057b82 */ /* 0x000e220000000000 */
[----:B------:R-:W-:Y:S01]  /*13a0*/  ULDC.64 UR4, c[0x0][0x410] ;  /* 0x0001040000047ab9 */ /* 0x000fe20000000a00 */
[----:B------:R-:W-:Y:S01]  /*13b0*/  ULDC.64 UR6, c[0x0][0x418] ;  /* 0x0001060000067ab9 */ /* 0x000fe20000000a00 */
[----:B------:R-:W-:Y:S01]  /*13c0*/  IADD3 R16, P1, R16, UR4, RZ ;  /* 0x0000000410107c10 */ /* 0x000fe2000ff3e0ff */
[----:B------:R-:W-:Y:S01]  /*13d0*/  BSSY B6, `(.L_x_1193) ;  /* 0x00000e0000067945 */ /* 0x000fe20003800000 */
        /* <DEDUP_REMOVED lines=15> */
[----:B--2---:R-:W0:Y:S01]  /*14d0*/  I2F.S16 R0, R0 ;  /* 0x0000000000007306 */ /* 0x004e220000101400 */
[----:B------:R-:W-:Y:S05]  /*14e0*/  BRA `(.L_x_1199) ;  /* 0x0000000c00387947 */ /* 0x000fea0003800000 */
.L_x_1197:
[----:B------:R-:W2:Y:S02]  /*14f0*/  LDG.E.U8 R0, desc[UR36][R2.64] ;  /* 0x0000002402007981 */ /* 0x000ea4000c1e1100 */
[----:B--2---:R-:W-:Y:S01]  /*1500*/  I2FP.F32.U32 R0, R0 ;  /* 0x0000000000007245 */ /* 0x004fe20000201000 */
[----:B------:R-:W-:Y:S06]  /*1510*/  BRA `(.L_x_1199) ;  /* 0x0000000c002c7947 */ /* 0x000fec0003800000 */
.L_x_1196:
[----:B------:R-:W-:-:S13]  /*1520*/  ISETP.NE.AND P0, PT, R4, 0x2, PT ;  /* 0x000000020400780c */ /* 0x000fda0003f05270 */
[----:B------:R-:W-:Y:S05]  /*1530*/  @!P0 BRA `(.L_x_1200) ;  /* 0x0000000000288947 */ /* 0x000fea0003800000 */
[----:B------:R-:W-:-:S13]  /*1540*/  ISETP.NE.AND P0, PT, R4, 0x3, PT ;  /* 0x000000030400780c */ /* 0x000fda0003f05270 */
[----:B------:R-:W-:Y:S05]  /*1550*/  @!P0 BRA `(.L_x_1201) ;  /* 0x0000000000148947 */ /* 0x000fea0003800000 */
[----:B------:R-:W-:-:S13]  /*1560*/  ISETP.NE.AND P0, PT, R4, 0x4, PT ;  /* 0x000000040400780c */ /* 0x000fda0003f05270 */
[----:B------:R-:W-:Y:S05]  /*1570*/  @P0 BRA `(.L_x_1198) ;  /* 0x0000000800b80947 */ /* 0x000fea0003800000 */
[----:B------:R-:W2:Y:S02]  /*1580*/  LDG.E.64 R2, desc[UR36][R2.64] ;  /* 0x0000002402027981 */ /* 0x000ea4000c1e1b00 */
[----:B--2---:R4:W0:Y:S01]  /*1590*/  I2F.S64 R0, R2 ;  /* 0x0000000200007312 */ /* 0x0048220000301400 */
[----:B------:R-:W-:Y:S05]  /*15a0*/  BRA `(.L_x_1199) ;  /* 0x0000000c00087947 */ /* 0x000fea0003800000 */
.L_x_1201:
[----:B------:R-:W2:Y:S02]  /*15b0*/  LDG.E R0, desc[UR36][R2.64] ;  /* 0x0000002402007981 */ /* 0x000ea4000c1e1900 */
[----:B--2---:R-:W-:Y:S01]  /*15c0*/  I2FP.F32.S32 R0, R0 ;  /* 0x0000000000007245 */ /* 0x004fe20000201400 */
[----:B------:R-:W-:Y:S06]  /*15d0*/  BRA `(.L_x_1199) ;  /* 0x0000000800fc7947 */ /* 0x000fec0003800000 */
.L_x_1200:
[----:B------:R-:W2:Y:S02]  /*15e0*/  LDG.E.U16 R0, desc[UR36][R2.64] ;  /* 0x0000002402007981 */ /* 0x000ea4000c1e1500 */
[----:B--2---:R-:W0:Y:S01]  /*15f0*/  I2F.S16 R0, R0 ;  /* 0x0000000000007306 */ /* 0x004e220000101400 */
[----:B------:R-:W-:Y:S05]  /*1600*/  BRA `(.L_x_1199) ;  /* 0x0000000800f07947 */ /* 0x000fea0003800000 */
.L_x_1195:
[----:B------:R-:W-:-:S13]  /*1610*/  ISETP.GT.AND P0, PT, R4, 0x6, PT ;  /* 0x000000060400780c */ /* 0x000fda0003f04270 */
[----:B------:R-:W-:Y:S05]  /*1620*/  @P0 BRA `(.L_x_1202) ;  /* 0x0000000000240947 */ /* 0x000fea0003800000 */
[----:B------:R-:W-:-:S13]  /*1630*/  ISETP.NE.AND P0, PT, R4, 0x5, PT ;  /* 0x000000050400780c */ /* 0x000fda0003f05270 */
[----:B------:R-:W-:Y:S05]  /*1640*/  @!P0 BRA `(.L_x_1203) ;  /* 0x0000000000108947 */ /* 0x000fea0003800000 */
[----:B------:R-:W-:-:S13]  /*1650*/  ISETP.NE.AND P0, PT, R4, 0x6, PT ;  /* 0x000000060400780c */ /* 0x000fda0003f05270 */
[----:B------:R-:W-:Y:S05]  /*1660*/  @P0 BRA `(.L_x_1198) ;  /* 0x00000008007c0947 */ /* 0x000fea0003800000 */
[----:B------:R2:W5:Y:S01]  /*1670*/  LDG.E R0, desc[UR36][R2.64] ;  /* 0x0000002402007981 */ /* 0x000562000c1e1900 */
[----:B------:R-:W-:Y:S05]  /*1680*/  BRA `(.L_x_1199) ;  /* 0x0000000800d07947 */ /* 0x000fea0003800000 */
.L_x_1203:
[----:B------:R-:W2:Y:S02]  /*1690*/  LDG.E.U16 R0, desc[UR36][R2.64] ;  /* 0x0000002402007981 */ /* 0x000ea4000c1e1500 */
[----:B--2---:R-:W-:Y:S01]  /*16a0*/  HADD2.F32 R0, -RZ, R0.H0_H0 ;  /* 0x20000000ff007230 */ /* 0x004fe20000004100 */
[----:B------:R-:W-:Y:S06]  /*16b0*/  BRA `(.L_x_1199) ;  /* 0x0000000800c47947 */ /* 0x000fec0003800000 */
.L_x_1202:
[----:B------:R-:W-:-:S13]  /*16c0*/  ISETP.NE.AND P0, PT, R4, 0x7, PT ;  /* 0x000000070400780c */ /* 0x000fda0003f05270 */
[----:B------:R-:W-:Y:S05]  /*16d0*/  @!P0 BRA `(.L_x_1204) ;  /* 0x0000000000248947 */ /* 0x000fea0003800000 */
[----:B------:R-:W-:-:S13]  /*16e0*/  ISETP.NE.AND P0, PT, R4, 0x8, PT ;  /* 0x000000080400780c */ /* 0x000fda0003f05270 */
[----:B------:R-:W-:Y:S05]  /*16f0*/  @!P0 BRA `(.L_x_1205) ;  /* 0x0000000000108947 */ /* 0x000fea0003800000 */
[----:B------:R-:W-:-:S13]  /*1700*/  ISETP.NE.AND P0, PT, R4, 0x9, PT ;  /* 0x000000090400780c */ /* 0x000fda0003f05270 */
[----:B------:R-:W-:Y:S05]  /*1710*/  @P0 BRA `(.L_x_1198) ;  /* 0x0000000800500947 */ /* 0x000fea0003800000 */
[----:B------:R3:W5:Y:S01]  /*1720*/  LDG.E R0, desc[UR36][R2.64] ;  /* 0x0000002402007981 */ /* 0x000762000c1e1900 */
[----:B------:R-:W-:Y:S05]  /*1730*/  BRA `(.L_x_1199) ;  /* 0x0000000800a47947 */ /* 0x000fea0003800000 */
.L_x_1205:
[----:B------:R-:W2:Y:S02]  /*1740*/  LDG.E.U16 R0, desc[UR36][R2.64] ;  /* 0x0000002402007981 */ /* 0x000ea4000c1e1500 */
[----:B--2---:R-:W-:Y:S01]  /*1750*/  HADD2.F32 R0, -RZ, R0.H0_H0 ;  /* 0x20000000ff007230 */ /* 0x004fe20000004100 */
[----:B------:R-:W-:Y:S06]  /*1760*/  BRA `(.L_x_1199) ;  /* 0x0000000800987947 */ /* 0x000fec0003800000 */
.L_x_1204:
[----:B------:R-:W2:Y:S01]  /*1770*/  LDG.E.64 R2, desc[UR36][R2.64] ;  /* 0x0000002402027981 */ /* 0x000ea2000c1e1b00 */
[----:B------:R-:W-:Y:S01]  /*1780*/  UMOV UR4, 0xf0000000 ;  /* 0xf000000000047882 */ /* 0x000fe20000000000 */
[----:B------:R-:W-:Y:S01]  /*1790*/  UMOV UR5, 0x380fffff ;  /* 0x380fffff00057882 */ /* 0x000fe20000000000 */
[----:B--2---:R-:W0:Y:S01]  /*17a0*/  F2F.F32.F64 R0, R2 ;  /* 0x0000000200007310 */ /* 0x004e220000301000 */
[----:B------:R-:W-:-:S14]  /*17b0*/  DSETP.GEU.AND P0, PT, |R2|, UR4, PT ;  /* 0x0000000402007e2a */ /* 0x000fdc000bf0e200 */
[----:B0-----:R-:W-:Y:S01]  /*17c0*/  @!P0 FMUL R0, R0, 1.175494350822287508e-38 ;  /* 0x0080000000008820 */ /* 0x001fe20000400000 */
[----:B------:R-:W-:Y:S06]  /*17d0*/  BRA `(.L_x_1199) ;  /* 0x00000008007c7947 */ /* 0x000fec0003800000 */
.L_x_1194:
        /* <DEDUP_REMOVED lines=10> */
[----:B------:R-:W-:Y:S01]  /*1880*/  FSEL R0, RZ, 1, !P0 ;  /* 0x3f800000ff007808 */ /* 0x000fe20004000000 */
[----:B------:R-:W-:Y:S08]  /*1890*/  BRA `(.L_x_1199) ;  /* 0x00000008004c7947 */ /* 0x000ff00003800000 */
.L_x_1208:
[----:B------:R-:W2:Y:S01]  /*18a0*/  LDG.E.64 R2, desc[UR36][R2.64] ;  /* 0x0000002402027981 */ /* 0x000ea2000c1e1b00 */
[----:B------:R-:W-:Y:S01]  /*18b0*/  UMOV UR4, 0xf0000000 ;  /* 0xf000000000047882 */ /* 0x000fe20000000000 */
[----:B------:R-:W-:Y:S01]  /*18c0*/  UMOV UR5, 0x380fffff ;  /* 0x380fffff00057882 */ /* 0x000fe20000000000 */
[----:B--2---:R-:W0:Y:S01]  /*18d0*/  F2F.F32.F64 R0, R2 ;  /* 0x0000000200007310 */ /* 0x004e220000301000 */
[----:B------:R-:W-:-:S14]  /*18e0*/  DSETP.GEU.AND P0, PT, |R2|, UR4, PT ;  /* 0x0000000402007e2a */ /* 0x000fdc000bf0e200 */
[----:B0-----:R-:W-:Y:S01]  /*18f0*/  @!P0 FMUL R0, R0, 1.175494350822287508e-38 ;  /* 0x0080000000008820 */ /* 0x001fe20000400000 */
[----:B------:R-:W-:Y:S06]  /*1900*/  BRA `(.L_x_1199) ;  /* 0x0000000800307947 */ /* 0x000fec0003800000 */
.L_x_1207:
        /* <DEDUP_REMOVED lines=24> */
[----:B------:R-:W-:Y:S01]  /*1a90*/  LOP3.LUT R0, R5, 0x80000000, R0, 0xf8, !PT ;  /* 0x8000000005007812 */ /* 0x000fe200078ef800 */
[----:B------:R-:W-:Y:S06]  /*1aa0*/  BRA `(.L_x_1199) ;  /* 0x0000000400c87947 */ /* 0x000fec0003800000 */
.L_x_1210:
        /* <DEDUP_REMOVED lines=11> */
[----:B------:R-:W-:Y:S01]  /*1b60*/  LOP3.LUT R0, R4, 0x80000000, R5, 0xf8, !PT ;  /* 0x8000000004007812 */ /* 0x000fe200078ef805 */
[----:B------:R-:W-:Y:S06]  /*1b70*/  BRA `(.L_x_1199) ;  /* 0x0000000400947947 */ /* 0x000fec0003800000 */
.L_x_1209:
[----:B------:R-:W2:Y:S02]  /*1b80*/  LDG.E.U16 R0, desc[UR36][R2.64] ;  /* 0x0000002402007981 */ /* 0x000ea4000c1e1500 */
[----:B--2---:R-:W-:Y:S01]  /*1b90*/  IMAD.U32 R0, R0, 0x10000, RZ ;  /* 0x0001000000007824 */ /* 0x004fe200078e00ff */
[----:B------:R-:W-:Y:S06]  /*1ba0*/  BRA `(.L_x_1199) ;  /* 0x0000000400887947 */ /* 0x000fec0003800000 */
.L_x_1206:
        /* <DEDUP_REMOVED lines=9> */
[----:B--2---:R-:W-:Y:S01]  /*1c40*/  I2FP.F32.U32 R0, R0 ;  /* 0x0000000000007245 */ /* 0x004fe20000201000 */
[----:B------:R-:W-:Y:S06]  /*1c50*/  BRA `(.L_x_1199) ;  /* 0x00000004005c7947 */ /* 0x000fec0003800000 */
.L_x_1213:
[----:B------:R-:W2:Y:S01]  /*1c60*/  LDG.E.U8 R2, desc[UR36][R2.64] ;  /* 0x0000002402027981 */ /* 0x000ea2000c1e1100 */
        /* <DEDUP_REMOVED lines=19> */
.L_x_1215:
[----:B------:R-:W-:Y:S05]  /*1da0*/  BSYNC B0 ;  /* 0x0000000000007941 */ /* 0x000fea0003800000 */
.L_x_1214:
[----:B------:R-:W-:Y:S01]  /*1db0*/  LEA R3, R0, 0x3b800000, 0x17 ;  /* 0x3b80000000037811 */ /* 0x000fe200078eb8ff */
[----:B------:R-:W-:-:S05]  /*1dc0*/  IMAD.SHL.U32 R0, R2, 0x100000, RZ ;  /* 0x0010000002007824 */ /* 0x000fca00078e00ff */
[----:B------:R-:W-:Y:S01]  /*1dd0*/  LOP3.LUT R0, R3, R0, R4, 0xfe, !PT ;  /* 0x0000000003007212 */ /* 0x000fe200078efe04 */
[----:B------:R-:W-:Y:S06]  /*1de0*/  BRA `(.L_x_1199) ;  /* 0x0000000000f87947 */ /* 0x000fec0003800000 */
.L_x_1212:
        /* <DEDUP_REMOVED lines=20> */
.L_x_1217:
[----:B------:R-:W-:Y:S05]  /*1f30*/  BSYNC B0 ;  /* 0x0000000000007941 */ /* 0x000fea0003800000 */
.L_x_1216:
[----:B------:R-:W-:Y:S01]  /*1f40*/  LEA R3, R0, 0x37800000, 0x17 ;  /* 0x3780000000037811 */ /* 0x000fe200078eb8ff */
[----:B------:R-:W-:-:S05]  /*1f50*/  IMAD.SHL.U32 R0, R2, 0x200000, RZ ;  /* 0x0020000002007824 */ /* 0x000fca00078e00ff */
[----:B------:R-:W-:Y:S01]  /*1f60*/  LOP3.LUT R0, R3, R0, R4, 0xfe, !PT ;  /* 0x0000000003007212 */ /* 0x000fe200078efe04 */
[----:B------:R-:W-:Y:S06]  /*1f70*/  BRA `(.L_x_1199) ;  /* 0x0000000000947947 */ /* 0x000fec0003800000 */
.L_x_1211:
[----:B------:R-:W-:-:S13]  /*1f80*/  ISETP.NE.AND P0, PT, R4, 0x1c, PT ;  /* 0x0000001c0400780c */ /* 0x000fda0003f05270 */
[----:B------:R-:W-:Y:S05]  /*1f90*/  @!P0 BRA `(.L_x_1218) ;  /* 0x0000000000848947 */ /* 0x000fea0003800000 */
[----:B------:R-:W-:-:S13]  /*1fa0*/  ISETP.NE.AND P0, PT, R4, 0x1d, PT ;  /* 0x0000001d0400780c */ /* 0x000fda0003f05270 */
[----:B------:R-:W-:Y:S05]  /*1fb0*/  @!P0 BRA `(.L_x_1219) ;  /* 0x0000000000708947 */ /* 0x000fea0003800000 */
[----:B------:R-:W-:-:S13]  /*1fc0*/  ISETP.NE.AND P0, PT, R4, 0x2c, PT ;  /* 0x0000002c0400780c */ /* 0x000fda0003f05270 */
[----:B------:R-:W-:Y:S05]  /*1fd0*/  @P0 BRA `(.L_x_1198) ;  /* 0x0000000000200947 */ /* 0x000fea0003800000 */
[----:B------:R-:W2:Y:S01]  /*1fe0*/  LDG.E.U8 R2, desc[UR36][R2.64] ;  /* 0x0000002402027981 */ /* 0x000ea2000c1e1100 */
[----:B------:R-:W-:Y:S01]  /*1ff0*/  IMAD.MOV.U32 R0, RZ, RZ, 0x400000 ;  /* 0x00400000ff007424 */ /* 0x000fe200078e00ff */
[----:B--2---:R-:W-:-:S13]  /*2000*/  ISETP.NE.AND P0, PT, R2, RZ, PT ;  /* 0x000000ff0200720c */ /* 0x004fda0003f05270 */
[----:B------:R-:W-:Y:S05]  /*2010*/  @!P0 BRA `(.L_x_1199) ;  /* 0x00000000006c8947 */ /* 0x000fea0003800000 */
[----:B------:R-:W-:-:S13]  /*2020*/  ISETP.NE.AND P0, PT, R2, 0xff, PT ;  /* 0x000000ff0200780c */ /* 0x000fda0003f05270 */
[----:B------:R-:W-:Y:S02]  /*2030*/  @!P0 IMAD.MOV.U32 R0, RZ, RZ, 0x7f800001 ;  /* 0x7f800001ff008424 */ /* 0x000fe400078e00ff */
[----:B------:R-:W-:Y:S01]  /*2040*/  @P0 IMAD.SHL.U32 R0, R2, 0x800000, RZ ;  /* 0x0080000002000824 */ /* 0x000fe200078e00ff */
[----:B------:R-:W-:Y:S06]  /*2050*/  BRA `(.L_x_1199) ;  /* 0x00000000005c7947 */ /* 0x000fec0003800000 */
.L_x_1198:
        /* <DEDUP_REMOVED lines=16> */
.L_x_1220:
[----:B------:R-:W-:Y:S01]  /*2160*/  IMAD.MOV.U32 R0, RZ, RZ, RZ ;  /* 0x000000ffff007224 */ /* 0x000fe200078e00ff */
[----:B------:R-:W-:Y:S06]  /*2170*/  BRA `(.L_x_1199) ;  /* 0x0000000000147947 */ /* 0x000fec0003800000 */
.L_x_1219:
[----:B------:R-:W2:Y:S02]  /*2180*/  LDG.E.64 R2, desc[UR36][R2.64] ;  /* 0x0000002402027981 */ /* 0x000ea4000c1e1b00 */
[----:B--2---:R0:W1:Y:S01]  /*2190*/  I2F.U64 R0, R2 ;  /* 0x0000000200007312 */ /* 0x0040620000301000 */
[----:B------:R-:W-:Y:S05]  /*21a0*/  BRA `(.L_x_1199) ;  /* 0x0000000000087947 */ /* 0x000fea0003800000 */
.L_x_1218:
[----:B------:R-:W2:Y:S02]  /*21b0*/  LDG.E R0, desc[UR36][R2.64] ;  /* 0x0000002402007981 */ /* 0x000ea4000c1e1900 */
[----:B--2---:R-:W-:-:S07]  /*21c0*/  I2FP.F32.U32 R0, R0 ;  /* 0x0000000000007245 */ /* 0x004fce0000201000 */
.L_x_1199:
[----:B------:R-:W-:Y:S05]  /*21d0*/  BSYNC B6 ;  /* 0x0000000000067941 */ /* 0x000fea0003800000 */
.L_x_1193:
[----:B------:R-:W0:Y:S02]  /*21e0*/  LDC.U8 R4, c[0x0][0x421] ;  /* 0x00010840ff047b82 */ /* 0x000e240000000000 */
[----:B012345:R0:W1:Y:S01]  /*21f0*/  MUFU.TANH R2, R0 ;  /* 0x0000000000027308 */ /* 0x03f0620000002400 */
[----:B------:R-:W-:-:S04]  /*2200*/  PRMT R3, R4, 0x9910, RZ ;  /* 0x0000991004037816 */ /* 0x000fc800000000ff */
[----:B------:R-:W-:-:S13]  /*2210*/  ISETP.GT.AND P0, PT, R3, 0x9, PT ;  /* 0x000000090300780c */ /* 0x000fda0003f04270 */
[----:B01----:R-:W-:Y:S05]  /*2220*/  @P0 BRA `(.L_x_1221) ;  /* 0x0000000000e80947 */ /* 0x003fea0003800000 */
        /* <DEDUP_REMOVED lines=8> */
[----:B------:R-:W0:Y:S02]  /*22b0*/  F2I.FTZ.TRUNC.NTZ R3, R2 ;  /* 0x0000000200037305 */ /* 0x000e24000021f100 */
[----:B0-----:R0:W-:Y:S01]  /*22c0*/  STG.E.U8 desc[UR36][R16.64], R3 ;  /* 0x0000000310007986 */ /* 0x0011e2000c101124 */
[----:B------:R-:W-:Y:S05]  /*22d0*/  BRA `(.L_x_1226) ;  /* 0x0000000c00507947 */ /* 0x000fea0003800000 */
.L_x_1224:
[----:B------:R-:W0:Y:S02]  /*22e0*/  F2I.S64.TRUNC R2, R2 ;  /* 0x0000000200027311 */ /* 0x000e24000020d900 */
[----:B0-----:R-:W-:-:S05]  /*22f0*/  IMAD.MOV.U32 R5, RZ, RZ, R2 ;  /* 0x000000ffff057224 */ /* 0x001fca00078e0002 */
[----:B------:R0:W-:Y:S01]  /*2300*/  STG.E.U8 desc[UR36][R16.64], R5 ;  /* 0x0000000510007986 */ /* 0x0001e2000c101124 */
[----:B------:R-:W-:Y:S05]  /*2310*/  BRA `(.L_x_1226) ;  /* 0x0000000c00407947 */ /* 0x000fea0003800000 */
.L_x_1223:
[----:B------:R-:W-:-:S13]  /*2320*/  ISETP.NE.AND P0, PT, R3, 0x2, PT ;  /* 0x000000020300780c */ /* 0x000fda0003f05270 */
[----:B------:R-:W-:Y:S05]  /*2330*/  @!P0 BRA `(.L_x_1227) ;  /* 0x0000000000288947 */ /* 0x000fea0003800000 */
[----:B------:R-:W-:-:S13]  /*2340*/  ISETP.NE.AND P0, PT, R3, 0x3, PT ;  /* 0x000000030300780c */ /* 0x000fda0003f05270 */
[----:B------:R-:W-:Y:S05]  /*2350*/  @!P0 BRA `(.L_x_1228) ;  /* 0x0000000000148947 */ /* 0x000fea0003800000 */
[----:B------:R-:W-:-:S13]  /*2360*/  ISETP.NE.AND P0, PT, R3, 0x4, PT ;  /* 0x000000040300780c */ /* 0x000fda0003f05270 */
[----:B------:R-:W-:Y:S05]  /*2370*/  @P0 BRA `(.L_x_1225) ;  /* 0x0000000800d00947 */ /* 0x000fea0003800000 */
[----:B------:R-:W0:Y:S02]  /*2380*/  F2I.S64.TRUNC R2, R2 ;  /* 0x0000000200027311 */ /* 0x000e24000020d900 */
[----:B0-----:R0:W-:Y:S01]  /*2390*/  STG.E.64 desc[UR36][R16.64], R2 ;  /* 0x0000000210007986 */ /* 0x0011e2000c101b24 */
[----:B------:R-:W-:Y:S05]  /*23a0*/  BRA `(.L_x_1226) ;  /* 0x0000000c001c7947 */ /* 0x000fea0003800000 */
.L_x_1228:
[----:B------:R-:W0:Y:S02]  /*23b0*/  F2I.FTZ.TRUNC.NTZ R3, R2 ;  /* 0x0000000200037305 */ /* 0x000e24000021f100 */
[----:B0-----:R0:W-:Y:S01]  /*23c0*/  STG.E desc[UR36][R16.64], R3 ;  /* 0x0000000310007986 */ /* 0x0011e2000c101924 */
[----:B------:R-:W-:Y:S05]  /*23d0*/  BRA `(.L_x_1226) ;  /* 0x0000000c00107947 */ /* 0x000fea0003800000 */
.L_x_1227:
[----:B------:R-:W0:Y:S02]  /*23e0*/  F2I.FTZ.TRUNC.NTZ R3, R2 ;  /* 0x0000000200037305 */ /* 0x000e24000021f100 */
[----:B0-----:R0:W-:Y:S01]  /*23f0*/  STG.E.U16 desc[UR36][R16.64], R3 ;  /* 0x0000000310007986 */ /* 0x0011e2000c101524 */
[----:B------:R-:W-:Y:S05]  /*2400*/  BRA `(.L_x_1226) ;  /* 0x0000000c00047947 */ /* 0x000fea0003800000 */
.L_x_1222:
[----:B------:R-:W-:-:S13]  /*2410*/  ISETP.GT.AND P0, PT, R3, 0x6, PT ;  /* 0x000000060300780c */ /* 0x000fda0003f04270 */
[----:B------:R-:W-:Y:S05]  /*2420*/  @P0 BRA `(.L_x_1229) ;  /* 0x0000000000240947 */ /* 0x000fea0003800000 */
[----:B------:R-:W-:-:S13]  /*2430*/  ISETP.NE.AND P0, PT, R3, 0x5, PT ;  /* 0x000000050300780c */ /* 0x000fda0003f05270 */
[----:B------:R-:W-:Y:S05]  /*2440*/  @!P0 BRA `(.L_x_1230) ;  /* 0x0000000000108947 */ /* 0x000fea0003800000 */
[----:B------:R-:W-:-:S13]  /*2450*/  ISETP.NE.AND P0, PT, R3, 0x6, PT ;  /* 0x000000060300780c */ /* 0x000fda0003f05270 */
[----:B------:R-:W-:Y:S05]  /*2460*/  @P0 BRA `(.L_x_1225) ;  /* 0x0000000800940947 */ /* 0x000fea0003800000 */
[----:B------:R0:W-:Y:S01]  /*2470*/  STG.E desc[UR36][R16.64], R2 ;  /* 0x0000000210007986 */ /* 0x0001e2000c101924 */
[----:B------:R-:W-:Y:S05]  /*2480*/  BRA `(.L_x_1226) ;  /* 0x0000000800e47947 */ /* 0x000fea0003800000 */
.L_x_1230:
[----:B------:R-:W-:-:S05]  /*2490*/  F2FP.F16.F32.PACK_AB R2, RZ, R2 ;  /* 0x00000002ff02723e */ /* 0x000fca00000000ff */
[----:B------:R0:W-:Y:S01]  /*24a0*/  STG.E.U16 desc[UR36][R16.64], R2 ;  /* 0x0000000210007986 */ /* 0x0001e2000c101524 */
[----:B------:R-:W-:Y:S05]  /*24b0*/  BRA `(.L_x_1226) ;  /* 0x0000000800d87947 */ /* 0x000fea0003800000 */
.L_x_1229:
[----:B------:R-:W-:-:S13]  /*24c0*/  ISETP.NE.AND P0, PT, R3, 0x7, PT ;  /* 0x000000070300780c */ /* 0x000fda0003f05270 */
[----:B------:R-:W-:Y:S05]  /*24d0*/  @!P0 BRA `(.L_x_1231) ;  /* 0x00000000002c8947 */ /* 0x000fea0003800000 */
[----:B------:R-:W-:-:S13]  /*24e0*/  ISETP.NE.AND P0, PT, R3, 0x8, PT ;  /* 0x000000080300780c */ /* 0x000fda0003f05270 */
[----:B------:R-:W-:Y:S05]  /*24f0*/  @!P0 BRA `(.L_x_1232) ;  /* 0x0000000000148947 */ /* 0x000fea0003800000 */
[----:B------:R-:W-:-:S13]  /*2500*/  ISETP.NE.AND P0, PT, R3, 0x9, PT ;  /* 0x000000090300780c */ /* 0x000fda0003f05270 */
[----:B------:R-:W-:Y:S05]  /*2510*/  @P0 BRA `(.L_x_1225) ;  /* 0x0000000800680947 */ /* 0x000fea0003800000 */
[----:B------:R-:W-:-:S05]  /*2520*/  IMAD.MOV.U32 R3, RZ, RZ, RZ ;  /* 0x000000ffff037224 */ /* 0x000fca00078e00ff */
[----:B------:R0:W-:Y:S01]  /*2530*/  STG.E.64 desc[UR36][R16.64], R2 ;  /* 0x0000000210007986 */ /* 0x0001e2000c101b24 */
[----:B------:R-:W-:Y:S05]  /*2540*/  BRA `(.L_x_1226) ;  /* 0x0000000800b47947 */ /* 0x000fea0003800000 */
.L_x_1232:
[----:B------:R-:W-:-:S04]  /*2550*/  F2FP.F16.F32.PACK_AB R3, RZ, R2 ;  /* 0x00000002ff03723e */ /* 0x000fc800000000ff */
[----:B------:R-:W-:-:S05]  /*2560*/  PRMT R3, R3, 0x5410, RZ ;  /* 0x0000541003037816 */ /* 0x000fca00000000ff */
[----:B------:R0:W-:Y:S01]  /*2570*/  STG.E desc[UR36][R16.64], R3 ;  /* 0x0000000310007986 */ /* 0x0001e2000c101924 */
[----:B------:R-:W-:Y:S05]  /*2580*/  BRA `(.L_x_1226) ;  /* 0x0000000800a47947 */ /* 0x000fea0003800000 */
.L_x_1231:
[----:B------:R-:W-:-:S06]  /*2590*/  FMUL.FTZ R2, R2, 1 ;  /* 0x3f80000002027820 */ /* 0x000fcc0000410000 */
[----:B------:R-:W0:Y:S02]  /*25a0*/  F2F.F64.F32 R2, R2 ;  /* 0x0000000200027310 */ /* 0x000e240000201800 */
[----:B0-----:R0:W-:Y:S01]  /*25b0*/  STG.E.64 desc[UR36][R16.64], R2 ;  /* 0x0000000210007986 */ /* 0x0011e2000c101b24 */
[----:B------:R-:W-:Y:S05]  /*25c0*/  BRA `(.L_x_1226) ;  /* 0x0000000800947947 */ /* 0x000fea0003800000 */
.L_x_1221:
        /* <DEDUP_REMOVED lines=8> */
[----:B------:R-:W-:-:S04]  /*2650*/  FSETP.NEU.FTZ.AND P0, PT, R2, RZ, PT ;  /* 0x000000ff0200720b */ /* 0x000fc80003f1d000 */
[----:B------:R-:W-:-:S05]  /*2660*/  SEL R3, RZ, 0x1, !P0 ;  /* 0x00000001ff037807 */ /* 0x000fca0004000000 */
[----:B------:R0:W-:Y:S01]  /*2670*/  STG.E.U8 desc[UR36][R16.64], R3 ;  /* 0x0000000310007986 */ /* 0x0001e2000c101124 */
[----:B------:R-:W-:Y:S05]  /*2680*/  BRA `(.L_x_1226) ;  /* 0x0000000800647947 */ /* 0x000fea0003800000 */
.L_x_1235:
[----:B------:R-:W-:Y:S01]  /*2690*/  FMUL.FTZ R4, R2, 1 ;  /* 0x3f80000002047820 */ /* 0x000fe20000410000 */
[----:B------:R-:W-:-:S05]  /*26a0*/  CS2R R6, SRZ ;  /* 0x0000000000067805 */ /* 0x000fca000001ff00 */
[----:B------:R-:W0:Y:S02]  /*26b0*/  F2F.F64.F32 R4, R4 ;  /* 0x0000000400047310 */ /* 0x000e240000201800 */
[----:B0-----:R0:W-:Y:S01]  /*26c0*/  STG.E.128 desc[UR36][R16.64], R4 ;  /* 0x0000000410007986 */ /* 0x0011e2000c101d24 */
[----:B------:R-:W-:Y:S05]  /*26d0*/  BRA `(.L_x_1226) ;  /* 0x0000000800507947 */ /* 0x000fea0003800000 */
.L_x_1234:
[----:B------:R-:W-:-:S13]  /*26e0*/  ISETP.NE.AND P0, PT, R3, 0xf, PT ;  /* 0x0000000f0300780c */ /* 0x000fda0003f05270 */
[----:B------:R-:W-:Y:S05]  /*26f0*/  @!P0 BRA `(.L_x_1236) ;  /* 0x0000000000ac8947 */ /* 0x000fea0003800000 */
[----:B------:R-:W-:-:S13]  /*2700*/  ISETP.NE.AND P0, PT, R3, 0x17, PT ;  /* 0x000000170300780c */ /* 0x000fda0003f05270 */
[----:B------:R-:W-:Y:S05]  /*2710*/  @!P0 BRA `(.L_x_1237) ;  /* 0x0000000000508947 */ /* 0x000fea0003800000 */
[----:B------:R-:W-:-:S13]  /*2720*/  ISETP.NE.AND P0, PT, R3, 0x18, PT ;  /* 0x000000180300780c */ /* 0x000fda0003f05270 */
[----:B------:R-:W-:Y:S05]  /*2730*/  @P0 BRA `(.L_x_1225) ;  /* 0x0000000400e00947 */ /* 0x000fea0003800000 */
[C---:B------:R-:W-:Y:S01]  /*2740*/  LOP3.LUT R4, R2.reuse, 0x7fffffff, RZ, 0xc0, !PT ;  /* 0x7fffffff02047812 */ /* 0x040fe200078ec0ff */
[----:B------:R-:W-:Y:S01]  /*2750*/  BSSY B0, `(.L_x_1238) ;  /* 0x000000d000007945 */ /* 0x000fe20003800000 */
[----:B------:R-:W-:Y:S02]  /*2760*/  LOP3.LUT R0, R2, 0x80000000, RZ, 0xc0, !PT ;  /* 0x8000000002007812 */ /* 0x000fe400078ec0ff */
[----:B------:R-:W-:Y:S02]  /*2770*/  ISETP.GT.U32.AND P0, PT, R4, 0x43efffff, PT ;  /* 0x43efffff0400780c */ /* 0x000fe40003f04070 */
[----:B------:R-:W-:Y:S01]  /*2780*/  SHF.R.U32.HI R5, RZ, 0x18, R0 ;  /* 0x00000018ff057819 */ /* 0x000fe20000011600 */
[----:B------:R-:W-:-:S10]  /*2790*/  IMAD.MOV.U32 R0, RZ, RZ, 0x7f ;  /* 0x0000007fff007424 */ /* 0x000fd400078e00ff */
[----:B------:R-:W-:Y:S05]  /*27a0*/  @P0 BRA `(.L_x_1239) ;  /* 0x00000000001c0947 */ /* 0x000fea0003800000 */
[----:B------:R-:W-:-:S13]  /*27b0*/  ISETP.GE.U32.AND P0, PT, R4, 0x3c800000, PT ;  /* 0x3c8000000400780c */ /* 0x000fda0003f06070 */
[----:B------:R-:W-:-:S04]  /*27c0*/  @P0 SHF.R.U32.HI R0, RZ, 0x14, R2 ;  /* 0x00000014ff000819 */ /* 0x000fc80000011602 */
[----:B------:R-:W-:-:S04]  /*27d0*/  @P0 LOP3.LUT R3, R0, 0x1, RZ, 0xc0, !PT ;  /* 0x0000000100030812 */ /* 0x000fc800078ec0ff */
[----:B------:R-:W-:Y:S01]  /*27e0*/  @P0 IADD3 R3, R2, 0x407ffff, R3 ;  /* 0x0407ffff02030810 */ /* 0x000fe20007ffe003 */
[----:B------:R-:W-:-:S03]  /*27f0*/  @!P0 FADD.FTZ R2, R4, 16384 ;  /* 0x4680000004028421 */ /* 0x000fc60000010000 */
[----:B------:R-:W-:Y:S01]  /*2800*/  @P0 SHF.R.U32.HI R0, RZ, 0x14, R3 ;  /* 0x00000014ff000819 */ /* 0x000fe20000011603 */
[----:B------:R-:W-:-:S07]  /*2810*/  @!P0 VIADD R0, R2, 0xb9800000 ;  /* 0xb980000002008836 */ /* 0x000fce0000000000 */
.L_x_1239:
[----:B------:R-:W-:Y:S05]  /*2820*/  BSYNC B0 ;  /* 0x0000000000007941 */ /* 0x000fea0003800000 */
.L_x_1238:
[----:B------:R-:W-:-:S05]  /*2830*/  LOP3.LUT R5, R0, R5, RZ, 0xfc, !PT ;  /* 0x0000000500057212 */ /* 0x000fca00078efcff */
[----:B------:R0:W-:Y:S01]  /*2840*/  STG.E.U8 desc[UR36][R16.64], R5 ;  /* 0x0000000510007986 */ /* 0x0001e2000c101124 */
[----:B------:R-:W-:Y:S05]  /*2850*/  BRA `(.L_x_1226) ;  /* 0x0000000400f07947 */ /* 0x000fea0003800000 */
.L_x_1237:
[----:B------:R-:W-:Y:S01]  /*2860*/  LOP3.LUT R4, R2, 0x7fffffff, RZ, 0xc0, !PT ;  /* 0x7fffffff02047812 */ /* 0x000fe200078ec0ff */
[----:B------:R-:W-:Y:S03]  /*2870*/  BSSY B0, `(.L_x_1240) ;  /* 0x000000e000007945 */ /* 0x000fe60003800000 */
[----:B------:R-:W-:-:S13]  /*2880*/  ISETP.GT.U32.AND P0, PT, R4, 0x477fffff, PT ;  /* 0x477fffff0400780c */ /* 0x000fda0003f04070 */
[----:B------:R-:W-:Y:S05]  /*2890*/  @P0 BRA `(.L_x_1241) ;  /* 0x0000000000200947 */ /* 0x000fea0003800000 */
[----:B------:R-:W-:-:S13]  /*28a0*/  ISETP.GE.U32.AND P0, PT, R4, 0x38800000, PT ;  /* 0x388000000400780c */ /* 0x000fda0003f06070 */
[----:B------:R-:W-:-:S04]  /*28b0*/  @P0 SHF.R.U32.HI R0, RZ, 0x15, R2 ;  /* 0x00000015ff000819 */ /* 0x000fc80000011602 */
[----:B------:R-:W-:-:S04]  /*28c0*/  @P0 LOP3.LUT R3, R0, 0x1, RZ, 0xc0, !PT ;  /* 0x0000000100030812 */ /* 0x000fc800078ec0ff */
[----:B------:R-:W-:Y:S01]  /*28d0*/  @P0 IADD3 R0, R2, 0x80fffff, R3 ;  /* 0x080fffff02000810 */ /* 0x000fe20007ffe003 */
[----:B------:R-:W-:-:S03]  /*28e0*/  @!P0 FADD.FTZ R3, R4, 128 ;  /* 0x4300000004038421 */ /* 0x000fc60000010000 */
[----:B------:R-:W-:Y:S01]  /*28f0*/  @P0 SHF.R.U32.HI R0, RZ, 0x15, R0 ;  /* 0x00000015ff000819 */ /* 0x000fe20000011600 */
[----:B------:R-:W-:Y:S01]  /*2900*/  @!P0 VIADD R0, R3, 0xbd000000 ;  /* 0xbd00000003008836 */ /* 0x000fe20000000000 */
[----:B------:R-:W-:Y:S06]  /*2910*/  BRA `(.L_x_1242) ;  /* 0x00000000000c7947 */ /* 0x000fec0003800000 */
.L_x_1241:
[----:B------:R-:W-:Y:S01]  /*2920*/  IMAD.MOV.U32 R0, RZ, RZ, 0x7f ;  /* 0x0000007fff007424 */ /* 0x000fe200078e00ff */
[----:B------:R-:W-:-:S04]  /*2930*/  ISETP.GT.U32.AND P0, PT, R4, 0x7f800000, PT ;  /* 0x7f8000000400780c */ /* 0x000fc80003f04070 */
[----:B------:R-:W-:-:S09]  /*2940*/  SEL R0, R0, 0x7c, P0 ;  /* 0x0000007c00007807 */ /* 0x000fd20000000000 */
.L_x_1242:
[----:B------:R-:W-:Y:S05]  /*2950*/  BSYNC B0 ;  /* 0x0000000000007941 */ /* 0x000fea0003800000 */
.L_x_1240:
[----:B------:R-:W-:-:S04]  /*2960*/  LOP3.LUT R2, R2, 0x80000000, RZ, 0xc0, !PT ;  /* 0x8000000002027812 */ /* 0x000fc800078ec0ff */
[----:B------:R-:W-:-:S04]  /*2970*/  SHF.R.U32.HI R3, RZ, 0x18, R2 ;  /* 0x00000018ff037819 */ /* 0x000fc80000011602 */
[----:B------:R-:W-:-:S05]  /*2980*/  LOP3.LUT R3, R0, R3, RZ, 0xfc, !PT ;  /* 0x0000000300037212 */ /* 0x000fca00078efcff */
[----:B------:R0:W-:Y:S01]  /*2990*/  STG.E.U8 desc[UR36][R16.64], R3 ;  /* 0x0000000310007986 */ /* 0x0001e2000c101124 */
[----:B------:R-:W-:Y:S05]  /*29a0*/  BRA `(.L_x_1226) ;  /* 0x00000004009c7947 */ /* 0x000fea0003800000 */
.L_x_1236:
[----:B------:R-:W-:-:S05]  /*29b0*/  F2FP.BF16.F32.PACK_AB R2, RZ, R2 ;  /* 0x00000002ff02723e */ /* 0x000fca00000010ff */
[----:B------:R0:W-:Y:S01]  /*29c0*/  STG.E.U16 desc[UR36][R16.64], R2 ;  /* 0x0000000210007986 */ /* 0x0001e2000c101524 */
[----:B------:R-:W-:Y:S05]  /*29d0*/  BRA `(.L_x_1226) ;  /* 0x0000000400907947 */ /* 0x000fea0003800000 */
.L_x_1233:
        /* <DEDUP_REMOVED lines=8> */
[----:B------:R-:W0:Y:S02]  /*2a60*/  F2I.FTZ.U32.TRUNC.NTZ R3, R2 ;  /* 0x0000000200037305 */ /* 0x000e24000021f000 */
[----:B0-----:R4:W-:Y:S01]  /*2a70*/  STG.E.U16 desc[UR36][R16.64], R3 ;  /* 0x0000000310007986 */ /* 0x0019e2000c101524 */
[----:B------:R-:W-:Y:S05]  /*2a80*/  BRA `(.L_x_1226) ;  /* 0x0000000400647947 */ /* 0x000fea0003800000 */
.L_x_1245:
[----:B------:R-:W-:Y:S01]  /*2a90*/  LOP3.LUT R3, R2, 0x7fffffff, RZ, 0xc0, !PT ;  /* 0x7fffffff02037812 */ /* 0x000fe200078ec0ff */
[----:B------:R-:W-:Y:S01]  /*2aa0*/  BSSY B0, `(.L_x_1246) ;  /* 0x0000013000007945 */ /* 0x000fe20003800000 */
[----:B------:R-:W-:Y:S02]  /*2ab0*/  IMAD.MOV.U32 R8, RZ, RZ, 0x80 ;  /* 0x00000080ff087424 */ /* 0x000fe400078e00ff */
        /* <DEDUP_REMOVED lines=13> */
.L_x_1248:
[----:B------:R-:W-:-:S04]  /*2b90*/  LOP3.LUT R2, R2, 0x80000000, RZ, 0xc0, !PT ;  /* 0x8000000002027812 */ /* 0x000fc800078ec0ff */
[----:B------:R-:W-:-:S04]  /*2ba0*/  SHF.R.U32.HI R3, RZ, 0x18, R2 ;  /* 0x00000018ff037819 */ /* 0x000fc80000011602 */
[----:B------:R-:W-:-:S04]  /*2bb0*/  LOP3.LUT R0, R0, R3, RZ, 0xfc, !PT ;  /* 0x0000000300007212 */ /* 0x000fc800078efcff */
[----:B------:R-:W-:-:S07]  /*2bc0*/  PRMT R8, R0, 0x7610, R8 ;  /* 0x0000761000087816 */ /* 0x000fce0000000008 */
.L_x_1247:
[----:B------:R-:W-:Y:S05]  /*2bd0*/  BSYNC B0 ;  /* 0x0000000000007941 */ /* 0x000fea0003800000 */
.L_x_1246:
[----:B------:R0:W-:Y:S01]  /*2be0*/  STG.E.U8 desc[UR36][R16.64], R8 ;  /* 0x0000000810007986 */ /* 0x0001e2000c101124 */
[----:B------:R-:W-:Y:S05]  /*2bf0*/  BRA `(.L_x_1226) ;  /* 0x0000000400087947 */ /* 0x000fea0003800000 */
.L_x_1244:
        /* <DEDUP_REMOVED lines=16> */
.L_x_1251:
[----:B------:R-:W-:-:S04]  /*2d00*/  LOP3.LUT R2, R2, 0x80000000, RZ, 0xc0, !PT ;  /* 0x8000000002027812 */ /* 0x000fc800078ec0ff */
[----:B------:R-:W-:-:S04]  /*2d10*/  SHF.R.U32.HI R3, RZ, 0x18, R2 ;  /* 0x00000018ff037819 */ /* 0x000fc80000011602 */
[----:B------:R-:W-:-:S04]  /*2d20*/  LOP3.LUT R0, R0, R3, RZ, 0xfc, !PT ;  /* 0x0000000300007212 */ /* 0x000fc800078efcff */
[----:B------:R-:W-:-:S07]  /*2d30*/  PRMT R8, R0, 0x7610, R8 ;  /* 0x0000761000087816 */ /* 0x000fce0000000008 */
.L_x_1250:
[----:B------:R-:W-:Y:S05]  /*2d40*/  BSYNC B0 ;  /* 0x0000000000007941 */ /* 0x000fea0003800000 */
.L_x_1249:
[----:B------:R3:W-:Y:S01]  /*2d50*/  STG.E.U8 desc[UR36][R16.64], R8 ;  /* 0x0000000810007986 */ /* 0x0007e2000c101124 */
[----:B------:R-:W-:Y:S05]  /*2d60*/  BRA `(.L_x_1226) ;  /* 0x0000000000ac7947 */ /* 0x000fea0003800000 */
.L_x_1243:
[----:B------:R-:W-:-:S13]  /*2d70*/  ISETP.NE.AND P0, PT, R3, 0x1c, PT ;  /* 0x0000001c0300780c */ /* 0x000fda0003f05270 */
[----:B------:R-:W-:Y:S05]  /*2d80*/  @!P0 BRA `(.L_x_1252) ;  /* 0x00000000009c8947 */ /* 0x000fea0003800000 */
[----:B------:R-:W-:-:S13]  /*2d90*/  ISETP.NE.AND P0, PT, R3, 0x1d, PT ;  /* 0x0000001d0300780c */ /* 0x000fda0003f05270 */
[----:B------:R-:W-:Y:S05]  /*2da0*/  @!P0 BRA `(.L_x_1253) ;  /* 0x0000000000888947 */ /* 0x000fea0003800000 */
[----:B------:R-:W-:-:S13]  /*2db0*/  ISETP.NE.AND P0, PT, R3, 0x2c, PT ;  /* 0x0000002c0300780c */ /* 0x000fda0003f05270 */
[----:B------:R-:W-:Y:S05]  /*2dc0*/  @P0 BRA `(.L_x_1225) ;  /* 0x00000000003c0947 */ /* 0x000fea0003800000 */
        /* <DEDUP_REMOVED lines=15> */
.L_x_1225:
        /* <DEDUP_REMOVED lines=16> */
.L_x_1254:
[----:B------:R-:W-:Y:S05]  /*2fc0*/  BRA `(.L_x_1226) ;  /* 0x0000000000147947 */ /* 0x000fea0003800000 */
.L_x_1253:
[----:B------:R-:W0:Y:S02]  /*2fd0*/  F2I.U64.TRUNC R2, R2 ;  /* 0x0000000200027311 */ /* 0x000e24000020d800 */
[----:B0-----:R2:W-:Y:S01]  /*2fe0*/  STG.E.64 desc[UR36][R16.64], R2 ;  /* 0x0000000210007986 */ /* 0x0015e2000c101b24 */
[----:B------:R-:W-:Y:S05]  /*2ff0*/  BRA `(.L_x_1226) ;  /* 0x0000000000087947 */ /* 0x000fea0003800000 */
.L_x_1252:
[----:B------:R-:W0:Y:S02]  /*3000*/  F2I.FTZ.U32.TRUNC.NTZ R3, R2 ;  /* 0x0000000200037305 */ /* 0x000e24000021f000 */
[----:B0-----:R0:W-:Y:S02]  /*3010*/  STG.E desc[UR36][R16.64], R3 ;  /* 0x0000000310007986 */ /* 0x0011e4000c101924 */
.L_x_1226:
[----:B------:R-:W-:-:S04]  /*3020*/  IMAD R18, R23, 0x200, R18 ;  /* 0x0000020017127824 */ /* 0x000fc800078e0212 */
[----:B------:R-:W-:-:S07]  /*3030*/  VIADD R19, R18, 0x80 ;  /* 0x0000008012137836 */ /* 0x000fce0000000000 */
.L_x_1191:
[----:B------:R-:W-:Y:S05]  /*3040*/  BSYNC B7 ;  /* 0x0000000000077941 */ /* 0x000fea0003800000 */
.L_x_1190:
        /* <DEDUP_REMOVED lines=307> */
.L_x_1257:
        /* <DEDUP_REMOVED lines=22> */
.L_x_1262:
[----:B------:R-:W2:Y:S02]  /*44e0*/  LDG.E.U8 R0, desc[UR36][R2.64] ;  /* 0x0000002402007981 */ /* 0x000ea4000c1e1100 */
[----:B--2---:R-:W-:Y:S01]  /*44f0*/  I2FP.F32.U32 R0, R0 ;  /* 0x0000000000007245 */ /* 0x004fe20000201000 */
[----:B------:R-:W-:Y:S06]  /*4500*/  BRA `(.L_x_1264) ;  /* 0x0000000c002c7947 */ /* 0x000fec0003800000 */
.L_x_1261:
[----:B------:R-:W-:-:S13]  /*4510*/  ISETP.NE.AND P0, PT, R4, 0x2, PT ;  /* 0x000000020400780c */ /* 0x000fda0003f05270 */
[----:B------:R-:W-:Y:S05]  /*4520*/  @!P0 BRA `(.L_x_1265) ;  /* 0x0000000000288947 */ /* 0x000fea0003800000 */
[----:B------:R-:W-:-:S13]  /*4530*/  ISETP.NE.AND P0, PT, R4, 0x3, PT ;  /* 0x000000030400780c */ /* 0x000fda0003f05270 */
[----:B------:R-:W-:Y:S05]  /*4540*/  @!P0 BRA `(.L_x_1266) ;  /* 0x0000000000148947 */ /* 0x000fea0003800000 */
[----:B------:R-:W-:-:S13]  /*4550*/  ISETP.NE.AND P0, PT, R4, 0x4, PT ;  /* 0x000000040400780c */ /* 0x000fda0003f05270 */
[----:B------:R-:W-:Y:S05]  /*4560*/  @P0 BRA `(.L_x_1263) ;  /* 0x0000000800b80947 */ /* 0x000fea0003800000 */
[----:B------:R-:W2:Y:S02]  /*4570*/  LDG.E.64 R2, desc[UR36][R2.64] ;  /* 0x0000002402027981 */ /* 0x000ea4000c1e1b00 */
[----:B--2---:R2:W3:Y:S01]  /*4580*/  I2F.S64 R0, R2 ;  /* 0x0000000200007312 */ /* 0x0044e20000301400 */
[----:B------:R-:W-:Y:S05]  /*4590*/  BRA `(.L_x_1264) ;  /* 0x0000000c00087947 */ /* 0x000fea0003800000 */
.L_x_1266:
[----:B------:R-:W2:Y:S02]  /*45a0*/  LDG.E R0, desc[UR36][R2.64] ;  /* 0x0000002402007981 */ /* 0x000ea4000c1e1900 */
[----:B--2---:R-:W-:Y:S01]  /*45b0*/  I2FP.F32.S32 R0, R0 ;  /* 0x0000000000007245 */ /* 0x004fe20000201400 */
[----:B------:R-:W-:Y:S06]  /*45c0*/  BRA `(.L_x_1264) ;  /* 0x0000000800fc7947 */ /* 0x000fec0003800000 */
.L_x_1265:
[----:B------:R-:W2:Y:S02]  /*45d0*/  LDG.E.U16 R0, desc[UR36][R2.64] ;  /* 0x0000002402007981 */ /* 0x000ea4000c1e1500 */
[----:B--2---:R-:W1:Y:S01]  /*45e0*/  I2F.S16 R0, R0 ;  /* 0x0000000000007306 */ /* 0x004e620000101400 */
[----:B------:R-:W-:Y:S05]  /*45f0*/  BRA `(.L_x_1264) ;  /* 0x0000000800f07947 */ /* 0x000fea0003800000 */
.L_x_1260:
        /* <DEDUP_REMOVED lines=8> */
.L_x_1268:
[----:B------:R-:W2:Y:S02]  /*4680*/  LDG.E.U16 R0, desc[UR36][R2.64] ;  /* 0x0000002402007981 */ /* 0x000ea4000c1e1500 */
[----:B--2---:R-:W-:Y:S01]  /*4690*/  HADD2.F32 R0, -RZ, R0.H0_H0 ;  /* 0x20000000ff007230 */ /* 0x004fe20000004100 */
[----:B------:R-:W-:Y:S06]  /*46a0*/  BRA `(.L_x_1264) ;  /* 0x0000000800c47947 */ /* 0x000fec0003800000 */
.L_x_1267:
        /* <DEDUP_REMOVED lines=8> */
.L_x_1270:
[----:B------:R-:W2:Y:S02]  /*4730*/  LDG.E.U16 R0, desc[UR36][R2.64] ;  /* 0x0000002402007981 */ /* 0x000ea4000c1e1500 */
[----:B--2---:R-:W-:Y:S01]  /*4740*/  HADD2.F32 R0, -RZ, R0.H0_H0 ;  /* 0x20000000ff007230 */ /* 0x004fe20000004100 */
[----:B------:R-:W-:Y:S06]  /*4750*/  BRA `(.L_x_1264) ;  /* 0x0000000800987947 */ /* 0x000fec0003800000 */
.L_x_1269:
[----:B------:R-:W2:Y:S01]  /*4760*/  LDG.E.64 R2, desc[UR36][R2.64] ;  /* 0x0000002402027981 */ /* 0x000ea2000c1e1b00 */
[----:B------:R-:W-:Y:S01]  /*4770*/  UMOV UR4, 0xf0000000 ;  /* 0xf000000000047882 */ /* 0x000fe20000000000 */
[----:B------:R-:W-:Y:S01]  /*4780*/  UMOV UR5, 0x380fffff ;  /* 0x380fffff00057882 */ /* 0x000fe20000000000 */
[----:B--2---:R-:W0:Y:S01]  /*4790*/  F2F.F32.F64 R0, R2 ;  /* 0x0000000200007310 */ /* 0x004e220000301000 */
[----:B------:R-:W-:-:S14]  /*47a0*/  DSETP.GEU.AND P0, PT, |R2|, UR4, PT ;  /* 0x0000000402007e2a */ /* 0x000fdc000bf0e200 */
[----:B0-----:R-:W-:Y:S01]  /*47b0*/  @!P0 FMUL R0, R0, 1.175494350822287508e-38 ;  /* 0x0080000000008820 */ /* 0x001fe20000400000 */
[----:B------:R-:W-:Y:S06]  /*47c0*/  BRA `(.L_x_1264) ;  /* 0x00000008007c7947 */ /* 0x000fec0003800000 */
.L_x_1259:
        /* <DEDUP_REMOVED lines=12> */
.L_x_1273:
[----:B------:R-:W2:Y:S01]  /*4890*/  LDG.E.64 R2, desc[UR36][R2.64] ;  /* 0x0000002402027981 */ /* 0x000ea2000c1e1b00 */
[----:B------:R-:W-:Y:S01]  /*48a0*/  UMOV UR4, 0xf0000000 ;  /* 0xf000000000047882 */ /* 0x000fe20000000000 */
[----:B------:R-:W-:Y:S01]  /*48b0*/  UMOV UR5, 0x380fffff ;  /* 0x380fffff00057882 */ /* 0x000fe20000000000 */
[----:B--2---:R-:W0:Y:S01]  /*48c0*/  F2F.F32.F64 R0, R2 ;  /* 0x0000000200007310 */ /* 0x004e220000301000 */
[----:B------:R-:W-:-:S14]  /*48d0*/  DSETP.GEU.AND P0, PT, |R2|, UR4, PT ;  /* 0x0000000402007e2a */ /* 0x000fdc000bf0e200 */
[----:B0-----:R-:W-:Y:S01]  /*48e0*/  @!P0 FMUL R0, R0, 1.175494350822287508e-38 ;  /* 0x0080000000008820 */ /* 0x001fe20000400000 */
[----:B------:R-:W-:Y:S06]  /*48f0*/  BRA `(.L_x_1264) ;  /* 0x0000000800307947 */ /* 0x000fec0003800000 */
.L_x_1272:
        /* <DEDUP_REMOVED lines=26> */
.L_x_1275:
        /* <DEDUP_REMOVED lines=13> */
.L_x_1274:
[----:B------:R-:W2:Y:S02]  /*4b70*/  LDG.E.U16 R0, desc[UR36][R2.64] ;  /* 0x0000002402007981 */ /* 0x000ea4000c1e1500 */
[----:B--2---:R-:W-:Y:S01]  /*4b80*/  IMAD.U32 R0, R0, 0x10000, RZ ;  /* 0x0001000000007824 */ /* 0x004fe200078e00ff */
[----:B------:R-:W-:Y:S06]  /*4b90*/  BRA `(.L_x_1264) ;  /* 0x0000000400887947 */ /* 0x000fec0003800000 */
.L_x_1271:
        /* <DEDUP_REMOVED lines=11> */
.L_x_1278:
        /* <DEDUP_REMOVED lines=20> */
.L_x_1280:
[----:B------:R-:W-:Y:S05]  /*4d90*/  BSYNC B0 ;  /* 0x0000000000007941 */ /* 0x000fea0003800000 */
.L_x_1279:
[----:B------:R-:W-:Y:S01]  /*4da0*/  LEA R3, R0, 0x3b800000, 0x17 ;  /* 0x3b80000000037811 */ /* 0x000fe200078eb8ff */
[----:B------:R-:W-:-:S05]  /*4db0*/  IMAD.SHL.U32 R0, R2, 0x100000, RZ ;  /* 0x0010000002007824 */ /* 0x000fca00078e00ff */
[----:B------:R-:W-:Y:S01]  /*4dc0*/  LOP3.LUT R0, R3, R0, R4, 0xfe, !PT ;  /* 0x0000000003007212 */ /* 0x000fe200078efe04 */
[----:B------:R-:W-:Y:S06]  /*4dd0*/  BRA `(.L_x_1264) ;  /* 0x0000000000f87947 */ /* 0x000fec0003800000 */
.L_x_1277:
        /* <DEDUP_REMOVED lines=20> */
.L_x_1282:
[----:B------:R-:W-:Y:S05]  /*4f20*/  BSYNC B0 ;  /* 0x0000000000007941 */ /* 0x000fea0003800000 */
.L_x_1281:
[----:B------:R-:W-:Y:S01]  /*4f30*/  LEA R3, R0, 0x37800000, 0x17 ;  /* 0x3780000000037811 */ /* 0x000fe200078eb8ff */
[----:B------:R-:W-:-:S05]  /*4f40*/  IMAD.SHL.U32 R0, R2, 0x200000, RZ ;  /* 0x0020000002007824 */ /* 0x000fca00078e00ff */
[----:B------:R-:W-:Y:S01]  /*4f50*/  LOP3.LUT R0, R3, R0, R4, 0xfe, !PT ;  /* 0x0000000003007212 */ /* 0x000fe200078efe04 */
[----:B------:R-:W-:Y:S06]  /*4f60*/  BRA `(.L_x_1264) ;  /* 0x0000000000947947 */ /* 0x000fec0003800000 */
.L_x_1276:
        /* <DEDUP_REMOVED lines=14> */
.L_x_1263:
        /* <DEDUP_REMOVED lines=16> */
.L_x_1285:
[----:B------:R-:W-:Y:S01]  /*5150*/  IMAD.MOV.U32 R0, RZ, RZ, RZ ;  /* 0x000000ffff007224 */ /* 0x000fe200078e00ff */
[----:B------:R-:W-:Y:S06]  /*5160*/  BRA `(.L_x_1264) ;  /* 0x0000000000147947 */ /* 0x000fec0003800000 */
.L_x_1284:
[----:B------:R-:W2:Y:S02]  /*5170*/  LDG.E.64 R2, desc[UR36][R2.64] ;  /* 0x0000002402027981 */ /* 0x000ea4000c1e1b00 */
[----:B--2---:R0:W1:Y:S01]  /*5180*/  I2F.U64 R0, R2 ;  /* 0x0000000200007312 */ /* 0x0040620000301000 */
[----:B------:R-:W-:Y:S05]  /*5190*/  BRA `(.L_x_1264) ;  /* 0x0000000000087947 */ /* 0x000fea0003800000 */
.L_x_1283:
[----:B------:R-:W2:Y:S02]  /*51a0*/  LDG.E R0, desc[UR36][R2.64] ;  /* 0x0000002402007981 */ /* 0x000ea4000c1e1900 */
[----:B--2---:R-:W-:-:S07]  /*51b0*/  I2FP.F32.U32 R0, R0 ;  /* 0x0000000000007245 */ /* 0x004fce0000201000 */
.L_x_1264:
[----:B------:R-:W-:Y:S05]  /*51c0*/  BSYNC B6 ;  /* 0x0000000000067941 */ /* 0x000fea0003800000 */
.L_x_1258:
        /* <DEDUP_REMOVED lines=16> */
.L_x_1289:
[----:B------:R-:W0:Y:S02]  /*52d0*/  F2I.S64.TRUNC R2, R2 ;  /* 0x0000000200027311 */ /* 0x000e24000020d900 */
[----:B0-----:R-:W-:-:S05]  /*52e0*/  IMAD.MOV.U32 R5, RZ, RZ, R2 ;  /* 0x000000ffff057224 */ /* 0x001fca00078e0002 */
[----:B------:R4:W-:Y:S01]  /*52f0*/  STG.E.U8 desc[UR36][R16.64], R5 ;  /* 0x0000000510007986 */ /* 0x0009e2000c101124 */
[----:B------:R-:W-:Y:S05]  /*5300*/  BRA `(.L_x_1291) ;  /* 0x0000000c00407947 */ /* 0x000fea0003800000 */
.L_x_1288:
        /* <DEDUP_REMOVED lines=9> */
.L_x_1293:
[----:B------:R-:W0:Y:S02]  /*53a0*/  F2I.FTZ.TRUNC.NTZ R3, R2 ;  /* 0x0000000200037305 */ /* 0x000e24000021f100 */
[----:B0-----:R2:W-:Y:S01]  /*53b0*/  STG.E desc[UR36][R16.64], R3 ;  /* 0x0000000310007986 */ /* 0x0015e2000c101924 */
[----:B------:R-:W-:Y:S05]  /*53c0*/  BRA `(.L_x_1291) ;  /* 0x0000000c00107947 */ /* 0x000fea0003800000 */
.L_x_1292:
[----:B------:R-:W0:Y:S02]  /*53d0*/  F2I.FTZ.TRUNC.NTZ R3, R2 ;  /* 0x0000000200037305 */ /* 0x000e24000021f100 */
[----:B0-----:R0:W-:Y:S01]  /*53e0*/  STG.E.U16 desc[UR36][R16.64], R3 ;  /* 0x0000000310007986 */ /* 0x0011e2000c101524 */
[----:B------:R-:W-:Y:S05]  /*53f0*/  BRA `(.L_x_1291) ;  /* 0x0000000c00047947 */ /* 0x000fea0003800000 */
.L_x_1287:
        /* <DEDUP_REMOVED lines=8> */
.L_x_1295:
[----:B------:R-:W-:-:S05]  /*5480*/  F2FP.F16.F32.PACK_AB R2, RZ, R2 ;  /* 0x00000002ff02723e */ /* 0x000fca00000000ff */
[----:B------:R0:W-:Y:S01]  /*5490*/  STG.E.U16 desc[UR36][R16.64], R2 ;  /* 0x0000000210007986 */ /* 0x0001e2000c101524 */
[----:B------:R-:W-:Y:S05]  /*54a0*/  BRA `(.L_x_1291) ;  /* 0x0000000800d87947 */ /* 0x000fea0003800000 */
.L_x_1294:
        /* <DEDUP_REMOVED lines=9> */
.L_x_1297:
[----:B------:R-:W-:-:S04]  /*5540*/  F2FP.F16.F32.PACK_AB R3, RZ, R2 ;  /* 0x00000002ff03723e */ /* 0x000fc800000000ff */
[----:B------:R-:W-:-:S05]  /*5550*/  PRMT R3, R3, 0x5410, RZ ;  /* 0x0000541003037816 */ /* 0x000fca00000000ff */
[----:B------:R0:W-:Y:S01]  /*5560*/  STG.E desc[UR36][R16.64], R3 ;  /* 0x0000000310007986 */ /* 0x0001e2000c101924 */
[----:B------:R-:W-:Y:S05]  /*5570*/  BRA `(.L_x_1291) ;  /* 0x0000000800a47947 */ /* 0x000fea0003800000 */
.L_x_1296:
[----:B------:R-:W-:-:S06]  /*5580*/  FMUL.FTZ R2, R2, 1 ;  /* 0x3f80000002027820 */ /* 0x000fcc0000410000 */
[----:B------:R-:W0:Y:S02]  /*5590*/  F2F.F64.F32 R2, R2 ;  /* 0x0000000200027310 */ /* 0x000e240000201800 */
[----:B0-----:R0:W-:Y:S01]  /*55a0*/  STG.E.64 desc[UR36][R16.64], R2 ;  /* 0x0000000210007986 */ /* 0x0011e2000c101b24 */
[----:B------:R-:W-:Y:S05]  /*55b0*/  BRA `(.L_x_1291) ;  /* 0x0000000800947947 */ /* 0x000fea0003800000 */
.L_x_1286:
        /* <DEDUP_REMOVED lines=12> */
.L_x_1300:
[----:B------:R-:W-:Y:S01]  /*5680*/  FMUL.FTZ R4, R2, 1 ;  /* 0x3f80000002047820 */ /* 0x000fe20000410000 */
[----:B------:R-:W-:-:S05]  /*5690*/  CS2R R6, SRZ ;  /* 0x0000000000067805 */ /* 0x000fca000001ff00 */
[----:B------:R-:W0:Y:S02]  /*56a0*/  F2F.F64.F32 R4, R4 ;  /* 0x0000000400047310 */ /* 0x000e240000201800 */
[----:B0-----:R0:W-:Y:S01]  /*56b0*/  STG.E.128 desc[UR36][R16.64], R4 ;  /* 0x0000000410007986 */ /* 0x0011e2000c101d24 */
[----:B------:R-:W-:Y:S05]  /*56c0*/  BRA `(.L_x_1291) ;  /* 0x0000000800507947 */ /* 0x000fea0003800000 */
.L_x_1299:
        /* <DEDUP_REMOVED lines=20> */
.L_x_1304:
[----:B------:R-:W-:Y:S05]  /*5810*/  BSYNC B0 ;  /* 0x0000000000007941 */ /* 0x000fea0003800000 */
.L_x_1303:
[----:B------:R-:W-:-:S05]  /*5820*/  LOP3.LUT R5, R0, R5, RZ, 0xfc, !PT ;  /* 0x0000000500057212 */ /* 0x000fca00078efcff */
[----:B------:R0:W-:Y:S01]  /*5830*/  STG.E.U8 desc[UR36][R16.64], R5 ;  /* 0x0000000510007986 */ /* 0x0001e2000c101124 */
[----:B------:R-:W-:Y:S05]  /*5840*/  BRA `(.L_x_1291) ;  /* 0x0000000400f07947 */ /* 0x000fea0003800000 */
.L_x_1302:
        /* <DEDUP_REMOVED lines=12> */
.L_x_1306:
[----:B------:R-:W-:Y:S01]  /*5910*/  IMAD.MOV.U32 R0, RZ, RZ, 0x7f ;  /* 0x0000007fff007424 */ /* 0x000fe200078e00ff */
[----:B------:R-:W-:-:S04]  /*5920*/  ISETP.GT.U32.AND P0, PT, R4, 0x7f800000, PT ;  /* 0x7f8000000400780c */ /* 0x000fc80003f04070 */
[----:B------:R-:W-:-:S09]  /*5930*/  SEL R0, R0, 0x7c, P0 ;  /* 0x0000007c00007807 */ /* 0x000fd20000000000 */
.L_x_1307:
[----:B------:R-:W-:Y:S05]  /*5940*/  BSYNC B0 ;  /* 0x0000000000007941 */ /* 0x000fea0003800000 */
.L_x_1305:
[----:B------:R-:W-:-:S04]  /*5950*/  LOP3.LUT R2, R2, 0x80000000, RZ, 0xc0, !PT ;  /* 0x8000000002027812 */ /* 0x000fc800078ec0ff */
[----:B------:R-:W-:-:S04]  /*5960*/  SHF.R.U32.HI R3, RZ, 0x18, R2 ;  /* 0x00000018ff037819 */ /* 0x000fc80000011602 */
[----:B------:R-:W-:-:S05]  /*5970*/  LOP3.LUT R3, R0, R3, RZ, 0xfc, !PT ;  /* 0x0000000300037212 */ /* 0x000fca00078efcff */
[----:B------:R0:W-:Y:S01]  /*5980*/  STG.E.U8 desc[UR36][R16.64], R3 ;  /* 0x0000000310007986 */ /* 0x0001e2000c101124 */
[----:B------:R-:W-:Y:S05]  /*5990*/  BRA `(.L_x_1291) ;  /* 0x00000004009c7947 */ /* 0x000fea0003800000 */
.L_x_1301:
[----:B------:R-:W-:-:S05]  /*59a0*/  F2FP.BF16.F32.PACK_AB R2, RZ, R2 ;  /* 0x00000002ff02723e */ /* 0x000fca00000010ff */
[----:B------:R0:W-:Y:S01]  /*59b0*/  STG.E.U16 desc[UR36][R16.64], R2 ;  /* 0x0000000210007986 */ /* 0x0001e2000c101524 */
[----:B------:R-:W-:Y:S05]  /*59c0*/  BRA `(.L_x_1291) ;  /* 0x0000000400907947 */ /* 0x000fea0003800000 */
.L_x_1298:
        /* <DEDUP_REMOVED lines=11> */
.L_x_1310:
        /* <DEDUP_REMOVED lines=16> */
.L_x_1313:
[----:B------:R-:W-:-:S04]  /*5b80*/  LOP3.LUT R2, R2, 0x80000000, RZ, 0xc0, !PT ;  /* 0x8000000002027812 */ /* 0x000fc800078ec0ff */
[----:B------:R-:W-:-:S04]  /*5b90*/  SHF.R.U32.HI R3, RZ, 0x18, R2 ;  /* 0x00000018ff037819 */ /* 0x000fc80000011602 */
[----:B------:R-:W-:-:S04]  /*5ba0*/  LOP3.LUT R0, R0, R3, RZ, 0xfc, !PT ;  /* 0x0000000300007212 */ /* 0x000fc800078efcff */
[----:B------:R-:W-:-:S07]  /*5bb0*/  PRMT R8, R0, 0x7610, R8 ;  /* 0x0000761000087816 */ /* 0x000fce0000000008 */
.L_x_1312:
[----:B------:R-:W-:Y:S05]  /*5bc0*/  BSYNC B0 ;  /* 0x0000000000007941 */ /* 0x000fea0003800000 */
.L_x_1311:
[----:B------:R0:W-:Y:S01]  /*5bd0*/  STG.E.U8 desc[UR36][R16.64], R8 ;  /* 0x0000000810007986 */ /* 0x0001e2000c101124 */
[----:B------:R-:W-:Y:S05]  /*5be0*/  BRA `(.L_x_1291) ;  /* 0x0000000400087947 */ /* 0x000fea0003800000 */
.L_x_1309:
        /* <DEDUP_REMOVED lines=16> */
.L_x_1316:
[----:B------:R-:W-:-:S04]  /*5cf0*/  LOP3.LUT R2, R2, 0x80000000, RZ, 0xc0, !PT ;  /* 0x8000000002027812 */ /* 0x000fc800078ec0ff */
[----:B------:R-:W-:-:S04]  /*5d00*/  SHF.R.U32.HI R3, RZ, 0x18, R2 ;  /* 0x00000018ff037819 */ /* 0x000fc80000011602 */
[----:B------:R-:W-:-:S04]  /*5d10*/  LOP3.LUT R0, R0, R3, RZ, 0xfc, !PT ;  /* 0x0000000300007212 */ /* 0x000fc800078efcff */
[----:B------:R-:W-:-:S07]  /*5d20*/  PRMT R8, R0, 0x7610, R8 ;  /* 0x0000761000087816 */ /* 0x000fce0000000008 */
.L_x_1315:
[----:B------:R-:W-:Y:S05]  /*5d30*/  BSYNC B0 ;  /* 0x0000000000007941 */ /* 0x000fea0003800000 */
.L_x_1314:
[----:B------:R0:W-:Y:S01]  /*5d40*/  STG.E.U8 desc[UR36][R16.64], R8 ;  /* 0x0000000810007986 */ /* 0x0001e2000c101124 */
[----:B------:R-:W-:Y:S05]  /*5d50*/  BRA `(.L_x_1291) ;  /* 0x0000000000ac7947 */ /* 0x000fea0003800000 */
.L_x_1308:
        /* <DEDUP_REMOVED lines=21> */
.L_x_1290:
        /* <DEDUP_REMOVED lines=16> */
.L_x_1319:
[----:B------:R-:W-:Y:S05]  /*5fb0*/  BRA `(.L_x_1291) ;  /* 0x0000000000147947 */ /* 0x000fea0003800000 */
.L_x_1318:
[----:B------:R-:W0:Y:S02]  /*5fc0*/  F2I.U64.TRUNC R2, R2 ;  /* 0x0000000200027311 */ /* 0x000e24000020d800 */
[----:B0-----:R0:W-:Y:S01]  /*5fd0*/  STG.E.64 desc[UR36][R16.64], R2 ;  /* 0x0000000210007986 */ /* 0x0011e2000c101b24 */
[----:B------:R-:W-:Y:S05]  /*5fe0*/  BRA `(.L_x_1291) ;  /* 0x0000000000087947 */ /* 0x000fea0003800000 */
.L_x_1317:
[----:B------:R-:W0:Y:S02]  /*5ff0*/  F2I.FTZ.U32.TRUNC.NTZ R3, R2 ;  /* 0x0000000200037305 */ /* 0x000e24000021f000 */
[----:B0-----:R0:W-:Y:S02]  /*6000*/  STG.E desc[UR36][R16.64], R3 ;  /* 0x0000000310007986 */ /* 0x0011e4000c101924 */
.L_x_1291:
[----:B------:R-:W-:-:S07]  /*6010*/  VIADD R19, R19, 0x80 ;  /* 0x0000008013137836 */ /* 0x000fce0000000000 */
.L_x_1256:
[----:B------:R-:W-:Y:S05]  /*6020*/  BSYNC B7 ;  /* 0x0000000000077941 */ /* 0x000fea0003800000 */
.L_x_1255:
        /* <DEDUP_REMOVED lines=307> */
.L_x_1322:
        /* <DEDUP_REMOVED lines=20> */
[----:B--2---:R-:W3:Y:S01]  /*74a0*/  I2F.S16 R0, R0 ;  /* 0x0000000000007306 */ /* 0x004ee20000101400 */
[----:B------:R-:W-:Y:S05]  /*74b0*/  BRA `(.L_x_1329) ;  /* 0x0000000c00387947 */ /* 0x000fea0003800000 */
.L_x_1327:
[----:B------:R-:W2:Y:S02]  /*74c0*/  LDG.E.U8 R0, desc[UR36][R2.64] ;  /* 0x0000002402007981 */ /* 0x000ea4000c1e1100 */
[----:B--2---:R-:W-:Y:S01]  /*74d0*/  I2FP.F32.U32 R0, R0 ;  /* 0x0000000000007245 */ /* 0x004fe20000201000 */
[----:B------:R-:W-:Y:S06]  /*74e0*/  BRA `(.L_x_1329) ;  /* 0x0000000c002c7947 */ /* 0x000fec0003800000 */
.L_x_1326:
[----:B------:R-:W-:-:S13]  /*74f0*/  ISETP.NE.AND P0, PT, R4, 0x2, PT ;  /* 0x000000020400780c */ /* 0x000fda0003f05270 */
[----:B------:R-:W-:Y:S05]  /*7500*/  @!P0 BRA `(.L_x_1330) ;  /* 0x0000000000288947 */ /* 0x000fea0003800000 */
[----:B------:R-:W-:-:S13]  /*7510*/  ISETP.NE.AND P0, PT, R4, 0x3, PT ;  /* 0x000000030400780c */ /* 0x000fda0003f05270 */
[----:B------:R-:W-:Y:S05]  /*7520*/  @!P0 BRA `(.L_x_1331) ;  /* 0x0000000000148947 */ /* 0x000fea0003800000 */
[----:B------:R-:W-:-:S13]  /*7530*/  ISETP.NE.AND P0, PT, R4, 0x4, PT ;  /* 0x000000040400780c */ /* 0x000fda0003f05270 */
[----:B------:R-:W-:Y:S05]  /*7540*/  @P0 BRA `(.L_x_1328) ;  /* 0x0000000800b80947 */ /* 0x000fea0003800000 */
[----:B------:R-:W2:Y:S02]  /*7550*/  LDG.E.64 R2, desc[UR36][R2.64] ;  /* 0x0000002402027981 */ /* 0x000ea4000c1e1b00 */
[----:B--2---:R1:W2:Y:S01]  /*7560*/  I2F.S64 R0, R2 ;  /* 0x0000000200007312 */ /* 0x0042a20000301400 */
[----:B------:R-:W-:Y:S05]  /*7570*/  BRA `(.L_x_1329) ;  /* 0x0000000c00087947 */ /* 0x000fea0003800000 */
.L_x_1331:
[----:B------:R-:W2:Y:S02]  /*7580*/  LDG.E R0, desc[UR36][R2.64] ;  /* 0x0000002402007981 */ /* 0x000ea4000c1e1900 */
[----:B--2---:R-:W-:Y:S01]  /*7590*/  I2FP.F32.S32 R0, R0 ;  /* 0x0000000000007245 */ /* 0x004fe20000201400 */
[----:B------:R-:W-:Y:S06]  /*75a0*/  BRA `(.L_x_1329) ;  /* 0x0000000800fc7947 */ /* 0x000fec0003800000 */
.L_x_1330:
[----:B------:R-:W2:Y:S02]  /*75b0*/  LDG.E.U16 R0, desc[UR36][R2.64] ;  /* 0x0000002402007981 */ /* 0x000ea4000c1e1500 */
[----:B--2---:R-:W0:Y:S01]  /*75c0*/  I2F.S16 R0, R0 ;  /* 0x0000000000007306 */ /* 0x004e220000101400 */
[----:B------:R-:W-:Y:S05]  /*75d0*/  BRA `(.L_x_1329) ;  /* 0x0000000800f07947 */ /* 0x000fea0003800000 */
.L_x_1325:
        /* <DEDUP_REMOVED lines=8> */
.L_x_1333:
[----:B------:R-:W2:Y:S02]  /*7660*/  LDG.E.U16 R0, desc[UR36][R2.64] ;  /* 0x0000002402007981 */ /* 0x000ea4000c1e1500 */
[----:B--2---:R-:W-:Y:S01]  /*7670*/  HADD2.F32 R0, -RZ, R0.H0_H0 ;  /* 0x20000000ff007230 */ /* 0x004fe20000004100 */
[----:B------:R-:W-:Y:S06]  /*7680*/  BRA `(.L_x_1329) ;  /* 0x0000000800c47947 */ /* 0x000fec0003800000 */
.L_x_1332:
        /* <DEDUP_REMOVED lines=8> */
.L_x_1335:
[----:B------:R-:W2:Y:S02]  /*7710*/  LDG.E.U16 R0, desc[UR36][R2.64] ;  /* 0x0000002402007981 */ /* 0x000ea4000c1e1500 */
[----:B--2---:R-:W-:Y:S01]  /*7720*/  HADD2.F32 R0, -RZ, R0.H0_H0 ;  /* 0x20000000ff007230 */ /* 0x004fe20000004100 */
[----:B------:R-:W-:Y:S06]  /*7730*/  BRA `(.L_x_1329) ;  /* 0x0000000800987947 */ /* 0x000fec0003800000 */
.L_x_1334:
[----:B------:R-:W2:Y:S01]  /*7740*/  LDG.E.64 R2, desc[UR36][R2.64] ;  /* 0x0000002402027981 */ /* 0x000ea2000c1e1b00 */
[----:B------:R-:W-:Y:S01]  /*7750*/  UMOV UR4, 0xf0000000 ;  /* 0xf000000000047882 */ /* 0x000fe20000000000 */
[----:B------:R-:W-:Y:S01]  /*7760*/  UMOV UR5, 0x380fffff ;  /* 0x380fffff00057882 */ /* 0x000fe20000000000 */
[----:B--2---:R-:W0:Y:S01]  /*7770*/  F2F.F32.F64 R0, R2 ;  /* 0x0000000200007310 */ /* 0x004e220000301000 */
[----:B------:R-:W-:-:S14]  /*7780*/  DSETP.GEU.AND P0, PT, |R2|, UR4, PT ;  /* 0x0000000402007e2a */ /* 0x000fdc000bf0e200 */
[----:B0-----:R-:W-:Y:S01]  /*7790*/  @!P0 FMUL R0, R0, 1.175494350822287508e-38 ;  /* 0x0080000000008820 */ /* 0x001fe20000400000 */
[----:B------:R-:W-:Y:S06]  /*77a0*/  BRA `(.L_x_1329) ;  /* 0x00000008007c7947 */ /* 0x000fec0003800000 */
.L_x_1324:
        /* <DEDUP_REMOVED lines=12> */
.L_x_1338:
[----:B------:R-:W2:Y:S01]  /*7870*/  LDG.E.64 R2, desc[UR36][R2.64] ;  /* 0x0000002402027981 */ /* 0x000ea2000c1e1b00 */
[----:B------:R-:W-:Y:S01]  /*7880*/  UMOV UR4, 0xf0000000 ;  /* 0xf000000000047882 */ /* 0x000fe20000000000 */
[----:B------:R-:W-:Y:S01]  /*7890*/  UMOV UR5, 0x380fffff ;  /* 0x380fffff00057882 */ /* 0x000fe20000000000 */
[----:B--2---:R-:W0:Y:S01]  /*78a0*/  F2F.F32.F64 R0, R2 ;  /* 0x0000000200007310 */ /* 0x004e220000301000 */
[----:B------:R-:W-:-:S14]  /*78b0*/  DSETP.GEU.AND P0, PT, |R2|, UR4, PT ;  /* 0x0000000402007e2a */ /* 0x000fdc000bf0e200 */
[----:B0-----:R-:W-:Y:S01]  /*78c0*/  @!P0 FMUL R0, R0, 1.175494350822287508e-38 ;  /* 0x0080000000008820 */ /* 0x001fe20000400000 */
[----:B------:R-:W-:Y:S06]  /*78d0*/  BRA `(.L_x_1329) ;  /* 0x0000000800307947 */ /* 0x000fec0003800000 */
.L_x_1337:
        /* <DEDUP_REMOVED lines=26> */
.L_x_1340:
        /* <DEDUP_REMOVED lines=13> */
.L_x_1339:
[----:B------:R-:W2:Y:S02]  /*7b50*/  LDG.E.U16 R0, desc[UR36][R2.64] ;  /* 0x0000002402007981 */ /* 0x000ea4000c1e1500 */
[----:B--2---:R-:W-:Y:S01]  /*7b60*/  IMAD.U32 R0, R0, 0x10000, RZ ;  /* 0x0001000000007824 */ /* 0x004fe200078e00ff */
[----:B------:R-:W-:Y:S06]  /*7b70*/  BRA `(.L_x_1329) ;  /* 0x0000000400887947 */ /* 0x000fec0003800000 */
.L_x_1336:
        /* <DEDUP_REMOVED lines=11> */
.L_x_1343:
        /* <DEDUP_REMOVED lines=20> */
.L_x_1345:
[----:B------:R-:W-:Y:S05]  /*7d70*/  BSYNC B0 ;  /* 0x0000000000007941 */ /* 0x000fea0003800000 */
.L_x_1344:
[----:B------:R-:W-:Y:S01]  /*7d80*/  LEA R3, R0, 0x3b800000, 0x17 ;  /* 0x3b80000000037811 */ /* 0x000fe200078eb8ff */
[----:B------:R-:W-:-:S05]  /*7d90*/  IMAD.SHL.U32 R0, R2, 0x100000, RZ ;  /* 0x0010000002007824 */ /* 0x000fca00078e00ff */
[----:B------:R-:W-:Y:S01]  /*7da0*/  LOP3.LUT R0, R3, R0, R4, 0xfe, !PT ;  /* 0x0000000003007212 */ /* 0x000fe200078efe04 */
[----:B------:R-:W-:Y:S06]  /*7db0*/  BRA `(.L_x_1329) ;  /* 0x0000000000f87947 */ /* 0x000fec0003800000 */
.L_x_1342:
        /* <DEDUP_REMOVED lines=20> */
.L_x_1347:
[----:B------:R-:W-:Y:S05]  /*7f00*/  BSYNC B0 ;  /* 0x0000000000007941 */ /* 0x000fea0003800000 */
.L_x_1346:
[----:B------:R-:W-:Y:S01]  /*7f10*/  LEA R3, R0, 0x37800000, 0x17 ;  /* 0x3780000000037811 */ /* 0x000fe200078eb8ff */
[----:B------:R-:W-:-:S05]  /*7f20*/  IMAD.SHL.U32 R0, R2, 0x200000, RZ ;  /* 0x0020000002007824 */ /* 0x000fca00078e00ff */
[----:B------:R-:W-:Y:S01]  /*7f30*/  LOP3.LUT R0, R3, R0, R4, 0xfe, !PT ;  /* 0x0000000003007212 */ /* 0x000fe200078efe04 */
[----:B------:R-:W-:Y:S06]  /*7f40*/  BRA `(.L_x_1329) ;  /* 0x0000000000947947 */ /* 0x000fec0003800000 */
.L_x_1341:
        /* <DEDUP_REMOVED lines=14> */
.L_x_1328:
        /* <DEDUP_REMOVED lines=16> */
.L_x_1350:
[----:B------:R-:W-:Y:S01]  /*8130*/  IMAD.MOV.U32 R0, RZ, RZ, RZ ;  /* 0x000000ffff007224 */ /* 0x000fe200078e00ff */
[----:B------:R-:W-:Y:S06]  /*8140*/  BRA `(.L_x_1329) ;  /* 0x0000000000147947 */ /* 0x000fec0003800000 */
.L_x_1349:
[----:B------:R-:W2:Y:S02]  /*8150*/  LDG.E.64 R2, desc[UR36][R2.64] ;  /* 0x0000002402027981 */ /* 0x000ea4000c1e1b00 */
[----:B--2---:R0:W1:Y:S01]  /*8160*/  I2F.U64 R0, R2 ;  /* 0x0000000200007312 */ /* 0x0040620000301000 */
[----:B------:R-:W-:Y:S05]  /*8170*/  BRA `(.L_x_1329) ;  /* 0x0000000000087947 */ /* 0x000fea0003800000 */
.L_x_1348:
[----:B------:R-:W2:Y:S02]  /*8180*/  LDG.E R0, desc[UR36][R2.64] ;  /* 0x0000002402007981 */ /* 0x000ea4000c1e1900 */
[----:B--2---:R-:W-:-:S07]  /*8190*/  I2FP.F32.U32 R0, R0 ;  /* 0x0000000000007245 */ /* 0x004fce0000201000 */
.L_x_1329:
[----:B------:R-:W-:Y:S05]  /*81a0*/  BSYNC B6 ;  /* 0x0000000000067941 */ /* 0x000fea0003800000 */
.L_x_1323:
        /* <DEDUP_REMOVED lines=16> */
.L_x_1354:
[----:B------:R-:W0:Y:S02]  /*82b0*/  F2I.S64.TRUNC R2, R2 ;  /* 0x0000000200027311 */ /* 0x000e24000020d900 */
[----:B0-----:R-:W-:-:S05]  /*82c0*/  IMAD.MOV.U32 R5, RZ, RZ, R2 ;  /* 0x000000ffff057224 */ /* 0x001fca00078e0002 */
[----:B------:R0:W-:Y:S01]  /*82d0*/  STG.E.U8 desc[UR36][R16.64], R5 ;  /* 0x0000000510007986 */ /* 0x0001e2000c101124 */
[----:B------:R-:W-:Y:S05]  /*82e0*/  BRA `(.L_x_1356) ;  /* 0x0000000c00407947 */ /* 0x000fea0003800000 */
.L_x_1353:
        /* <DEDUP_REMOVED lines=9> */
.L_x_1358:
[----:B------:R-:W0:Y:S02]  /*8380*/  F2I.FTZ.TRUNC.NTZ R3, R2 ;  /* 0x0000000200037305 */ /* 0x000e24000021f100 */
[----:B0-----:R0:W-:Y:S01]  /*8390*/  STG.E desc[UR36][R16.64], R3 ;  /* 0x0000000310007986 */ /* 0x0011e2000c101924 */
[----:B------:R-:W-:Y:S05]  /*83a0*/  BRA `(.L_x_1356) ;  /* 0x0000000c00107947 */ /* 0x000fea0003800000 */
.L_x_1357:
[----:B------:R-:W0:Y:S02]  /*83b0*/  F2I.FTZ.TRUNC.NTZ R3, R2 ;  /* 0x0000000200037305 */ /* 0x000e24000021f100 */
[----:B0-----:R0:W-:Y:S01]  /*83c0*/  STG.E.U16 desc[UR36][R16.64], R3 ;  /* 0x0000000310007986 */ /* 0x0011e2000c101524 */
[----:B------:R-:W-:Y:S05]  /*83d0*/  BRA `(.L_x_1356) ;  /* 0x0000000c00047947 */ /* 0x000fea0003800000 */
.L_x_1352:
        /* <DEDUP_REMOVED lines=8> */
.L_x_1360:
[----:B------:R-:W-:-:S05]  /*8460*/  F2FP.F16.F32.PACK_AB R2, RZ, R2 ;  /* 0x00000002ff02723e */ /* 0x000fca00000000ff */
[----:B------:R0:W-:Y:S01]  /*8470*/  STG.E.U16 desc[UR36][R16.64], R2 ;  /* 0x0000000210007986 */ /* 0x0001e2000c101524 */
[----:B------:R-:W-:Y:S05]  /*8480*/  BRA `(.L_x_1356) ;  /* 0x0000000800d87947 */ /* 0x000fea0003800000 */
.L_x_1359:
        /* <DEDUP_REMOVED lines=9> */
.L_x_1362:
[----:B------:R-:W-:-:S04]  /*8520*/  F2FP.F16.F32.PACK_AB R3, RZ, R2 ;  /* 0x00000002ff03723e */ /* 0x000fc800000000ff */
[----:B------:R-:W-:-:S05]  /*8530*/  PRMT R3, R3, 0x5410, RZ ;  /* 0x0000541003037816 */ /* 0x000fca00000000ff */
[----:B------:R0:W-:Y:S01]  /*8540*/  STG.E desc[UR36][R16.64], R3 ;  /* 0x0000000310007986 */ /* 0x0001e2000c101924 */
[----:B------:R-:W-:Y:S05]  /*8550*/  BRA `(.L_x_1356) ;  /* 0x0000000800a47947 */ /* 0x000fea0003800000 */
.L_x_1361:
[----:B------:R-:W-:-:S06]  /*8560*/  FMUL.FTZ R2, R2, 1 ;  /* 0x3f80000002027820 */ /* 0x000fcc0000410000 */
[----:B------:R-:W0:Y:S02]  /*8570*/  F2F.F64.F32 R2, R2 ;  /* 0x0000000200027310 */ /* 0x000e240000201800 */
[----:B0-----:R0:W-:Y:S01]  /*8580*/  STG.E.64 desc[UR36][R16.64], R2 ;  /* 0x0000000210007986 */ /* 0x0011e2000c101b24 */
[----:B------:R-:W-:Y:S05]  /*8590*/  BRA `(.L_x_1356) ;  /* 0x0000000800947947 */ /* 0x000fea0003800000 */
.L_x_1351:
        /* <DEDUP_REMOVED lines=12> */
.L_x_1365:
[----:B------:R-:W-:Y:S01]  /*8660*/  FMUL.FTZ R4, R2, 1 ;  /* 0x3f80000002047820 */ /* 0x000fe20000410000 */
[----:B------:R-:W-:-:S05]  /*8670*/  CS2R R6, SRZ ;  /* 0x0000000000067805 */ /* 0x000fca000001ff00 */
[----:B------:R-:W0:Y:S02]  /*8680*/  F2F.F64.F32 R4, R4 ;  /* 0x0000000400047310 */ /* 0x000e240000201800 */
[----:B0-----:R0:W-:Y:S01]  /*8690*/  STG.E.128 desc[UR36][R16.64], R4 ;  /* 0x0000000410007986 */ /* 0x0011e2000c101d24 */
[----:B------:R-:W-:Y:S05]  /*86a0*/  BRA `(.L_x_1356) ;  /* 0x0000000800507947 */ /* 0x000fea0003800000 */
.L_x_1364:
        /* <DEDUP_REMOVED lines=20> */
.L_x_1369:
[----:B------:R-:W-:Y:S05]  /*87f0*/  BSYNC B0 ;  /* 0x0000000000007941 */ /* 0x000fea0003800000 */
.L_x_1368:
[----:B------:R-:W-:-:S05]  /*8800*/  LOP3.LUT R5, R0, R5, RZ, 0xfc, !PT ;  /* 0x0000000500057212 */ /* 0x000fca00078efcff */
[----:B------:R0:W-:Y:S01]  /*8810*/  STG.E.U8 desc[UR36][R16.64], R5 ;  /* 0x0000000510007986 */ /* 0x0001e2000c101124 */
[----:B------:R-:W-:Y:S05]  /*8820*/  BRA `(.L_x_1356) ;  /* 0x0000000400f07947 */ /* 0x000fea0003800000 */
.L_x_1367:
        /* <DEDUP_REMOVED lines=12> */
.L_x_1371:
[----:B------:R-:W-:Y:S01]  /*88f0*/  IMAD.MOV.U32 R0, RZ, RZ, 0x7f ;  /* 0x0000007fff007424 */ /* 0x000fe200078e00ff */
[----:B------:R-:W-:-:S04]  /*8900*/  ISETP.GT.U32.AND P0, PT, R4, 0x7f800000, PT ;  /* 0x7f8000000400780c */ /* 0x000fc80003f04070 */
[----:B------:R-:W-:-:S09]  /*8910*/  SEL R0, R0, 0x7c, P0 ;  /* 0x0000007c00007807 */ /* 0x000fd20000000000 */
.L_x_1372:
[----:B------:R-:W-:Y:S05]  /*8920*/  BSYNC B0 ;  /* 0x0000000000007941 */ /* 0x000fea0003800000 */
.L_x_1370:
[----:B------:R-:W-:-:S04]  /*8930*/  LOP3.LUT R2, R2, 0x80000000, RZ, 0xc0, !PT ;  /* 0x8000000002027812 */ /* 0x000fc800078ec0ff */
[----:B------:R-:W-:-:S04]  /*8940*/  SHF.R.U32.HI R3, RZ, 0x18, R2 ;  /* 0x00000018ff037819 */ /* 0x000fc80000011602 */
[----:B------:R-:W-:-:S05]  /*8950*/  LOP3.LUT R3, R0, R3, RZ, 0xfc, !PT ;  /* 0x0000000300037212 */ /* 0x000fca00078efcff */
[----:B------:R0:W-:Y:S01]  /*8960*/  STG.E.U8 desc[UR36][R16.64], R3 ;  /* 0x0000000310007986 */ /* 0x0001e2000c101124 */
[----:B------:R-:W-:Y:S05]  /*8970*/  BRA `(.L_x_1356) ;  /* 0x00000004009c7947 */ /* 0x000fea0003800000 */
.L_x_1366:
[----:B------:R-:W-:-:S05]  /*8980*/  F2FP.BF16.F32.PACK_AB R2, RZ, R2 ;  /* 0x00000002ff02723e */ /* 0x000fca00000010ff */
[----:B------:R0:W-:Y:S01]  /*8990*/  STG.E.U16 desc[UR36][R16.64], R2 ;  /* 0x0000000210007986 */ /* 0x0001e2000c101524 */
[----:B------:R-:W-:Y:S05]  /*89a0*/  BRA `(.L_x_1356) ;  /* 0x0000000400907947 */ /* 0x000fea0003800000 */
.L_x_1363:
        /* <DEDUP_REMOVED lines=11> */
.L_x_1375:
        /* <DEDUP_REMOVED lines=16> */
.L_x_1378:
[----:B------:R-:W-:-:S04]  /*8b60*/  LOP3.LUT R2, R2, 0x80000000, RZ, 0xc0, !PT ;  /* 0x8000000002027812 */ /* 0x000fc800078ec0ff */
[----:B------:R-:W-:-:S04]  /*8b70*/  SHF.R.U32.HI R3, RZ, 0x18, R2 ;  /* 0x00000018ff037819 */ /* 0x000fc80000011602 */
[----:B------:R-:W-:-:S04]  /*8b80*/  LOP3.LUT R0, R0, R3, RZ, 0xfc, !PT ;  /* 0x0000000300007212 */ /* 0x000fc800078efcff */
[----:B------:R-:W-:-:S07]  /*8b90*/  PRMT R8, R0, 0x7610, R8 ;  /* 0x0000761000087816 */ /* 0x000fce0000000008 */
.L_x_1377:
[----:B------:R-:W-:Y:S05]  /*8ba0*/  BSYNC B0 ;  /* 0x0000000000007941 */ /* 0x000fea0003800000 */
.L_x_1376:
[----:B------:R3:W-:Y:S01]  /*8bb0*/  STG.E.U8 desc[UR36][R16.64], R8 ;  /* 0x0000000810007986 */ /* 0x0007e2000c101124 */
[----:B------:R-:W-:Y:S05]  /*8bc0*/  BRA `(.L_x_1356) ;  /* 0x0000000400087947 */ /* 0x000fea0003800000 */
.L_x_1374:
        /* <DEDUP_REMOVED lines=16> */
.L_x_1381:
[----:B------:R-:W-:-:S04]  /*8cd0*/  LOP3.LUT R2, R2, 0x80000000, RZ, 0xc0, !PT ;  /* 0x8000000002027812 */ /* 0x000fc800078ec0ff */
[----:B------:R-:W-:-:S04]  /*8ce0*/  SHF.R.U32.HI R3, RZ, 0x18, R2 ;  /* 0x00000018ff037819 */ /* 0x000fc80000011602 */
[----:B------:R-:W-:-:S04]  /*8cf0*/  LOP3.LUT R0, R0, R3, RZ, 0xfc, !PT ;  /* 0x0000000300007212 */ /* 0x000fc800078efcff */
[----:B------:R-:W-:-:S07]  /*8d00*/  PRMT R8, R0, 0x7610, R8 ;  /* 0x0000761000087816 */ /* 0x000fce0000000008 */
.L_x_1380:
[----:B------:R-:W-:Y:S05]  /*8d10*/  BSYNC B0 ;  /* 0x0000000000007941 */ /* 0x000fea0003800000 */
.L_x_1379:
[----:B------:R0:W-:Y:S01]  /*8d20*/  STG.E.U8 desc[UR36][R16.64], R8 ;  /* 0x0000000810007986 */ /* 0x0001e2000c101124 */
[----:B------:R-:W-:Y:S05]  /*8d30*/  BRA `(.L_x_1356) ;  /* 0x0000000000ac7947 */ /* 0x000fea0003800000 */
.L_x_1373:
        /* <DEDUP_REMOVED lines=21> */
.L_x_1355:
        /* <DEDUP_REMOVED lines=16> */
.L_x_1384:
[----:B------:R-:W-:Y:S05]  /*8f90*/  BRA `(.L_x_1356) ;  /* 0x0000000000147947 */ /* 0x000fea0003800000 */
.L_x_1383:
[----:B------:R-:W0:Y:S02]  /*8fa0*/  F2I.U64.TRUNC R2, R2 ;  /* 0x0000000200027311 */ /* 0x000e24000020d800 */
[----:B0-----:R2:W-:Y:S01]  /*8fb0*/  STG.E.64 desc[UR36][R16.64], R2 ;  /* 0x0000000210007986 */ /* 0x0015e2000c101b24 */
[----:B------:R-:W-:Y:S05]  /*8fc0*/  BRA `(.L_x_1356) ;  /* 0x0000000000087947 */ /* 0x000fea0003800000 */
.L_x_1382:
[----:B------:R-:W0:Y:S02]  /*8fd0*/  F2I.FTZ.U32.TRUNC.NTZ R3, R2 ;  /* 0x0000000200037305 */ /* 0x000e24000021f000 */
[----:B0-----:R0:W-:Y:S02]  /*8fe0*/  STG.E desc[UR36][R16.64], R3 ;  /* 0x0000000310007986 */ /* 0x0011e4000c101924 */
.L_x_1356:
[----:B------:R-:W-:-:S07]  /*8ff0*/  VIADD R19, R19, 0x80 ;  /* 0x0000008013137836 */ /* 0x000fce0000000000 */
.L_x_1321:
[----:B------:R-:W-:Y:S05]  /*9000*/  BSYNC B7 ;  /* 0x0000000000077941 */ /* 0x000fea0003800000 */
.L_x_1320:
        /* <DEDUP_REMOVED lines=306> */
.L_x_1385:
        /* <DEDUP_REMOVED lines=20> */
[----:B--2---:R-:W2:Y:S01]  /*a470*/  I2F.S16 R0, R0 ;  /* 0x0000000000007306 */ /* 0x004ea20000101400 */
[----:B------:R-:W-:Y:S05]  /*a480*/  BRA `(.L_x_1392) ;  /* 0x0000000c00387947 */ /* 0x000fea0003800000 */
.L_x_1390:
[----:B------:R-:W2:Y:S02]  /*a490*/  LDG.E.U8 R0, desc[UR36][R2.64] ;  /* 0x0000002402007981 */ /* 0x000ea4000c1e1100 */
[----:B--2---:R-:W-:Y:S01]  /*a4a0*/  I2FP.F32.U32 R0, R0 ;  /* 0x0000000000007245 */ /* 0x004fe20000201000 */
[----:B------:R-:W-:Y:S06]  /*a4b0*/  BRA `(.L_x_1392) ;  /* 0x0000000c002c7947 */ /* 0x000fec0003800000 */
.L_x_1389:
[----:B------:R-:W-:-:S13]  /*a4c0*/  ISETP.NE.AND P0, PT, R4, 0x2, PT ;  /* 0x000000020400780c */ /* 0x000fda0003f05270 */
[----:B------:R-:W-:Y:S05]  /*a4d0*/  @!P0 BRA `(.L_x_1393) ;  /* 0x0000000000288947 */ /* 0x000fea0003800000 */
[----:B------:R-:W-:-:S13]  /*a4e0*/  ISETP.NE.AND P0, PT, R4, 0x3, PT ;  /* 0x000000030400780c */ /* 0x000fda0003f05270 */
[----:B------:R-:W-:Y:S05]  /*a4f0*/  @!P0 BRA `(.L_x_1394) ;  /* 0x0000000000148947 */ /* 0x000fea0003800000 */
[----:B------:R-:W-:-:S13]  /*a500*/  ISETP.NE.AND P0, PT, R4, 0x4, PT ;  /* 0x000000040400780c */ /* 0x000fda0003f05270 */
[----:B------:R-:W-:Y:S05]  /*a510*/  @P0 BRA `(.L_x_1391) ;  /* 0x0000000800b80947 */ /* 0x000fea0003800000 */
[----:B------:R-:W2:Y:S02]  /*a520*/  LDG.E.64 R2, desc[UR36][R2.64] ;  /* 0x0000002402027981 */ /* 0x000ea4000c1e1b00 */
[----:B--2---:R3:W4:Y:S01]  /*a530*/  I2F.S64 R0, R2 ;  /* 0x0000000200007312 */ /* 0x0047220000301400 */
[----:B------:R-:W-:Y:S05]  /*a540*/  BRA `(.L_x_1392) ;  /* 0x0000000c00087947 */ /* 0x000fea0003800000 */
.L_x_1394:
[----:B------:R-:W2:Y:S02]  /*a550*/  LDG.E R0, desc[UR36][R2.64] ;  /* 0x0000002402007981 */ /* 0x000ea4000c1e1900 */
[----:B--2---:R-:W-:Y:S01]  /*a560*/  I2FP.F32.S32 R0, R0 ;  /* 0x0000000000007245 */ /* 0x004fe20000201400 */
[----:B------:R-:W-:Y:S06]  /*a570*/  BRA `(.L_x_1392) ;  /* 0x0000000800fc7947 */ /* 0x000fec0003800000 */
.L_x_1393:
[----:B------:R-:W2:Y:S02]  /*a580*/  LDG.E.U16 R0, desc[UR36][R2.64] ;  /* 0x0000002402007981 */ /* 0x000ea4000c1e1500 */
[----:B--2---:R-:W0:Y:S01]  /*a590*/  I2F.S16 R0, R0 ;  /* 0x0000000000007306 */ /* 0x004e220000101400 */
[----:B------:R-:W-:Y:S05]  /*a5a0*/  BRA `(.L_x_1392) ;  /* 0x0000000800f07947 */ /* 0x000fea0003800000 */
.L_x_1388:
        /* <DEDUP_REMOVED lines=8> */
.L_x_1396:
[----:B------:R-:W2:Y:S02]  /*a630*/  LDG.E.U16 R0, desc[UR36][R2.64] ;  /* 0x0000002402007981 */ /* 0x000ea4000c1e1500 */
[----:B--2---:R-:W-:Y:S01]  /*a640*/  HADD2.F32 R0, -RZ, R0.H0_H0 ;  /* 0x20000000ff007230 */ /* 0x004fe20000004100 */
[----:B------:R-:W-:Y:S06]  /*a650*/  BRA `(.L_x_1392) ;  /* 0x0000000800c47947 */ /* 0x000fec0003800000 */
.L_x_1395:
        /* <DEDUP_REMOVED lines=8> */
.L_x_1398:
[----:B------:R-:W2:Y:S02]  /*a6e0*/  LDG.E.U16 R0, desc[UR36][R2.64] ;  /* 0x0000002402007981 */ /* 0x000ea4000c1e1500 */
[----:B--2---:R-:W-:Y:S01]  /*a6f0*/  HADD2.F32 R0, -RZ, R0.H0_H0 ;  /* 0x20000000ff007230 */ /* 0x004fe20000004100 */
[----:B------:R-:W-:Y:S06]  /*a700*/  BRA `(.L_x_1392) ;  /* 0x0000000800987947 */ /* 0x000fec0003800000 */
.L_x_1397:
[----:B------:R-:W2:Y:S01]  /*a710*/  LDG.E.64 R2, desc[UR36][R2.64] ;  /* 0x0000002402027981 */ /* 0x000ea2000c1e1b00 */
[----:B------:R-:W-:Y:S01]  /*a720*/  UMOV UR4, 0xf0000000 ;  /* 0xf000000000047882 */ /* 0x000fe20000000000 */
[----:B------:R-:W-:Y:S01]  /*a730*/  UMOV UR5, 0x380fffff ;  /* 0x380fffff00057882 */ /* 0x000fe20000000000 */
[----:B--2---:R-:W0:Y:S01]  /*a740*/  F2F.F32.F64 R0, R2 ;  /* 0x0000000200007310 */ /* 0x004e220000301000 */
[----:B------:R-:W-:-:S14]  /*a750*/  DSETP.GEU.AND P0, PT, |R2|, UR4, PT ;  /* 0x0000000402007e2a */ /* 0x000fdc000bf0e200 */
[----:B0-----:R-:W-:Y:S01]  /*a760*/  @!P0 FMUL R0, R0, 1.175494350822287508e-38 ;  /* 0x0080000000008820 */ /* 0x001fe20000400000 */
[----:B------:R-:W-:Y:S06]  /*a770*/  BRA `(.L_x_1392) ;  /* 0x00000008007c7947 */ /* 0x000fec0003800000 */
.L_x_1387:
        /* <DEDUP_REMOVED lines=12> */
.L_x_1401:
[----:B------:R-:W2:Y:S01]  /*a840*/  LDG.E.64 R2, desc[UR36][R2.64] ;  /* 0x0000002402027981 */ /* 0x000ea2000c1e1b00 */
[----:B------:R-:W-:Y:S01]  /*a850*/  UMOV UR4, 0xf0000000 ;  /* 0xf000000000047882 */ /* 0x000fe20000000000 */
[----:B------:R-:W-:Y:S01]  /*a860*/  UMOV UR5, 0x380fffff ;  /* 0x380fffff00057882 */ /* 0x000fe20000000000 */
[----:B--2---:R-:W0:Y:S01]  /*a870*/  F2F.F32.F64 R0, R2 ;  /* 0x0000000200007310 */ /* 0x004e220000301000 */
[----:B------:R-:W-:-:S14]  /*a880*/  DSETP.GEU.AND P0, PT, |R2|, UR4, PT ;  /* 0x0000000402007e2a */ /* 0x000fdc000bf0e200 */
[----:B0-----:R-:W-:Y:S01]  /*a890*/  @!P0 FMUL R0, R0, 1.175494350822287508e-38 ;  /* 0x0080000000008820 */ /* 0x001fe20000400000 */
[----:B------:R-:W-:Y:S06]  /*a8a0*/  BRA `(.L_x_1392) ;  /* 0x0000000800307947 */ /* 0x000fec0003800000 */
.L_x_1400:
        /* <DEDUP_REMOVED lines=26> */
.L_x_1403:
        /* <DEDUP_REMOVED lines=13> */
.L_x_1402:
[----:B------:R-:W2:Y:S02]  /*ab20*/  LDG.E.U16 R0, desc[UR36][R2.64] ;  /* 0x0000002402007981 */ /* 0x000ea4000c1e1500 */
[----:B--2---:R-:W-:Y:S01]  /*ab30*/  IMAD.U32 R0, R0, 0x10000, RZ ;  /* 0x0001000000007824 */ /* 0x004fe200078e00ff */
[----:B------:R-:W-:Y:S06]  /*ab40*/  BRA `(.L_x_1392) ;  /* 0x0000000400887947 */ /* 0x000fec0003800000 */
.L_x_1399:
        /* <DEDUP_REMOVED lines=11> */
.L_x_1406:
        /* <DEDUP_REMOVED lines=20> */
.L_x_1408:
[----:B------:R-:W-:Y:S05]  /*ad40*/  BSYNC B0 ;  /* 0x0000000000007941 */ /* 0x000fea0003800000 */
.L_x_1407:
[----:B------:R-:W-:Y:S01]  /*ad50*/  LEA R3, R0, 0x3b800000, 0x17 ;  /* 0x3b80000000037811 */ /* 0x000fe200078eb8ff */
[----:B------:R-:W-:-:S05]  /*ad60*/  IMAD.SHL.U32 R0, R2, 0x100000, RZ ;  /* 0x0010000002007824 */ /* 0x000fca00078e00ff */
[----:B------:R-:W-:Y:S01]  /*ad70*/  LOP3.LUT R0, R3, R0, R4, 0xfe, !PT ;  /* 0x0000000003007212 */ /* 0x000fe200078efe04 */
[----:B------:R-:W-:Y:S06]  /*ad80*/  BRA `(.L_x_1392) ;  /* 0x0000000000f87947 */ /* 0x000fec0003800000 */
.L_x_1405:
        /* <DEDUP_REMOVED lines=20> */
.L_x_1410:
[----:B------:R-:W-:Y:S05]  /*aed0*/  BSYNC B0 ;  /* 0x0000000000007941 */ /* 0x000fea0003800000 */
.L_x_1409:
[----:B------:R-:W-:Y:S01]  /*aee0*/  LEA R3, R0, 0x37800000, 0x17 ;  /* 0x3780000000037811 */ /* 0x000fe200078eb8ff */
[----:B------:R-:W-:-:S05]  /*aef0*/  IMAD.SHL.U32 R0, R2, 0x200000, RZ ;  /* 0x0020000002007824 */ /* 0x000fca00078e00ff */
[----:B------:R-:W-:Y:S01]  /*af00*/  LOP3.LUT R0, R3, R0, R4, 0xfe, !PT ;  /* 0x0000000003007212 */ /* 0x000fe200078efe04 */
[----:B------:R-:W-:Y:S06]  /*af10*/  BRA `(.L_x_1392) ;  /* 0x0000000000947947 */ /* 0x000fec0003800000 */
.L_x_1404:
        /* <DEDUP_REMOVED lines=14> */
.L_x_1391:
        /* <DEDUP_REMOVED lines=16> */
.L_x_1413:
[----:B------:R-:W-:Y:S01]  /*b100*/  IMAD.MOV.U32 R0, RZ, RZ, RZ ;  /* 0x000000ffff007224 */ /* 0x000fe200078e00ff */
[----:B------:R-:W-:Y:S06]  /*b110*/  BRA `(.L_x_1392) ;  /* 0x0000000000147947 */ /* 0x000fec0003800000 */
.L_x_1412:
[----:B------:R-:W2:Y:S02]  /*b120*/  LDG.E.64 R2, desc[UR36][R2.64] ;  /* 0x0000002402027981 */ /* 0x000ea4000c1e1b00 */
[----:B--2---:R0:W1:Y:S01]  /*b130*/  I2F.U64 R0, R2 ;  /* 0x0000000200007312 */ /* 0x0040620000301000 */
[----:B------:R-:W-:Y:S05]  /*b140*/  BRA `(.L_x_1392) ;  /* 0x0000000000087947 */ /* 0x000fea0003800000 */
.L_x_1411:
[----:B------:R-:W2:Y:S02]  /*b150*/  LDG.E R0, desc[UR36][R2.64] ;  /* 0x0000002402007981 */ /* 0x000ea4000c1e1900 */
[----:B--2---:R-:W-:-:S07]  /*b160*/  I2FP.F32.U32 R0, R0 ;  /* 0x0000000000007245 */ /* 0x004fce0000201000 */
.L_x_1392:
[----:B------:R-:W-:Y:S05]  /*b170*/  BSYNC B6 ;  /* 0x0000000000067941 */ /* 0x000fea0003800000 */
.L_x_1386:
        /* <DEDUP_REMOVED lines=14> */
[----:B0-----:R-:W-:Y:S01]  /*b260*/  STG.E.U8 desc[UR36][R16.64], R3 ;  /* 0x0000000310007986 */ /* 0x001fe2000c101124 */
[----:B------:R-:W-:Y:S05]  /*b270*/  EXIT ;  /* 0x000000000000794d */ /* 0x000fea0003800000 */
.L_x_1417:
[----:B------:R-:W0:Y:S02]  /*b280*/  F2I.S64.TRUNC R2, R2 ;  /* 0x0000000200027311 */ /* 0x000e24000020d900 */
[----:B0-----:R-:W-:-:S05]  /*b290*/  IMAD.MOV.U32 R5, RZ, RZ, R2 ;  /* 0x000000ffff057224 */ /* 0x001fca00078e0002 */
[----:B------:R-:W-:Y:S01]  /*b2a0*/  STG.E.U8 desc[UR36][R16.64], R5 ;  /* 0x0000000510007986 */ /* 0x000fe2000c101124 */
[----:B------:R-:W-:Y:S05]  /*b2b0*/  EXIT ;  /* 0x000000000000794d */ /* 0x000fea0003800000 */
.L_x_1416:
[----:B------:R-:W-:-:S13]  /*b2c0*/  ISETP.NE.AND P0, PT, R3, 0x2, PT ;  /* 0x000000020300780c */ /* 0x000fda0003f05270 */
[----:B------:R-:W-:Y:S05]  /*b2d0*/  @!P0 BRA `(.L_x_1419) ;  /* 0x0000000000288947 */ /* 0x000fea0003800000 */
[----:B------:R-:W-:-:S13]  /*b2e0*/  ISETP.NE.AND P0, PT, R3, 0x3, PT ;  /* 0x000000030300780c */ /* 0x000fda0003f05270 */
[----:B------:R-:W-:Y:S05]  /*b2f0*/  @!P0 BRA `(.L_x_1420) ;  /* 0x0000000000148947 */ /* 0x000fea0003800000 */
[----:B------:R-:W-:-:S13]  /*b300*/  ISETP.NE.AND P0, PT, R3, 0x4, PT ;  /* 0x000000040300780c */ /* 0x000fda0003f05270 */
[----:B------:R-:W-:Y:S05]  /*b310*/  @P0 BRA `(.L_x_1418) ;  /* 0x0000000800d00947 */ /* 0x000fea0003800000 */
[----:B------:R-:W0:Y:S02]  /*b320*/  F2I.S64.TRUNC R2, R2 ;  /* 0x0000000200027311 */ /* 0x000e24000020d900 */
[----:B0-----:R-:W-:Y:S01]  /*b330*/  STG.E.64 desc[UR36][R16.64], R2 ;  /* 0x0000000210007986 */ /* 0x001fe2000c101b24 */
[----:B------:R-:W-:Y:S05]  /*b340*/  EXIT ;  /* 0x000000000000794d */ /* 0x000fea0003800000 */
.L_x_1420:
[----:B------:R-:W0:Y:S02]  /*b350*/  F2I.FTZ.TRUNC.NTZ R3, R2 ;  /* 0x0000000200037305 */ /* 0x000e24000021f100 */
[----:B0-----:R-:W-:Y:S01]  /*b360*/  STG.E desc[UR36][R16.64], R3 ;  /* 0x0000000310007986 */ /* 0x001fe2000c101924 */
[----:B------:R-:W-:Y:S05]  /*b370*/  EXIT ;  /* 0x000000000000794d */ /* 0x000fea0003800000 */
.L_x_1419:
[----:B------:R-:W0:Y:S02]  /*b380*/  F2I.FTZ.TRUNC.NTZ R3, R2 ;  /* 0x0000000200037305 */ /* 0x000e24000021f100 */
[----:B0-----:R-:W-:Y:S01]  /*b390*/  STG.E.U16 desc[UR36][R16.64], R3 ;  /* 0x0000000310007986 */ /* 0x001fe2000c101524 */
[----:B------:R-:W-:Y:S05]  /*b3a0*/  EXIT ;  /* 0x000000000000794d */ /* 0x000fea0003800000 */
.L_x_1415:
[----:B------:R-:W-:-:S13]  /*b3b0*/  ISETP.GT.AND P0, PT, R3, 0x6, PT ;  /* 0x000000060300780c */ /* 0x000fda0003f04270 */
[----:B------:R-:W-:Y:S05]  /*b3c0*/  @P0 BRA `(.L_x_1421) ;  /* 0x0000000000240947 */ /* 0x000fea0003800000 */
[----:B------:R-:W-:-:S13]  /*b3d0*/  ISETP.NE.AND P0, PT, R3, 0x5, PT ;  /* 0x000000050300780c */ /* 0x000fda0003f05270 */
[----:B------:R-:W-:Y:S05]  /*b3e0*/  @!P0 BRA `(.L_x_1422) ;  /* 0x0000000000108947 */ /* 0x000fea0003800000 */
[----:B------:R-:W-:-:S13]  /*b3f0*/  ISETP.NE.AND P0, PT, R3, 0x6, PT ;  /* 0x000000060300780c */ /* 0x000fda0003f05270 */
[----:B------:R-:W-:Y:S05]  /*b400*/  @P0 BRA `(.L_x_1418) ;  /* 0x0000000800940947 */ /* 0x000fea0003800000 */
[----:B------:R-:W-:Y:S01]  /*b410*/  STG.E desc[UR36][R16.64], R2 ;  /* 0x0000000210007986 */ /* 0x000fe2000c101924 */
[----:B------:R-:W-:Y:S05]  /*b420*/  EXIT ;  /* 0x000000000000794d */ /* 0x000fea0003800000 */
.L_x_1422:
[----:B------:R-:W-:-:S05]  /*b430*/  F2FP.F16.F32.PACK_AB R2, RZ, R2 ;  /* 0x00000002ff02723e */ /* 0x000fca00000000ff */
[----:B------:R-:W-:Y:S01]  /*b440*/  STG.E.U16 desc[UR36][R16.64], R2 ;  /* 0x0000000210007986 */ /* 0x000fe2000c101524 */
[----:B------:R-:W-:Y:S05]  /*b450*/  EXIT ;  /* 0x000000000000794d */ /* 0x000fea0003800000 */
.L_x_1421:
[----:B------:R-:W-:-:S13]  /*b460*/  ISETP.NE.AND P0, PT, R3, 0x7, PT ;  /* 0x000000070300780c */ /* 0x000fda0003f05270 */
[----:B------:R-:W-:Y:S05]  /*b470*/  @!P0 BRA `(.L_x_1423) ;  /* 0x00000000002c8947 */ /* 0x000fea0003800000 */
[----:B------:R-:W-:-:S13]  /*b480*/  ISETP.NE.AND P0, PT, R3, 0x8, PT ;  /* 0x000000080300780c */ /* 0x000fda0003f05270 */
[----:B------:R-:W-:Y:S05]  /*b490*/  @!P0 BRA `(.L_x_1424) ;  /* 0x0000000000148947 */ /* 0x000fea0003800000 */
[----:B------:R-:W-:-:S13]  /*b4a0*/  ISETP.NE.AND P0, PT, R3, 0x9, PT ;  /* 0x000000090300780c */ /* 0x000fda0003f05270 */
[----:B------:R-:W-:Y:S05]  /*b4b0*/  @P0 BRA `(.L_x_1418) ;  /* 0x0000000800680947 */ /* 0x000fea0003800000 */
[----:B------:R-:W-:-:S05]  /*b4c0*/  IMAD.MOV.U32 R3, RZ, RZ, RZ ;  /* 0x000000ffff037224 */ /* 0x000fca00078e00ff */
[----:B------:R-:W-:Y:S01]  /*b4d0*/  STG.E.64 desc[UR36][R16.64], R2 ;  /* 0x0000000210007986 */ /* 0x000fe2000c101b24 */
[----:B------:R-:W-:Y:S05]  /*b4e0*/  EXIT ;  /* 0x000000000000794d */ /* 0x000fea0003800000 */
.L_x_1424:
[----:B------:R-:W-:-:S04]  /*b4f0*/  F2FP.F16.F32.PACK_AB R3, RZ, R2 ;  /* 0x00000002ff03723e */ /* 0x000fc800000000ff */
[----:B------:R-:W-:-:S05]  /*b500*/  PRMT R3, R3, 0x5410, RZ ;  /* 0x0000541003037816 */ /* 0x000fca00000000ff */
[----:B------:R-:W-:Y:S01]  /*b510*/  STG.E desc[UR36][R16.64], R3 ;  /* 0x0000000310007986 */ /* 0x000fe2000c101924 */
[----:B------:R-:W-:Y:S05]  /*b520*/  EXIT ;  /* 0x000000000000794d */ /* 0x000fea0003800000 */
.L_x_1423:
[----:B------:R-:W-:-:S06]  /*b530*/  FMUL.FTZ R2, R2, 1 ;  /* 0x3f80000002027820 */ /* 0x000fcc0000410000 */
[----:B------:R-:W0:Y:S02]  /*b540*/  F2F.F64.F32 R2, R2 ;  /* 0x0000000200027310 */ /* 0x000e240000201800 */
[----:B0-----:R-:W-:Y:S01]  /*b550*/  STG.E.64 desc[UR36][R16.64], R2 ;  /* 0x0000000210007986 */ /* 0x001fe2000c101b24 */
[----:B------:R-:W-:Y:S05]  /*b560*/  EXIT ;  /* 0x000000000000794d */ /* 0x000fea0003800000 */
.L_x_1414:
        /* <DEDUP_REMOVED lines=10> */
[----:B------:R-:W-:Y:S01]  /*b610*/  STG.E.U8 desc[UR36][R16.64], R3 ;  /* 0x0000000310007986 */ /* 0x000fe2000c101124 */
[----:B------:R-:W-:Y:S05]  /*b620*/  EXIT ;  /* 0x000000000000794d */ /* 0x000fea0003800000 */
.L_x_1427:
[----:B------:R-:W-:Y:S01]  /*b630*/  FMUL.FTZ R4, R2, 1 ;  /* 0x3f80000002047820 */ /* 0x000fe20000410000 */
[----:B------:R-:W-:-:S05]  /*b640*/  CS2R R6, SRZ ;  /* 0x0000000000067805 */ /* 0x000fca000001ff00 */
[----:B------:R-:W0:Y:S02]  /*b650*/  F2F.F64.F32 R4, R4 ;  /* 0x0000000400047310 */ /* 0x000e240000201800 */
[----:B0-----:R-:W-:Y:S01]  /*b660*/  STG.E.128 desc[UR36][R16.64], R4 ;  /* 0x0000000410007986 */ /* 0x001fe2000c101d24 */
[----:B------:R-:W-:Y:S05]  /*b670*/  EXIT ;  /* 0x000000000000794d */ /* 0x000fea0003800000 */
.L_x_1426:
        /* <DEDUP_REMOVED lines=20> */
.L_x_1431:
[----:B------:R-:W-:Y:S05]  /*b7c0*/  BSYNC B0 ;  /* 0x0000000000007941 */ /* 0x000fea0003800000 */
.L_x_1430:
[----:B------:R-:W-:-:S05]  /*b7d0*/  LOP3.LUT R5, R0, R5, RZ, 0xfc, !PT ;  /* 0x0000000500057212 */ /* 0x000fca00078efcff */
[----:B------:R-:W-:Y:S01]  /*b7e0*/  STG.E.U8 desc[UR36][R16.64], R5 ;  /* 0x0000000510007986 */ /* 0x000fe2000c101124 */
[----:B------:R-:W-:Y:S05]  /*b7f0*/  EXIT ;  /* 0x000000000000794d */ /* 0x000fea0003800000 */
.L_x_1429:
        /* <DEDUP_REMOVED lines=12> */
.L_x_1433:
[----:B------:R-:W-:Y:S01]  /*b8c0*/  IMAD.MOV.U32 R0, RZ, RZ, 0x7f ;  /* 0x0000007fff007424 */ /* 0x000fe200078e00ff */
[----:B------:R-:W-:-:S04]  /*b8d0*/  ISETP.GT.U32.AND P0, PT, R4, 0x7f800000, PT ;  /* 0x7f8000000400780c */ /* 0x000fc80003f04070 */
[----:B------:R-:W-:-:S09]  /*b8e0*/  SEL R0, R0, 0x7c, P0 ;  /* 0x0000007c00007807 */ /* 0x000fd20000000000 */
.L_x_1434:
[----:B------:R-:W-:Y:S05]  /*b8f0*/  BSYNC B0 ;  /* 0x0000000000007941 */ /* 0x000fea0003800000 */
.L_x_1432:
[----:B------:R-:W-:-:S04]  /*b900*/  LOP3.LUT R2, R2, 0x80000000, RZ, 0xc0, !PT ;  /* 0x8000000002027812 */ /* 0x000fc800078ec0ff */
[----:B------:R-:W-:-:S04]  /*b910*/  SHF.R.U32.HI R3, RZ, 0x18, R2 ;  /* 0x00000018ff037819 */ /* 0x000fc80000011602 */
[----:B------:R-:W-:-:S05]  /*b920*/  LOP3.LUT R3, R0, R3, RZ, 0xfc, !PT ;  /* 0x0000000300037212 */ /* 0x000fca00078efcff */
[----:B------:R-:W-:Y:S01]  /*b930*/  STG.E.U8 desc[UR36][R16.64], R3 ;  /* 0x0000000310007986 */ /* 0x000fe2000c101124 */
[----:B------:R-:W-:Y:S05]  /*b940*/  EXIT ;  /* 0x000000000000794d */ /* 0x000fea0003800000 */
.L_x_1428:
[----:B------:R-:W-:-:S05]  /*b950*/  F2FP.BF16.F32.PACK_AB R2, RZ, R2 ;  /* 0x00000002ff02723e */ /* 0x000fca00000010ff */
[----:B------:R-:W-:Y:S01]  /*b960*/  STG.E.U16 desc[UR36][R16.64], R2 ;  /* 0x0000000210007986 */ /* 0x000fe2000c101524 */
[----:B------:R-:W-:Y:S05]  /*b970*/  EXIT ;  /* 0x000000000000794d */ /* 0x000fea0003800000 */
.L_x_1425:
        /* <DEDUP_REMOVED lines=9> */
[----:B0-----:R-:W-:Y:S01]  /*ba10*/  STG.E.U16 desc[UR36][R16.64], R3 ;  /* 0x0000000310007986 */ /* 0x001fe2000c101524 */
[----:B------:R-:W-:Y:S05]  /*ba20*/  EXIT ;  /* 0x000000000000794d */ /* 0x000fea0003800000 */
.L_x_1437:
        /* <DEDUP_REMOVED lines=16> */
.L_x_1440:
[----:B------:R-:W-:-:S04]  /*bb30*/  LOP3.LUT R2, R2, 0x80000000, RZ, 0xc0, !PT ;  /* 0x8000000002027812 */ /* 0x000fc800078ec0ff */
[----:B------:R-:W-:-:S04]  /*bb40*/  SHF.R.U32.HI R3, RZ, 0x18, R2 ;  /* 0x00000018ff037819 */ /* 0x000fc80000011602 */
[----:B------:R-:W-:-:S04]  /*bb50*/  LOP3.LUT R0, R0, R3, RZ, 0xfc, !PT ;  /* 0x0000000300007212 */ /* 0x000fc800078efcff */
[----:B------:R-:W-:-:S07]  /*bb60*/  PRMT R8, R0, 0x7610, R8 ;  /* 0x0000761000087816 */ /* 0x000fce0000000008 */
.L_x_1439:
[----:B------:R-:W-:Y:S05]  /*bb70*/  BSYNC B0 ;  /* 0x0000000000007941 */ /* 0x000fea0003800000 */
.L_x_1438:
[----:B------:R-:W-:Y:S01]  /*bb80*/  STG.E.U8 desc[UR36][R16.64], R8 ;  /* 0x0000000810007986 */ /* 0x000fe2000c101124 */
[----:B------:R-:W-:Y:S05]  /*bb90*/  EXIT ;  /* 0x000000000000794d */ /* 0x000fea0003800000 */
.L_x_1436:
        /* <DEDUP_REMOVED lines=16> */
.L_x_1443:
[----:B------:R-:W-:-:S04]  /*bca0*/  LOP3.LUT R2, R2, 0x80000000, RZ, 0xc0, !PT ;  /* 0x8000000002027812 */ /* 0x000fc800078ec0ff */
[----:B------:R-:W-:-:S04]  /*bcb0*/  SHF.R.U32.HI R3, RZ, 0x18, R2 ;  /* 0x00000018ff037819 */ /* 0x000fc80000011602 */
[----:B------:R-:W-:-:S04]  /*bcc0*/  LOP3.LUT R0, R0, R3, RZ, 0xfc, !PT ;  /* 0x0000000300007212 */ /* 0x000fc800078efcff */
[----:B------:R-:W-:-:S07]  /*bcd0*/  PRMT R8, R0, 0x7610, R8 ;  /* 0x0000761000087816 */ /* 0x000fce0000000008 */
.L_x_1442:
[----:B------:R-:W-:Y:S05]  /*bce0*/  BSYNC B0 ;  /* 0x0000000000007941 */ /* 0x000fea0003800000 */
.L_x_1441:
[----:B------:R-:W-:Y:S01]  /*bcf0*/  STG.E.U8 desc[UR36][R16.64], R8 ;  /* 0x0000000810007986 */ /* 0x000fe2000c101124 */
[----:B------:R-:W-:Y:S05]  /*bd00*/  EXIT ;  /* 0x000000000000794d */ /* 0x000fea0003800000 */
.L_x_1435:
        /* <DEDUP_REMOVED lines=21> */
.L_x_1418:
        /* <DEDUP_REMOVED lines=16> */
.L_x_1446:
[----:B------:R-:W-:Y:S05]  /*bf60*/  EXIT ;  /* 0x000000000000794d */ /* 0x000fea0003800000 */
.L_x_1445:
[----:B------:R-:W0:Y:S02]  /*bf70*/  F2I.U64.TRUNC R2, R2 ;  /* 0x0000000200027311 */ /* 0x000e24000020d800 */
[----:B0-----:R-:W-:Y:S01]  /*bf80*/  STG.E.64 desc[UR36][R16.64], R2 ;  /* 0x0000000210007986 */ /* 0x001fe2000c101b24 */
[----:B------:R-:W-:Y:S05]  /*bf90*/  EXIT ;  /* 0x000000000000794d */ /* 0x000fea0003800000 */
.L_x_1444:
[----:B------:R-:W0:Y:S02]  /*bfa0*/  F2I.FTZ.U32.TRUNC.NTZ R3, R2 ;  /* 0x0000000200037305 */ /* 0x000e24000021f000 */
[----:B0-----:R-:W-:Y:S01]  /*bfb0*/  STG.E desc[UR36][R16.64], R3 ;  /* 0x0000000310007986 */ /* 0x001fe2000c101924 */
[----:B------:R-:W-:Y:S05]  /*bfc0*/  EXIT ;  /* 0x000000000000794d */ /* 0x000fea0003800000 */
.L_x_1447:
        /* <DEDUP_REMOVED lines=11> */
.L_x_7195:


//--------------------- .text._ZN2at6native27unrolled_elementwise_kernelIZZZNS0_16tanh_kernel_cudaERNS_18TensorIteratorBaseEENKUlvE0_clEvENKUlvE0_clEvEUlfE_St5arrayIPcLm2EELi4E23TrivialOffsetCalculatorILi1EjESB_NS0_6memory12LoadWithCastILi1EEENSC_13StoreWithCastILi1EEEEEviT_T0_T2_T3_T4_T5_ --------------------------
	.section	.text._ZN2at6native27unrolled_elementwise_kernelIZZZNS0_16tanh_kernel_cudaERNS_18TensorIteratorBaseEENKUlvE0_clEvENKUlvE0_clEvEUlfE_St5arrayIPcLm2EELi4E23TrivialOffsetCalculatorILi1EjESB_NS0_6memory12LoadWithCastILi1EEENSC_13StoreWithCastILi1EEEEEviT_T0_T2_T3_T4_T5_,"ax",@progbits
	.align	128
        .global         _ZN2at6native27unrolled_elementwise_kernelIZZZNS0_16tanh_kernel_cudaERNS_18TensorIteratorBaseEENKUlvE0_clEvENKUlvE0_clEvEUlfE_St5arrayIPcLm2EELi4E23TrivialOffsetCalculatorILi1EjESB_NS0_6memory12LoadWithCastILi1EEENSC_13StoreWithCastILi1EEEEEviT_T0_T2_T3_T4_T5_
        .type           _ZN2at6native27unrolled_elementwise_kernelIZZZNS0_16tanh_kernel_cudaERNS_18TensorIteratorBaseEENKUlvE0_clEvENKUlvE0_clEvEUlfE_St5arrayIPcLm2EELi4E23TrivialOffsetCalculatorILi1EjESB_NS0_6memory12LoadWithCastILi1EEENSC_13StoreWithCastILi1EEEEEviT_T0_T2_T3_T4_T5_,@function
        .size           _ZN2at6native27unrolled_elementwise_kernelIZZZNS0_16tanh_kernel_cudaERNS_18TensorIteratorBaseEENKUlvE0_clEvENKUlvE0_clEvEUlfE_St5arrayIPcLm2EELi4E23TrivialOffsetCalculatorILi1EjESB_NS0_6memory12LoadWithCastILi1EEENSC_13StoreWithCastILi1EEEEEviT_T0_T2_T3_T4_T5_,(.L_x_7196 - _ZN2at6native27unrolled_elementwise_kernelIZZZNS0_16tanh_kernel_cudaERNS_18TensorIteratorBaseEENKUlvE0_clEvENKUlvE0_clEvEUlfE_St5arrayIPcLm2EELi4E23TrivialOffsetCalculatorILi1EjESB_NS0_6memory12LoadWithCastILi1EEENSC_13StoreWithCastILi1EEEEEviT_T0_T2_T3_T4_T5_)
        .other          _ZN2at6native27unrolled_elementwise_kernelIZZZNS0_16tanh_kernel_cudaERNS_18TensorIteratorBaseEENKUlvE0_clEvENKUlvE0_clEvEUlfE_St5arrayIPcLm2EELi4E23TrivialOffsetCalculatorILi1EjESB_NS0_6memory12LoadWithCastILi1EEENSC_13StoreWithCastILi1EEEEEviT_T0_T2_T3_T4_T5_,@"STO_CUDA_ENTRY STV_DEFAULT"
_ZN2at6native27unrolled_elementwise_kernelIZZZNS0_16tanh_kernel_cudaERNS_18TensorIteratorBaseEENKUlvE0_clEvENKUlvE0_clEvEUlfE_St5arrayIPcLm2EELi4E23TrivialOffsetCalculatorILi1EjESB_NS0_6memory12LoadWithCastILi1EEENSC_13StoreWithCastILi1EEEEEviT_T0_T2_T3_T4_T5_:
.text._ZN2at6native27unrolled_elementwise_kernelIZZZNS0_16tanh_kernel_cudaERNS_18TensorIteratorBaseEENKUlvE0_clEvENKUlvE0_clEvEUlfE_St5arrayIPcLm2EELi4E23TrivialOffsetCalculatorILi1EjESB_NS0_6memory12LoadWithCastILi1EEENSC_13StoreWithCastILi1EEEEEviT_T0_T2_T3_T4_T5_:
[----:B------:R-:W0:Y:S01]  /*0000*/  LDC R1, c[0x0][0x28] ;  /* 0x00000a00ff017b82 */ /* 0x000e220000000800 */
[----:B------:R-:W1:Y:S07]  /*0010*/  S2R R2, SR_CTAID.X ;  /* 0x0000000000027919 */ /* 0x000e6e0000002500 */
[----:B------:R-:W1:Y:S01]  /*0020*/  LDC R17, c[0x0][0x210] ;  /* 0x00008400ff117b82 */ /* 0x000e620000000800 */
[----:B------:R-:W-:Y:S01]  /*0030*/  ULDC.64 UR36, c[0x0][0x208] ;  /* 0x0000820000247ab9 */ /* 0x000fe20000000a00 */
[----:B------:R-:W-:Y:S01]  /*0040*/  BSSY B7, `(.L_x_1448) ;  /* 0x00000ee000077945 */ /* 0x000fe20003800000 */
[----:B------:R-:W2:Y:S01]  /*0050*/  S2R R16, SR_TID.X ;  /* 0x0000000000107919 */ /* 0x000ea20000002100 */
[----:B------:R-:W-:-:S04]  /*0060*/  CS2R R22, SRZ ;  /* 0x0000000000167805 */ /* 0x000fc8000001ff00 */
[----:B------:R-:W3:Y:S01]  /*0070*/  LDC.U8 R19, c[0x0][0x22c] ;  /* 0x00008b00ff137b82 */ /* 0x000ee20000000000 */
[----:B-1----:R-:W-:-:S05]  /*0080*/  IMAD R17, R2, -0x200, R17 ;  /* 0xfffffe0002117824 */ /* 0x002fca00078e0211 */
[----:B--2---:R-:W-:-:S13]  /*0090*/  ISETP.GE.AND P0, PT, R16, R17, PT ;  /* 0x000000111000720c */ /* 0x004fda0003f06270 */
[----:B0--3--:R-:W-:Y:S05]  /*00a0*/  @P0 BRA `(.L_x_1449) ;  /* 0x0000000c009c0947 */ /* 0x009fea0003800000 */
[----:B------:R-:W0:Y:S01]  /*00b0*/  LDC.64 R4, c[0x0][0x220] ;  /* 0x00008800ff047b82 */ /* 0x000e220000000a00 */
[----:B------:R-:W-:Y:S01]  /*00c0*/  PRMT R0, R19, 0x9910, RZ ;  /* 0x0000991013007816 */ /* 0x000fe200000000ff */
[----:B------:R-:W-:Y:S01]  /*00d0*/  IMAD R16, R2, 0x200, R16 ;  /* 0x0000020002107824 */ /* 0x000fe200078e0210 */
[----:B------:R-:W-:Y:S01]  /*00e0*/  ULDC UR4, c[0x0][0x230] ;  /* 0x00008c0000047ab9 */ /* 0x000fe20000000800 */
[----:B------:R-:W-:Y:S01]  /*00f0*/  BSSY B6, `(.L_x_1450) ;  /* 0x00000e0000067945 */ /* 0x000fe20003800000 */
        /* <DEDUP_REMOVED lines=14> */
[----:B--2---:R4:W0:Y:S01]  /*01e0*/  I2F.S16 R23, R4 ;  /* 0x0000000400177306 */ /* 0x0048220000101400 */
[----:B------:R-:W-:Y:S05]  /*01f0*/  BRA `(.L_x_1456) ;  /* 0x0000000c003c7947 */ /* 0x000fea0003800000 */
.L_x_1454:
[----:B------:R-:W2:Y:S02]  /*0200*/  LDG.E.U8 R4, desc[UR36][R4.64] ;  /* 0x0000002404047981 */ /* 0x000ea4000c1e1100 */
[----:B--2---:R-:W-:Y:S01]  /*0210*/  I2FP.F32.U32 R23, R4 ;  /* 0x0000000400177245 */ /* 0x004fe20000201000 */
[----:B------:R-:W-:Y:S06]  /*0220*/  BRA `(.L_x_1456) ;  /* 0x0000000c00307947 */ /* 0x000fec0003800000 */
.L_x_1453:
[----:B------:R-:W-:-:S13]  /*0230*/  ISETP.NE.AND P0, PT, R0, 0x2, PT ;  /* 0x000000020000780c */ /* 0x000fda0003f05270 */
[----:B------:R-:W-:Y:S05]  /*0240*/  @!P0 BRA `(.L_x_1457) ;  /* 0x0000000000288947 */ /* 0x000fea0003800000 */
[----:B------:R-:W-:-:S13]  /*0250*/  ISETP.NE.AND P0, PT, R0, 0x3, PT ;  /* 0x000000030000780c */ /* 0x000fda0003f05270 */
[----:B------:R-:W-:Y:S05]  /*0260*/  @!P0 BRA `(.L_x_1458) ;  /* 0x0000000000148947 */ /* 0x000fea0003800000 */
[----:B------:R-:W-:-:S13]  /*0270*/  ISETP.NE.AND P0, PT, R0, 0x4, PT ;  /* 0x000000040000780c */ /* 0x000fda0003f05270 */
[----:B------:R-:W-:Y:S05]  /*0280*/  @P0 BRA `(.L_x_1455) ;  /* 0x0000000800bc0947 */ /* 0x000fea0003800000 */
[----:B------:R-:W2:Y:S02]  /*0290*/  LDG.E.64 R4, desc[UR36][R4.64] ;  /* 0x0000002404047981 */ /* 0x000ea4000c1e1b00 */
[----:B--2---:R0:W1:Y:S01]  /*02a0*/  I2F.S64 R23, R4 ;  /* 0x0000000400177312 */ /* 0x0040620000301400 */
[----:B------:R-:W-:Y:S05]  /*02b0*/  BRA `(.L_x_1456) ;  /* 0x0000000c000c7947 */ /* 0x000fea0003800000 */
.L_x_1458:
[----:B------:R-:W2:Y:S02]  /*02c0*/  LDG.E R4, desc[UR36][R4.64] ;  /* 0x0000002404047981 */ /* 0x000ea4000c1e1900 */
[----:B--2---:R-:W-:Y:S01]  /*02d0*/  I2FP.F32.S32 R23, R4 ;  /* 0x0000000400177245 */ /* 0x004fe20000201400 */
[----:B------:R-:W-:Y:S06]  /*02e0*/  BRA `(.L_x_1456) ;  /* 0x0000000c00007947 */ /* 0x000fec0003800000 */
.L_x_1457:
[----:B------:R-:W2:Y:S02]  /*02f0*/  LDG.E.U16 R4, desc[UR36][R4.64] ;  /* 0x0000002404047981 */ /* 0x000ea4000c1e1500 */
[----:B--2---:R2:W3:Y:S01]  /*0300*/  I2F.S16 R23, R4 ;  /* 0x0000000400177306 */ /* 0x0044e20000101400 */
[----:B------:R-:W-:Y:S05]  /*0310*/  BRA `(.L_x_1456) ;  /* 0x0000000800f47947 */ /* 0x000fea0003800000 */
.L_x_1452:
        /* <DEDUP_REMOVED lines=8> */
.L_x_1460:
[----:B------:R-:W2:Y:S02]  /*03a0*/  LDG.E.U16 R4, desc[UR36][R4.64] ;  /* 0x0000002404047981 */ /* 0x000ea4000c1e1500 */
[----:B--2---:R-:W-:Y:S01]  /*03b0*/  HADD2.F32 R23, -RZ, R4.H0_H0 ;  /* 0x20000004ff177230 */ /* 0x004fe20000004100 */
[----:B------:R-:W-:Y:S06]  /*03c0*/  BRA `(.L_x_1456) ;  /* 0x0000000800c87947 */ /* 0x000fec0003800000 */
.L_x_1459:
        /* <DEDUP_REMOVED lines=8> */
.L_x_1462:
[----:B------:R-:W2:Y:S02]  /*0450*/  LDG.E.U16 R4, desc[UR36][R4.64] ;  /* 0x0000002404047981 */ /* 0x000ea4000c1e1500 */
[----:B--2---:R-:W-:Y:S01]  /*0460*/  HADD2.F32 R23, -RZ, R4.H0_H0 ;  /* 0x20000004ff177230 */ /* 0x004fe20000004100 */
[----:B------:R-:W-:Y:S06]  /*0470*/  BRA `(.L_x_1456) ;  /* 0x00000008009c7947 */ /* 0x000fec0003800000 */
.L_x_1461:
[----:B------:R-:W2:Y:S01]  /*0480*/  LDG.E.64 R4, desc[UR36][R4.64] ;  /* 0x0000002404047981 */ /* 0x000ea2000c1e1b00 */
[----:B------:R-:W-:Y:S01]  /*0490*/  UMOV UR4, 0xf0000000 ;  /* 0xf000000000047882 */ /* 0x000fe20000000000 */
[----:B------:R-:W-:Y:S01]  /*04a0*/  UMOV UR5, 0x380fffff ;  /* 0x380fffff00057882 */ /* 0x000fe20000000000 */
[----:B--2---:R-:W0:Y:S01]  /*04b0*/  F2F.F32.F64 R23, R4 ;  /* 0x0000000400177310 */ /* 0x004e220000301000 */
[----:B------:R-:W-:-:S14]  /*04c0*/  DSETP.GEU.AND P0, PT, |R4|, UR4, PT ;  /* 0x0000000404007e2a */ /* 0x000fdc000bf0e200 */
[----:B0-----:R-:W-:Y:S01]  /*04d0*/  @!P0 FMUL R23, R23, 1.175494350822287508e-38 ;  /* 0x0080000017178820 */ /* 0x001fe20000400000 */
[----:B------:R-:W-:Y:S06]  /*04e0*/  BRA `(.L_x_1456) ;  /* 0x0000000800807947 */ /* 0x000fec0003800000 */
.L_x_1451:
        /* <DEDUP_REMOVED lines=12> */
.L_x_1465:
[----:B------:R-:W2:Y:S01]  /*05b0*/  LDG.E.64 R4, desc[UR36][R4.64] ;  /* 0x0000002404047981 */ /* 0x000ea2000c1e1b00 */
[----:B------:R-:W-:Y:S01]  /*05c0*/  UMOV UR4, 0xf0000000 ;  /* 0xf000000000047882 */ /* 0x000fe20000000000 */
[----:B------:R-:W-:Y:S01]  /*05d0*/  UMOV UR5, 0x380fffff ;  /* 0x380fffff00057882 */ /* 0x000fe20000000000 */
[----:B--2---:R-:W0:Y:S01]  /*05e0*/  F2F.F32.F64 R23, R4 ;  /* 0x0000000400177310 */ /* 0x004e220000301000 */
[----:B------:R-:W-:-:S14]  /*05f0*/  DSETP.GEU.AND P0, PT, |R4|, UR4, PT ;  /* 0x0000000404007e2a */ /* 0x000fdc000bf0e200 */
[----:B0-----:R-:W-:Y:S01]  /*0600*/  @!P0 FMUL R23, R23, 1.175494350822287508e-38 ;  /* 0x0080000017178820 */ /* 0x001fe20000400000 */
[----:B------:R-:W-:Y:S06]  /*0610*/  BRA `(.L_x_1456) ;  /* 0x0000000800347947 */ /* 0x000fec0003800000 */
.L_x_1464:
        /* <DEDUP_REMOVED lines=11> */
[----:B------:R-:W-:-:S05]  /*06d0*/  VIADD R6, R0, 0x1000000 ;  /* 0x0100000000067836 */ /* 0x000fca0000000000 */
[----:B------:R-:W-:Y:S02]  /*06e0*/  SHF.R.S32.HI R6, RZ, 0x8, R6 ;  /* 0x00000008ff067819 */ /* 0x000fe40000011406 */
[----:B0-----:R-:W-:-:S04]  /*06f0*/  IADD3 R3, -R3, 0x1f, RZ ;  /* 0x0000001f03037810 */ /* 0x001fc80007ffe1ff */
[C---:B------:R-:W-:Y:S01]  /*0700*/  ISETP.GT.U32.AND P0, PT, R3.reuse, 0x4, PT ;  /* 0x000000040300780c */ /* 0x040fe20003f04070 */
[----:B------:R-:W-:-:S05]  /*0710*/  VIADD R3, R3, 0xfffffffc ;  /* 0xfffffffc03037836 */ /* 0x000fca0000000000 */
[----:B------:R-:W-:-:S04]  /*0720*/  SEL R3, R3, RZ, P0 ;  /* 0x000000ff03037207 */ /* 0x000fc80000000000 */
[C---:B------:R-:W-:Y:S01]  /*0730*/  SHF.L.U32 R4, R0.reuse, R3, RZ ;  /* 0x0000000300047219 */ /* 0x040fe200000006ff */
[----:B------:R-:W-:Y:S02]  /*0740*/  IMAD R7, R3, R8, 0x3c000000 ;  /* 0x3c00000003077424 */ /* 0x000fe400078e0208 */
[----:B------:R-:W-:-:S03]  /*0750*/  VIADD R3, R0, 0xffffffff ;  /* 0xffffffff00037836 */ /* 0x000fc60000000000 */
[----:B------:R-:W-:Y:S02]  /*0760*/  LEA.HI R7, R4, R7, RZ, 0x1c ;  /* 0x0000000704077211 */ /* 0x000fe400078fe0ff */
[----:B------:R-:W-:Y:S02]  /*0770*/  SHF.R.S32.HI R3, RZ, 0x1f, R3 ;  /* 0x0000001fff037819 */ /* 0x000fe40000011403 */
[----:B------:R-:W-:-:S04]  /*0780*/  LOP3.LUT R6, R7, 0x7f800000, R6, 0xf8, !PT ;  /* 0x7f80000007067812 */ /* 0x000fc800078ef806 */
[----:B------:R-:W-:-:S04]  /*0790*/  LOP3.LUT R6, R6, R3, RZ, 0x30, !PT ;  /* 0x0000000306067212 */ /* 0x000fc800078e30ff */
[----:B------:R-:W-:Y:S01]  /*07a0*/  LOP3.LUT R23, R6, 0x80000000, R23, 0xf8, !PT ;  /* 0x8000000006177812 */ /* 0x000fe200078ef817 */
[----:B------:R-:W-:Y:S06]  /*07b0*/  BRA `(.L_x_1456) ;  /* 0x0000000400cc7947 */ /* 0x000fec0003800000 */
.L_x_1467:
        /* <DEDUP_REMOVED lines=12> */
[----:B------:R-:W-:Y:S01]  /*0880*/  LOP3.LUT R23, R23, 0x80000000, R0, 0xf8, !PT ;  /* 0x8000000017177812 */ /* 0x000fe200078ef800 */
[----:B------:R-:W-:Y:S06]  /*0890*/  BRA `(.L_x_1456) ;  /* 0x0000000400947947 */ /* 0x000fec0003800000 */
.L_x_1466:
[----:B------:R-:W2:Y:S02]  /*08a0*/  LDG.E.U16 R4, desc[UR36][R4.64] ;  /* 0x0000002404047981 */ /* 0x000ea4000c1e1500 */
[----:B--2---:R-:W-:Y:S01]  /*08b0*/  IMAD.U32 R23, R4, 0x10000, RZ ;  /* 0x0001000004177824 */ /* 0x004fe200078e00ff */
[----:B------:R-:W-:Y:S06]  /*08c0*/  BRA `(.L_x_1456) ;  /* 0x0000000400887947 */ /* 0x000fec0003800000 */
.L_x_1463:
        /* <DEDUP_REMOVED lines=11> */
.L_x_1470:
        /* <DEDUP_REMOVED lines=20> */
.L_x_1472:
[----:B------:R-:W-:Y:S05]  /*0ac0*/  BSYNC B0 ;  /* 0x0000000000007941 */ /* 0x000fea0003800000 */
.L_x_1471:
[----:B------:R-:W-:Y:S01]  /*0ad0*/  IMAD.SHL.U32 R3, R3, 0x100000, RZ ;  /* 0x0010000003037824 */ /* 0x000fe200078e00ff */
[----:B------:R-:W-:-:S04]  /*0ae0*/  LEA R0, R0, 0x3b800000, 0x17 ;  /* 0x3b80000000007811 */ /* 0x000fc800078eb8ff */
[----:B------:R-:W-:Y:S01]  /*0af0*/  LOP3.LUT R23, R0, R3, R23, 0xfe, !PT ;  /* 0x0000000300177212 */ /* 0x000fe200078efe17 */
[----:B------:R-:W-:Y:S06]  /*0b00*/  BRA `(.L_x_1456) ;  /* 0x0000000000f87947 */ /* 0x000fec0003800000 */
.L_x_1469:
        /* <DEDUP_REMOVED lines=20> */
.L_x_1474:
[----:B------:R-:W-:Y:S05]  /*0c50*/  BSYNC B0 ;  /* 0x0000000000007941 */ /* 0x000fea0003800000 */
.L_x_1473:
[----:B------:R-:W-:Y:S01]  /*0c60*/  IMAD.SHL.U32 R3, R3, 0x200000, RZ ;  /* 0x0020000003037824 */ /* 0x000fe200078e00ff */
[----:B------:R-:W-:-:S04]  /*0c70*/  LEA R0, R0, 0x37800000, 0x17 ;  /* 0x3780000000007811 */ /* 0x000fc800078eb8ff */
[----:B------:R-:W-:Y:S01]  /*0c80*/  LOP3.LUT R23, R0, R3, R23, 0xfe, !PT ;  /* 0x0000000300177212 */ /* 0x000fe200078efe17 */
[----:B------:R-:W-:Y:S06]  /*0c90*/  BRA `(.L_x_1456) ;  /* 0x0000000000947947 */ /* 0x000fec0003800000 */
.L_x_1468:
        /* <DEDUP_REMOVED lines=14> */
.L_x_1455:
        /* <DEDUP_REMOVED lines=16> */
.L_x_1477:
[----:B------:R-:W-:Y:S01]  /*0e80*/  IMAD.MOV.U32 R23, RZ, RZ, RZ ;  /* 0x000000ffff177224 */ /* 0x000fe200078e00ff */
[----:B------:R-:W-:Y:S06]  /*0e90*/  BRA `(.L_x_1456) ;  /* 0x0000000000147947 */ /* 0x000fec0003800000 */
.L_x_1476:
[----:B------:R-:W2:Y:S02]  /*0ea0*/  LDG.E.64 R4, desc[UR36][R4.64] ;  /* 0x0000002404047981 */ /* 0x000ea4000c1e1b00 */
[----:B--2---:R0:W1:Y:S01]  /*0eb0*/  I2F.U64 R23, R4 ;  /* 0x0000000400177312 */ /* 0x0040620000301000 */
[----:B------:R-:W-:Y:S05]  /*0ec0*/  BRA `(.L_x_1456) ;  /* 0x0000000000087947 */ /* 0x000fea0003800000 */
.L_x_1475:
[----:B------:R-:W2:Y:S02]  /*0ed0*/  LDG.E R4, desc[UR36][R4.64] ;  /* 0x0000002404047981 */ /* 0x000ea4000c1e1900 */
[----:B--2---:R-:W-:-:S07]  /*0ee0*/  I2FP.F32.U32 R23, R4 ;  /* 0x0000000400177245 */ /* 0x004fce0000201000 */
.L_x_1456:
[----:B------:R-:W-:Y:S05]  /*0ef0*/  BSYNC B6 ;  /* 0x0000000000067941 */ /* 0x000fea0003800000 */
.L_x_1450:
[----:B------:R-:W2:Y:S02]  /*0f00*/  S2R R16, SR_TID.X ;  /* 0x0000000000107919 */ /* 0x000ea40000002100 */
[----:B--2---:R-:W-:-:S07]  /*0f10*/  VIADD R16, R16, 0x80 ;  /* 0x0000008010107836 */ /* 0x004fce0000000000 */
.L_x_1449:
[----:B------:R-:W-:Y:S05]  /*0f20*/  BSYNC B7 ;  /* 0x0000000000077941 */ /* 0x000fea0003800000 */
.L_x_1448:
[----:B------:R-:W-:Y:S01]  /*0f30*/  ISETP.GE.AND P0, PT, R16, R17, PT ;  /* 0x000000111000720c */ /* 0x000fe20003f06270 */
[----:B------:R-:W-:-:S12]  /*0f40*/  BSSY B7, `(.L_x_1478) ;  /* 0x00000e8000077945 */ /* 0x000fd80003800000 */
[----:B------:R-:W-:Y:S05]  /*0f50*/  @P0 BRA `(.L_x_1479) ;  /* 0x0000000c00980947 */ /* 0x000fea0003800000 */
[----:B0---4-:R-:W0:Y:S01]  /*0f60*/  LDC.64 R4, c[0x0][0x220] ;  /* 0x00008800ff047b82 */ /* 0x011e220000000a00 */
[----:B------:R-:W-:Y:S01]  /*0f70*/  IMAD R0, R2, 0x200, R16 ;  /* 0x0000020002007824 */ /* 0x000fe200078e0210 */
[----:B------:R-:W-:Y:S01]  /*0f80*/  PRMT R6, R19, 0x9910, RZ ;  /* 0x0000991013067816 */ /* 0x000fe200000000ff */
[----:B------:R-:W-:Y:S01]  /*0f90*/  ULDC UR4, c[0x0][0x230] ;  /* 0x00008c0000047ab9 */ /* 0x000fe20000000800 */
[----:B------:R-:W-:Y:S01]  /*0fa0*/  BSSY B6, `(.L_x_1480) ;  /* 0x00000e0000067945 */ /* 0x000fe20003800000 */
        /* <DEDUP_REMOVED lines=17> */
.L_x_1484:
[----:B------:R-:W2:Y:S02]  /*10c0*/  LDG.E.U8 R4, desc[UR36][R4.64] ;  /* 0x0000002404047981 */ /* 0x000ea4000c1e1100 */
[----:B--2---:R-:W-:Y:S01]  /*10d0*/  I2FP.F32.U32 R22, R4 ;  /* 0x0000000400167245 */ /* 0x004fe20000201000 */
[----:B------:R-:W-:Y:S06]  /*10e0*/  BRA `(.L_x_1486) ;  /* 0x0000000c002c7947 */ /* 0x000fec0003800000 */
.L_x_1483:
        /* <DEDUP_REMOVED lines=9> */
.L_x_1488:
[----:B------:R-:W2:Y:S02]  /*1180*/  LDG.E R4, desc[UR36][R4.64] ;  /* 0x0000002404047981 */ /* 0x000ea4000c1e1900 */
[----:B--2---:R-:W-:Y:S01]  /*1190*/  I2FP.F32.S32 R22, R4 ;  /* 0x0000000400167245 */ /* 0x004fe20000201400 */
[----:B------:R-:W-:Y:S06]  /*11a0*/  BRA `(.L_x_1486) ;  /* 0x0000000800fc7947 */ /* 0x000fec0003800000 */
.L_x_1487:
[----:B------:R-:W2:Y:S02]  /*11b0*/  LDG.E.U16 R4, desc[UR36][R4.64] ;  /* 0x0000002404047981 */ /* 0x000ea4000c1e1500 */
[----:B--2---:R0:W2:Y:S01]  /*11c0*/  I2F.S16 R22, R4 ;  /* 0x0000000400167306 */ /* 0x0040a20000101400 */
[----:B------:R-:W-:Y:S05]  /*11d0*/  BRA `(.L_x_1486) ;  /* 0x0000000800f07947 */ /* 0x000fea0003800000 */
.L_x_1482:
        /* <DEDUP_REMOVED lines=8> */
.L_x_1490:
[----:B------:R-:W2:Y:S02]  /*1260*/  LDG.E.U16 R4, desc[UR36][R4.64] ;  /* 0x0000002404047981 */ /* 0x000ea4000c1e1500 */
[----:B--2---:R-:W-:Y:S01]  /*1270*/  HADD2.F32 R22, -RZ, R4.H0_H0 ;  /* 0x20000004ff167230 */ /* 0x004fe20000004100 */
[----:B------:R-:W-:Y:S06]  /*1280*/  BRA `(.L_x_1486) ;  /* 0x0000000800c47947 */ /* 0x000fec0003800000 */
.L_x_1489:
        /* <DEDUP_REMOVED lines=8> */
.L_x_1492:
[----:B------:R-:W2:Y:S02]  /*1310*/  LDG.E.U16 R4, desc[UR36][R4.64] ;  /* 0x0000002404047981 */ /* 0x000ea4000c1e1500 */
[----:B--2---:R-:W-:Y:S01]  /*1320*/  HADD2.F32 R22, -RZ, R4.H0_H0 ;  /* 0x20000004ff167230 */ /* 0x004fe20000004100 */
[----:B------:R-:W-:Y:S06]  /*1330*/  BRA `(.L_x_1486) ;  /* 0x0000000800987947 */ /* 0x000fec0003800000 */
.L_x_1491:
[----:B------:R-:W2:Y:S01]  /*1340*/  LDG.E.64 R4, desc[UR36][R4.64] ;  /* 0x0000002404047981 */ /* 0x000ea2000c1e1b00 */
[----:B------:R-:W-:Y:S01]  /*1350*/  UMOV UR4, 0xf0000000 ;  /* 0xf000000000047882 */ /* 0x000fe20000000000 */
[----:B------:R-:W-:Y:S01]  /*1360*/  UMOV UR5, 0x380fffff ;  /* 0x380fffff00057882 */ /* 0x000fe20000000000 */
[----:B--2---:R-:W0:Y:S01]  /*1370*/  F2F.F32.F64 R22, R4 ;  /* 0x0000000400167310 */ /* 0x004e220000301000 */
[----:B------:R-:W-:-:S14]  /*1380*/  DSETP.GEU.AND P0, PT, |R4|, UR4, PT ;  /* 0x0000000404007e2a */ /* 0x000fdc000bf0e200 */
[----:B0-----:R-:W-:Y:S01]  /*1390*/  @!P0 FMUL R22, R22, 1.175494350822287508e-38 ;  /* 0x0080000016168820 */ /* 0x001fe20000400000 */
[----:B------:R-:W-:Y:S06]  /*13a0*/  BRA `(.L_x_1486) ;  /* 0x00000008007c7947 */ /* 0x000fec0003800000 */
.L_x_1481:
        /* <DEDUP_REMOVED lines=12> */
.L_x_1495:
[----:B------:R-:W2:Y:S01]  /*1470*/  LDG.E.64 R4, desc[UR36][R4.64] ;  /* 0x0000002404047981 */ /* 0x000ea2000c1e1b00 */
[----:B------:R-:W-:Y:S01]  /*1480*/  UMOV UR4, 0xf0000000 ;  /* 0xf000000000047882 */ /* 0x000fe20000000000 */
[----:B------:R-:W-:Y:S01]  /*1490*/  UMOV UR5, 0x380fffff ;  /* 0x380fffff00057882 */ /* 0x000fe20000000000 */
[----:B--2---:R-:W0:Y:S01]  /*14a0*/  F2F.F32.F64 R22, R4 ;  /* 0x0000000400167310 */ /* 0x004e220000301000 */
[----:B------:R-:W-:-:S14]  /*14b0*/  DSETP.GEU.AND P0, PT, |R4|, UR4, PT ;  /* 0x0000000404007e2a */ /* 0x000fdc000bf0e200 */
[----:B0-----:R-:W-:Y:S01]  /*14c0*/  @!P0 FMUL R22, R22, 1.175494350822287508e-38 ;  /* 0x0080000016168820 */ /* 0x001fe20000400000 */
[----:B------:R-:W-:Y:S06]  /*14d0*/  BRA `(.L_x_1486) ;  /* 0x0000000800307947 */ /* 0x000fec0003800000 */
.L_x_1494:
        /* <DEDUP_REMOVED lines=26> */
.L_x_1497:
        /* <DEDUP_REMOVED lines=8> */
[----:B------:R-:W-:Y:S01]  /*1700*/  @P0 FMUL.FTZ R22, R3, 1.9259299443872358531e-34 ;  /* 0x0780000003160820 */ /* 0x000fe20000410000 */
[----:B------:R-:W-:Y:S02]  /*1710*/  IMAD.SHL.U32 R3, R4, 0x1000000, RZ ;  /* 0x0100000004037824 */ /* 0x000fe400078e00ff */
[----:B------:R-:W-:-:S05]  /*1720*/  @!P0 FADD.FTZ R22, R0, -0.5 ;  /* 0xbf00000000168421 */ /* 0x000fca0000010000 */
[----:B------:R-:W-:Y:S01]  /*1730*/  LOP3.LUT R22, R22, 0x80000000, R3, 0xf8, !PT ;  /* 0x8000000016167812 */ /* 0x000fe200078ef803 */
[----:B------:R-:W-:Y:S06]  /*1740*/  BRA `(.L_x_1486) ;  /* 0x0000000400947947 */ /* 0x000fec0003800000 */
.L_x_1496:
[----:B------:R-:W2:Y:S02]  /*1750*/  LDG.E.U16 R4, desc[UR36][R4.64] ;  /* 0x0000002404047981 */ /* 0x000ea4000c1e1500 */
[----:B--2---:R-:W-:Y:S01]  /*1760*/  IMAD.U32 R22, R4, 0x10000, RZ ;  /* 0x0001000004167824 */ /* 0x004fe200078e00ff */
[----:B------:R-:W-:Y:S06]  /*1770*/  BRA `(.L_x_1486) ;  /* 0x0000000400887947 */ /* 0x000fec0003800000 */
.L_x_1493:
        /* <DEDUP_REMOVED lines=11> */
.L_x_1500:
        /* <DEDUP_REMOVED lines=20> */
.L_x_1502:
[----:B------:R-:W-:Y:S05]  /*1970*/  BSYNC B0 ;  /* 0x0000000000007941 */ /* 0x000fea0003800000 */
.L_x_1501:
[----:B------:R-:W-:Y:S01]  /*1980*/  IMAD.SHL.U32 R3, R3, 0x100000, RZ ;  /* 0x0010000003037824 */ /* 0x000fe200078e00ff */
[----:B------:R-:W-:-:S04]  /*1990*/  LEA R5, R0, 0x3b800000, 0x17 ;  /* 0x3b80000000057811 */ /* 0x000fc800078eb8ff */
[----:B------:R-:W-:Y:S01]  /*19a0*/  LOP3.LUT R22, R5, R3, R22, 0xfe, !PT ;  /* 0x0000000305167212 */ /* 0x000fe200078efe16 */
[----:B------:R-:W-:Y:S06]  /*19b0*/  BRA `(.L_x_1486) ;  /* 0x0000000000f87947 */ /* 0x000fec0003800000 */
.L_x_1499:
        /* <DEDUP_REMOVED lines=20> */
.L_x_1504:
[----:B------:R-:W-:Y:S05]  /*1b00*/  BSYNC B0 ;  /* 0x0000000000007941 */ /* 0x000fea0003800000 */
.L_x_1503:
[----:B------:R-:W-:Y:S01]  /*1b10*/  IMAD.SHL.U32 R3, R3, 0x200000, RZ ;  /* 0x0020000003037824 */ /* 0x000fe200078e00ff */
[----:B------:R-:W-:-:S04]  /*1b20*/  LEA R5, R0, 0x37800000, 0x17 ;  /* 0x3780000000057811 */ /* 0x000fc800078eb8ff */
[----:B------:R-:W-:Y:S01]  /*1b30*/  LOP3.LUT R22, R5, R3, R22, 0xfe, !PT ;  /* 0x0000000305167212 */ /* 0x000fe200078efe16 */
[----:B------:R-:W-:Y:S06]  /*1b40*/  BRA `(.L_x_1486) ;  /* 0x0000000000947947 */ /* 0x000fec0003800000 */
.L_x_1498:
        /* <DEDUP_REMOVED lines=14> */
.L_x_1485:
        /* <DEDUP_REMOVED lines=15> */
[----:B01-3-5:R-:W-:Y:S05]  /*1d20*/  CALL.ABS.NOINC R14 ;  /* 0x000000000e007343 */ /* 0x02bfea0003c00000 */
.L_x_1507:
[----:B------:R-:W-:Y:S01]  /*1d30*/  IMAD.MOV.U32 R22, RZ, RZ, RZ ;  /* 0x000000ffff167224 */ /* 0x000fe200078e00ff */
[----:B------:R-:W-:Y:S06]  /*1d40*/  BRA `(.L_x_1486) ;  /* 0x0000000000147947 */ /* 0x000fec0003800000 */
.L_x_1506:
[----:B------:R-:W2:Y:S02]  /*1d50*/  LDG.E.64 R4, desc[UR36][R4.64] ;  /* 0x0000002404047981 */ /* 0x000ea4000c1e1b00 */
[----:B--2---:R0:W2:Y:S01]  /*1d60*/  I2F.U64 R22, R4 ;  /* 0x0000000400167312 */ /* 0x0040a20000301000 */
[----:B------:R-:W-:Y:S05]  /*1d70*/  BRA `(.L_x_1486) ;  /* 0x0000000000087947 */ /* 0x000fea0003800000 */
.L_x_1505:
[----:B------:R-:W2:Y:S02]  /*1d80*/  LDG.E R4, desc[UR36][R4.64] ;  /* 0x0000002404047981 */ /* 0x000ea4000c1e1900 */
[----:B--2---:R-:W-:-:S07]  /*1d90*/  I2FP.F32.U32 R22, R4 ;  /* 0x0000000400167245 */ /* 0x004fce0000201000 */
.L_x_1486:
[----:B------:R-:W-:Y:S05]  /*1da0*/  BSYNC B6 ;  /* 0x0000000000067941 */ /* 0x000fea0003800000 */
.L_x_1480:
[----:B------:R-:W-:-:S07]  /*1db0*/  VIADD R16, R16, 0x80 ;  /* 0x0000008010107836 */ /* 0x000fce0000000000 */
.L_x_1479:
[----:B------:R-:W-:Y:S05]  /*1dc0*/  BSYNC B7 ;  /* 0x0000000000077941 */ /* 0x000fea0003800000 */
.L_x_1478:
[----:B------:R-:W-:Y:S01]  /*1dd0*/  ISETP.GE.AND P0, PT, R16, R17, PT ;  /* 0x000000111000720c */ /* 0x000fe20003f06270 */
[----:B------:R-:W-:Y:S01]  /*1de0*/  BSSY B7, `(.L_x_1508) ;  /* 0x00000ea000077945 */ /* 0x000fe20003800000 */
[----:B------:R-:W-:Y:S02]  /*1df0*/  IMAD.MOV.U32 R18, RZ, RZ, RZ ;  /* 0x000000ffff127224 */ /* 0x000fe400078e00ff */
[----:B------:R-:W-:-:S09]  /*1e00*/  IMAD.MOV.U32 R24, RZ, RZ, RZ ;  /* 0x000000ffff187224 */ /* 0x000fd200078e00ff */
[----:B------:R-:W-:Y:S05]  /*1e10*/  @P0 BRA `(.L_x_1509) ;  /* 0x0000000c00980947 */ /* 0x000fea0003800000 */
[----:B0-2-4-:R-:W0:Y:S01]  /*1e20*/  LDC.64 R4, c[0x0][0x220] ;  /* 0x00008800ff047b82 */ /* 0x015e220000000a00 */
        /* <DEDUP_REMOVED lines=19> */
[----:B--2---:R0:W2:Y:S01]  /*1f60*/  I2F.S16 R24, R4 ;  /* 0x0000000400187306 */ /* 0x0040a20000101400 */
[----:B------:R-:W-:Y:S05]  /*1f70*/  BRA `(.L_x_1516) ;  /* 0x0000000c00387947 */ /* 0x000fea0003800000 */
.L_x_1514:
[----:B------:R-:W2:Y:S02]  /*1f80*/  LDG.E.U8 R4, desc[UR36][R4.64] ;  /* 0x0000002404047981 */ /* 0x000ea4000c1e1100 */
[----:B--2---:R-:W-:Y:S01]  /*1f90*/  I2FP.F32.U32 R24, R4 ;  /* 0x0000000400187245 */ /* 0x004fe20000201000 */
[----:B------:R-:W-:Y:S06]  /*1fa0*/  BRA `(.L_x_1516) ;  /* 0x0000000c002c7947 */ /* 0x000fec0003800000 */
.L_x_1513:
        /* <DEDUP_REMOVED lines=9> */
.L_x_1518:
[----:B------:R-:W2:Y:S02]  /*2040*/  LDG.E R4, desc[UR36][R4.64] ;  /* 0x0000002404047981 */ /* 0x000ea4000c1e1900 */
[----:B--2---:R-:W-:Y:S01]  /*2050*/  I2FP.F32.S32 R24, R4 ;  /* 0x0000000400187245 */ /* 0x004fe20000201400 */
[----:B------:R-:W-:Y:S06]  /*2060*/  BRA `(.L_x_1516) ;  /* 0x0000000800fc7947 */ /* 0x000fec0003800000 */
.L_x_1517:
[----:B------:R-:W2:Y:S02]  /*2070*/  LDG.E.U16 R4, desc[UR36][R4.64] ;  /* 0x0000002404047981 */ /* 0x000ea4000c1e1500 */
[----:B--2---:R4:W0:Y:S01]  /*2080*/  I2F.S16 R24, R4 ;  /* 0x0000000400187306 */ /* 0x0048220000101400 */
[----:B------:R-:W-:Y:S05]  /*2090*/  BRA `(.L_x_1516) ;  /* 0x0000000800f07947 */ /* 0x000fea0003800000 */
.L_x_1512:
        /* <DEDUP_REMOVED lines=8> */
.L_x_1520:
[----:B------:R-:W2:Y:S02]  /*2120*/  LDG.E.U16 R4, desc[UR36][R4.64] ;  /* 0x0000002404047981 */ /* 0x000ea4000c1e1500 */
[----:B--2---:R-:W-:Y:S01]  /*2130*/  HADD2.F32 R24, -RZ, R4.H0_H0 ;  /* 0x20000004ff187230 */ /* 0x004fe20000004100 */
[----:B------:R-:W-:Y:S06]  /*2140*/  BRA `(.L_x_1516) ;  /* 0x0000000800c47947 */ /* 0x000fec0003800000 */
.L_x_1519:
        /* <DEDUP_REMOVED lines=8> */
.L_x_1522:
[----:B------:R-:W2:Y:S02]  /*21d0*/  LDG.E.U16 R4, desc[UR36][R4.64] ;  /* 0x0000002404047981 */ /* 0x000ea4000c1e1500 */
[----:B--2---:R-:W-:Y:S01]  /*21e0*/  HADD2.F32 R24, -RZ, R4.H0_H0 ;  /* 0x20000004ff187230 */ /* 0x004fe20000004100 */
[----:B------:R-:W-:Y:S06]  /*21f0*/  BRA `(.L_x_1516) ;  /* 0x0000000800987947 */ /* 0x000fec0003800000 */
.L_x_1521:
[----:B------:R-:W2:Y:S01]  /*2200*/  LDG.E.64 R4, desc[UR36][R4.64] ;  /* 0x0000002404047981 */ /* 0x000ea2000c1e1b00 */
[----:B------:R-:W-:Y:S01]  /*2210*/  UMOV UR4, 0xf0000000 ;  /* 0xf000000000047882 */ /* 0x000fe20000000000 */
[----:B------:R-:W-:Y:S01]  /*2220*/  UMOV UR5, 0x380fffff ;  /* 0x380fffff00057882 */ /* 0x000fe20000000000 */
[----:B--2---:R-:W0:Y:S01]  /*2230*/  F2F.F32.F64 R24, R4 ;  /* 0x0000000400187310 */ /* 0x004e220000301000 */
[----:B------:R-:W-:-:S14]  /*2240*/  DSETP.GEU.AND P0, PT, |R4|, UR4, PT ;  /* 0x0000000404007e2a */ /* 0x000fdc000bf0e200 */
[----:B0-----:R-:W-:Y:S01]  /*2250*/  @!P0 FMUL R24, R24, 1.175494350822287508e-38 ;  /* 0x0080000018188820 */ /* 0x001fe20000400000 */
[----:B------:R-:W-:Y:S06]  /*2260*/  BRA `(.L_x_1516) ;  /* 0x00000008007c7947 */ /* 0x000fec0003800000 */
.L_x_1511:
        /* <DEDUP_REMOVED lines=12> */
.L_x_1525:
[----:B------:R-:W2:Y:S01]  /*2330*/  LDG.E.64 R4, desc[UR36][R4.64] ;  /* 0x0000002404047981 */ /* 0x000ea2000c1e1b00 */
[----:B------:R-:W-:Y:S01]  /*2340*/  UMOV UR4, 0xf0000000 ;  /* 0xf000000000047882 */ /* 0x000fe20000000000 */
[----:B------:R-:W-:Y:S01]  /*2350*/  UMOV UR5, 0x380fffff ;  /* 0x380fffff00057882 */ /* 0x000fe20000000000 */
[----:B--2---:R-:W0:Y:S01]  /*2360*/  F2F.F32.F64 R24, R4 ;  /* 0x0000000400187310 */ /* 0x004e220000301000 */
[----:B------:R-:W-:-:S14]  /*2370*/  DSETP.GEU.AND P0, PT, |R4|, UR4, PT ;  /* 0x0000000404007e2a */ /* 0x000fdc000bf0e200 */
[----:B0-----:R-:W-:Y:S01]  /*2380*/  @!P0 FMUL R24, R24, 1.175494350822287508e-38 ;  /* 0x0080000018188820 */ /* 0x001fe20000400000 */
[----:B------:R-:W-:Y:S06]  /*2390*/  BRA `(.L_x_1516) ;  /* 0x0000000800307947 */ /* 0x000fec0003800000 */
.L_x_1524:
        /* <DEDUP_REMOVED lines=26> */
.L_x_1527:
        /* <DEDUP_REMOVED lines=13> */
.L_x_1526:
[----:B------:R-:W2:Y:S02]  /*2610*/  LDG.E.U16 R4, desc[UR36][R4.64] ;  /* 0x0000002404047981 */ /* 0x000ea4000c1e1500 */
[----:B--2---:R-:W-:Y:S01]  /*2620*/  IMAD.U32 R24, R4, 0x10000, RZ ;  /* 0x0001000004187824 */ /* 0x004fe200078e00ff */
[----:B------:R-:W-:Y:S06]  /*2630*/  BRA `(.L_x_1516) ;  /* 0x0000000400887947 */ /* 0x000fec0003800000 */
.L_x_1523:
        /* <DEDUP_REMOVED lines=11> */
.L_x_1530:
        /* <DEDUP_REMOVED lines=20> */
.L_x_1532:
[----:B------:R-:W-:Y:S05]  /*2830*/  BSYNC B0 ;  /* 0x0000000000007941 */ /* 0x000fea0003800000 */
.L_x_1531:
[----:B------:R-:W-:Y:S01]  /*2840*/  IMAD.SHL.U32 R3, R3, 0x100000, RZ ;  /* 0x0010000003037824 */ /* 0x000fe200078e00ff */
[----:B------:R-:W-:-:S04]  /*2850*/  LEA R5, R0, 0x3b800000, 0x17 ;  /* 0x3b80000000057811 */ /* 0x000fc800078eb8ff */
[----:B------:R-:W-:Y:S01]  /*2860*/  LOP3.LUT R24, R5, R3, R24, 0xfe, !PT ;  /* 0x0000000305187212 */ /* 0x000fe200078efe18 */
[----:B------:R-:W-:Y:S06]  /*2870*/  BRA `(.L_x_1516) ;  /* 0x0000000000f87947 */ /* 0x000fec0003800000 */
.L_x_1529:
        /* <DEDUP_REMOVED lines=20> */
.L_x_1534:
[----:B------:R-:W-:Y:S05]  /*29c0*/  BSYNC B0 ;  /* 0x0000000000007941 */ /* 0x000fea0003800000 */
.L_x_1533:
[----:B------:R-:W-:Y:S01]  /*29d0*/  IMAD.SHL.U32 R3, R3, 0x200000, RZ ;  /* 0x0020000003037824 */ /* 0x000fe200078e00ff */
[----:B------:R-:W-:-:S04]  /*29e0*/  LEA R5, R0, 0x37800000, 0x17 ;  /* 0x3780000000057811 */ /* 0x000fc800078eb8ff */
[----:B------:R-:W-:Y:S01]  /*29f0*/  LOP3.LUT R24, R5, R3, R24, 0xfe, !PT ;  /* 0x0000000305187212 */ /* 0x000fe200078efe18 */
[----:B------:R-:W-:Y:S06]  /*2a00*/  BRA `(.L_x_1516) ;  /* 0x0000000000947947 */ /* 0x000fec0003800000 */
.L_x_1528:
        /* <DEDUP_REMOVED lines=14> */
.L_x_1515:
        /* <DEDUP_REMOVED lines=16> */
.L_x_1537:
[----:B------:R-:W-:Y:S01]  /*2bf0*/  IMAD.MOV.U32 R24, RZ, RZ, RZ ;  /* 0x000000ffff187224 */ /* 0x000fe200078e00ff */
[----:B------:R-:W-:Y:S06]  /*2c00*/  BRA `(.L_x_1516) ;  /* 0x0000000000147947 */ /* 0x000fec0003800000 */
.L_x_1536:
[----:B------:R-:W2:Y:S02]  /*2c10*/  LDG.E.64 R24, desc[UR36][R4.64] ;  /* 0x0000002404187981 */ /* 0x000ea4000c1e1b00 */
[----:B--2---:R0:W2:Y:S01]  /*2c20*/  I2F.U64 R24, R24 ;  /* 0x0000001800187312 */ /* 0x0040a20000301000 */
[----:B------:R-:W-:Y:S05]  /*2c30*/  BRA `(.L_x_1516) ;  /* 0x0000000000087947 */ /* 0x000fea0003800000 */
.L_x_1535:
[----:B------:R-:W2:Y:S02]  /*2c40*/  LDG.E R4, desc[UR36][R4.64] ;  /* 0x0000002404047981 */ /* 0x000ea4000c1e1900 */
[----:B--2---:R-:W-:-:S07]  /*2c50*/  I2FP.F32.U32 R24, R4 ;  /* 0x0000000400187245 */ /* 0x004fce0000201000 */
.L_x_1516:
[----:B------:R-:W-:Y:S05]  /*2c60*/  BSYNC B6 ;  /* 0x0000000000067941 */ /* 0x000fea0003800000 */
.L_x_1510:
[----:B------:R-:W-:-:S07]  /*2c70*/  VIADD R16, R16, 0x80 ;  /* 0x0000008010107836 */ /* 0x000fce0000000000 */
.L_x_1509:
[----:B------:R-:W-:Y:S05]  /*2c80*/  BSYNC B7 ;  /* 0x0000000000077941 */ /* 0x000fea0003800000 */
.L_x_1508:
[----:B------:R-:W-:Y:S01]  /*2c90*/  ISETP.GE.AND P0, PT, R16, R17, PT ;  /* 0x000000111000720c */ /* 0x000fe20003f06270 */
[----:B------:R-:W-:-:S12]  /*2ca0*/  BSSY B6, `(.L_x_1538) ;  /* 0x00000e1000067945 */ /* 0x000fd80003800000 */
[----:B------:R-:W-:Y:S05]  /*2cb0*/  @P0 BRA `(.L_x_1539) ;  /* 0x0000000c007c0947 */ /* 0x000fea0003800000 */
[----:B0-2-4-:R-:W0:Y:S01]  /*2cc0*/  LDC.64 R4, c[0x0][0x220] ;  /* 0x00008800ff047b82 */ /* 0x015e220000000a00 */
        /* <DEDUP_REMOVED lines=19> */
.L_x_1543:
[----:B------:R-:W2:Y:S02]  /*2e00*/  LDG.E.U8 R4, desc[UR36][R4.64] ;  /* 0x0000002404047981 */ /* 0x000ea4000c1e1100 */
[----:B--2---:R-:W-:Y:S01]  /*2e10*/  I2FP.F32.U32 R18, R4 ;  /* 0x0000000400127245 */ /* 0x004fe20000201000 */
[----:B------:R-:W-:Y:S06]  /*2e20*/  BRA `(.L_x_1539) ;  /* 0x0000000c00207947 */ /* 0x000fec0003800000 */
.L_x_1542:
        /* <DEDUP_REMOVED lines=9> */
.L_x_1546:
[----:B------:R-:W2:Y:S02]  /*2ec0*/  LDG.E R4, desc[UR36][R4.64] ;  /* 0x0000002404047981 */ /* 0x000ea4000c1e1900 */
[----:B--2---:R-:W-:Y:S01]  /*2ed0*/  I2FP.F32.S32 R18, R4 ;  /* 0x0000000400127245 */ /* 0x004fe20000201400 */
[----:B------:R-:W-:Y:S06]  /*2ee0*/  BRA `(.L_x_1539) ;  /* 0x0000000800f07947 */ /* 0x000fec0003800000 */
.L_x_1545:
[----:B------:R-:W2:Y:S02]  /*2ef0*/  LDG.E.U16 R4, desc[UR36][R4.64] ;  /* 0x0000002404047981 */ /* 0x000ea4000c1e1500 */
[----:B--2---:R0:W2:Y:S01]  /*2f00*/  I2F.S16 R18, R4 ;  /* 0x0000000400127306 */ /* 0x0040a20000101400 */
[----:B------:R-:W-:Y:S05]  /*2f10*/  BRA `(.L_x_1539) ;  /* 0x0000000800e47947 */ /* 0x000fea0003800000 */
.L_x_1541:
        /* <DEDUP_REMOVED lines=8> */
.L_x_1548:
[----:B------:R-:W2:Y:S02]  /*2fa0*/  LDG.E.U16 R4, desc[UR36][R4.64] ;  /* 0x0000002404047981 */ /* 0x000ea4000c1e1500 */
[----:B--2---:R-:W-:Y:S01]  /*2fb0*/  HADD2.F32 R18, -RZ, R4.H0_H0 ;  /* 0x20000004ff127230 */ /* 0x004fe20000004100 */
[----:B------:R-:W-:Y:S06]  /*2fc0*/  BRA `(.L_x_1539) ;  /* 0x0000000800b87947 */ /* 0x000fec0003800000 */
.L_x_1547:
        /* <DEDUP_REMOVED lines=8> */
.L_x_1550:
[----:B------:R-:W2:Y:S02]  /*3050*/  LDG.E.U16 R4, desc[UR36][R4.64] ;  /* 0x0000002404047981 */ /* 0x000ea4000c1e1500 */
[----:B--2---:R-:W-:Y:S01]  /*3060*/  HADD2.F32 R18, -RZ, R4.H0_H0 ;  /* 0x20000004ff127230 */ /* 0x004fe20000004100 */
[----:B------:R-:W-:Y:S06]  /*3070*/  BRA `(.L_x_1539) ;  /* 0x00000008008c7947 */ /* 0x000fec0003800000 */
.L_x_1549:
[----:B------:R-:W2:Y:S01]  /*3080*/  LDG.E.64 R4, desc[UR36][R4.64] ;  /* 0x0000002404047981 */ /* 0x000ea2000c1e1b00 */
[----:B------:R-:W-:Y:S01]  /*3090*/  UMOV UR4, 0xf0000000 ;  /* 0xf000000000047882 */ /* 0x000fe20000000000 */
[----:B------:R-:W-:Y:S01]  /*30a0*/  UMOV UR5, 0x380fffff ;  /* 0x380fffff00057882 */ /* 0x000fe20000000000 */
[----:B--2---:R-:W0:Y:S01]  /*30b0*/  F2F.F32.F64 R18, R4 ;  /* 0x0000000400127310 */ /* 0x004e220000301000 */
[----:B------:R-:W-:-:S14]  /*30c0*/  DSETP.GEU.AND P0, PT, |R4|, UR4, PT ;  /* 0x0000000404007e2a */ /* 0x000fdc000bf0e200 */
[----:B0-----:R-:W-:Y:S01]  /*30d0*/  @!P0 FMUL R18, R18, 1.175494350822287508e-38 ;  /* 0x0080000012128820 */ /* 0x001fe20000400000 */
[----:B------:R-:W-:Y:S06]  /*30e0*/  BRA `(.L_x_1539) ;  /* 0x0000000800707947 */ /* 0x000fec0003800000 */
.L_x_1540:
        /* <DEDUP_REMOVED lines=12> */
.L_x_1553:
[----:B------:R-:W2:Y:S01]  /*31b0*/  LDG.E.64 R4, desc[UR36][R4.64] ;  /* 0x0000002404047981 */ /* 0x000ea2000c1e1b00 */
[----:B------:R-:W-:Y:S01]  /*31c0*/  UMOV UR4, 0xf0000000 ;  /* 0xf000000000047882 */ /* 0x000fe20000000000 */
[----:B------:R-:W-:Y:S01]  /*31d0*/  UMOV UR5, 0x380fffff ;  /* 0x380fffff00057882 */ /* 0x000fe20000000000 */
[----:B--2---:R-:W0:Y:S01]  /*31e0*/  F2F.F32.F64 R18, R4 ;  /* 0x0000000400127310 */ /* 0x004e220000301000 */
[----:B------:R-:W-:-:S14]  /*31f0*/  DSETP.GEU.AND P0, PT, |R4|, UR4, PT ;  /* 0x0000000404007e2a */ /* 0x000fdc000bf0e200 */
[----:B0-----:R-:W-:Y:S01]  /*3200*/  @!P0 FMUL R18, R18, 1.175494350822287508e-38 ;  /* 0x0080000012128820 */ /* 0x001fe20000400000 */
[----:B------:R-:W-:Y:S06]  /*3210*/  BRA `(.L_x_1539) ;  /* 0x0000000800247947 */ /* 0x000fec0003800000 */
.L_x_1552:
        /* <DEDUP_REMOVED lines=26> */
.L_x_1555:
        /* <DEDUP_REMOVED lines=13> */
.L_x_1554:
[----:B------:R-:W2:Y:S02]  /*3490*/  LDG.E.U16 R4, desc[UR36][R4.64] ;  /* 0x0000002404047981 */ /* 0x000ea4000c1e1500 */
[----:B--2---:R-:W-:Y:S01]  /*34a0*/  IMAD.U32 R18, R4, 0x10000, RZ ;  /* 0x0001000004127824 */ /* 0x004fe200078e00ff */
[----:B------:R-:W-:Y:S06]  /*34b0*/  BRA `(.L_x_1539) ;  /* 0x00000004007c7947 */ /* 0x000fec0003800000 */
.L_x_1551:
        /* <DEDUP_REMOVED lines=11> */
.L_x_1558:
[----:B------:R-:W2:Y:S02]  /*3570*/  LDG.E.U8 R3, desc[UR36][R4.64] ;  /* 0x0000002404037981 */ /* 0x000ea4000c1e1100 */
        /* <DEDUP_REMOVED lines=18> */
.L_x_1560:
[----:B------:R-:W-:Y:S05]  /*36a0*/  BSYNC B0 ;  /* 0x0000000000007941 */ /* 0x000fea0003800000 */
.L_x_1559:
[----:B------:R-:W-:Y:S01]  /*36b0*/  IMAD.SHL.U32 R3, R3, 0x100000, RZ ;  /* 0x0010000003037824 */ /* 0x000fe200078e00ff */
[----:B------:R-:W-:-:S04]  /*36c0*/  LEA R5, R0, 0x3b800000, 0x17 ;  /* 0x3b80000000057811 */ /* 0x000fc800078eb8ff */
[----:B------:R-:W-:Y:S01]  /*36d0*/  LOP3.LUT R18, R5, R3, R18, 0xfe, !PT ;  /* 0x0000000305127212 */ /* 0x000fe200078efe12 */
[----:B------:R-:W-:Y:S06]  /*36e0*/  BRA `(.L_x_1539) ;  /* 0x0000000000f07947 */ /* 0x000fec0003800000 */
.L_x_1557:
        /* <DEDUP_REMOVED lines=19> */
.L_x_1562:
[----:B------:R-:W-:Y:S05]  /*3820*/  BSYNC B0 ;  /* 0x0000000000007941 */ /* 0x000fea0003800000 */
.L_x_1561:
[----:B------:R-:W-:Y:S01]  /*3830*/  IMAD.SHL.U32 R3, R3, 0x200000, RZ ;  /* 0x0020000003037824 */ /* 0x000fe200078e00ff */
[----:B------:R-:W-:-:S04]  /*3840*/  LEA R5, R0, 0x37800000, 0x17 ;  /* 0x3780000000057811 */ /* 0x000fc800078eb8ff */
[----:B------:R-:W-:Y:S01]  /*3850*/  LOP3.LUT R18, R5, R3, R18, 0xfe, !PT ;  /* 0x0000000305127212 */ /* 0x000fe200078efe12 */
[----:B------:R-:W-:Y:S06]  /*3860*/  BRA `(.L_x_1539) ;  /* 0x0000000000907947 */ /* 0x000fec0003800000 */
.L_x_1556:
        /* <DEDUP_REMOVED lines=14> */
.L_x_1544:
        /* <DEDUP_REMOVED lines=16> */
.L_x_1565:
[----:B------:R-:W-:Y:S05]  /*3a50*/  BRA `(.L_x_1539) ;  /* 0x0000000000147947 */ /* 0x000fea0003800000 */
.L_x_1564:
[----:B------:R-:W2:Y:S02]  /*3a60*/  LDG.E.64 R18, desc[UR36][R4.64] ;  /* 0x0000002404127981 */ /* 0x000ea4000c1e1b00 */
[----:B--2---:R0:W2:Y:S01]  /*3a70*/  I2F.U64 R18, R18 ;  /* 0x0000001200127312 */ /* 0x0040a20000301000 */
[----:B------:R-:W-:Y:S05]  /*3a80*/  BRA `(.L_x_1539) ;  /* 0x0000000000087947 */ /* 0x000fea0003800000 */
.L_x_1563:
[----:B------:R-:W2:Y:S02]  /*3a90*/  LDG.E R4, desc[UR36][R4.64] ;  /* 0x0000002404047981 */ /* 0x000ea4000c1e1900 */
[----:B--2---:R-:W-:-:S07]  /*3aa0*/  I2FP.F32.U32 R18, R4 ;  /* 0x0000000400127245 */ /* 0x004fce0000201000 */
.L_x_1539:
[----:B------:R-:W-:Y:S05]  /*3ab0*/  BSYNC B6 ;  /* 0x0000000000067941 */ /* 0x000fea0003800000 */
.L_x_1538:
[----:B0-----:R-:W0:Y:S01]  /*3ac0*/  S2R R19, SR_TID.X ;  /* 0x0000000000137919 */ /* 0x001e220000002100 */
[----:B------:R-:W1:Y:S01]  /*3ad0*/  LDC.U8 R16, c[0x0][0x234] ;  /* 0x00008d00ff107b82 */ /* 0x000e620000000000 */
[----:B--2--5:R-:W2:Y:S01]  /*3ae0*/  MUFU.TANH R22, R22 ;  /* 0x0000001600167308 */ /* 0x024ea20000002400 */
[----:B------:R-:W-:Y:S07]  /*3af0*/  BSSY B6, `(.L_x_1566) ;  /* 0x00000f0000067945 */ /* 0x000fee0003800000 */
[----:B------:R-:W0:Y:S08]  /*3b00*/  MUFU.TANH R24, R24 ;  /* 0x0000001800187308 */ /* 0x000e300000002400 */
[----:B------:R-:W1:Y:S01]  /*3b10*/  MUFU.TANH R18, R18 ;  /* 0x0000001200127308 */ /* 0x000e620000002400 */
[----:B0-----:R-:W-:-:S13]  /*3b20*/  ISETP.GE.AND P0, PT, R19, R17, PT ;  /* 0x000000111300720c */ /* 0x001fda0003f06270 */
[----:B--2---:R-:W-:Y:S05]  /*3b30*/  @P0 BRA `(.L_x_1567) ;  /* 0x0000000c00ac0947 */ /* 0x004fea0003800000 */
[----:B------:R-:W0:Y:S01]  /*3b40*/  LDC.64 R8, c[0x0][0x218] ;  /* 0x00008600ff087b82 */ /* 0x000e220000000a00 */
[----:B------:R-:W-:Y:S01]  /*3b50*/  IMAD R0, R2, 0x200, R19 ;  /* 0x0000020002007824 */ /* 0x000fe200078e0213 */
[----:B-1----:R-:W-:Y:S01]  /*3b60*/  PRMT R5, R16, 0x9910, RZ ;  /* 0x0000991010057816 */ /* 0x002fe200000000ff */
[----:B------:R-:W-:Y:S01]  /*3b70*/  ULDC UR4, c[0x0][0x238] ;  /* 0x00008e0000047ab9 */ /* 0x000fe20000000800 */
[----:B---34-:R1:W2:Y:S01]  /*3b80*/  MUFU.TANH R4, R23 ;  /* 0x0000001700047308 */ /* 0x0182a20000002400 */
[----:B------:R-:W-:Y:S02]  /*3b90*/  IMAD R3, R0, UR4, RZ ;  /* 0x0000000400037c24 */ /* 0x000fe4000f8e02ff */
[----:B------:R-:W-:Y:S02]  /*3ba0*/  IMAD.MOV.U32 R0, RZ, RZ, R5 ;  /* 0x000000ffff007224 */ /* 0x000fe400078e0005 */
[----:B------:R-:W-:-:S03]  /*3bb0*/  VIADD R19, R19, 0x80 ;  /* 0x0000008013137836 */ /* 0x000fc60000000000 */
[----:B------:R-:W-:Y:S02]  /*3bc0*/  ISETP.GT.AND P0, PT, R0, 0x9, PT ;  /* 0x000000090000780c */ /* 0x000fe40003f04270 */
[----:B0-----:R-:W-:-:S05]  /*3bd0*/  IADD3 R8, P1, R3, R8, RZ ;  /* 0x0000000803087210 */ /* 0x001fca0007f3e0ff */
[----:B------:R-:W-:-:S06]  /*3be0*/  IMAD.X R9, RZ, RZ, R9, P1 ;  /* 0x000000ffff097224 */ /* 0x000fcc00008e0609 */
[----:B-12---:R-:W-:Y:S05]  /*3bf0*/  @P0 BRA `(.L_x_1568) ;  /* 0x0000000000e80947 */ /* 0x006fea0003800000 */
        /* <DEDUP_REMOVED lines=11> */
.L_x_1571:
[----:B------:R-:W0:Y:S02]  /*3cb0*/  F2I.S64.TRUNC R4, R4 ;  /* 0x0000000400047311 */ /* 0x000e24000020d900 */
[----:B0-----:R-:W-:-:S05]  /*3cc0*/  IMAD.MOV.U32 R3, RZ, RZ, R4 ;  /* 0x000000ffff037224 */ /* 0x001fca00078e0004 */
[----:B------:R0:W-:Y:S01]  /*3cd0*/  STG.E.U8 desc[UR36][R8.64], R3 ;  /* 0x0000000308007986 */ /* 0x0001e2000c101124 */
[----:B------:R-:W-:Y:S05]  /*3ce0*/  BRA `(.L_x_1567) ;  /* 0x0000000c00407947 */ /* 0x000fea0003800000 */
.L_x_1570:
        /* <DEDUP_REMOVED lines=9> */
.L_x_1574:
[----:B------:R-:W0:Y:S02]  /*3d80*/  F2I.FTZ.TRUNC.NTZ R3, R4 ;  /* 0x0000000400037305 */ /* 0x000e24000021f100 */
[----:B0-----:R0:W-:Y:S01]  /*3d90*/  STG.E desc[UR36][R8.64], R3 ;  /* 0x0000000308007986 */ /* 0x0011e2000c101924 */
[----:B------:R-:W-:Y:S05]  /*3da0*/  BRA `(.L_x_1567) ;  /* 0x0000000c00107947 */ /* 0x000fea0003800000 */
.L_x_1573:
[----:B------:R-:W0:Y:S02]  /*3db0*/  F2I.FTZ.TRUNC.NTZ R3, R4 ;  /* 0x0000000400037305 */ /* 0x000e24000021f100 */
[----:B0-----:R0:W-:Y:S01]  /*3dc0*/  STG.E.U16 desc[UR36][R8.64], R3 ;  /* 0x0000000308007986 */ /* 0x0011e2000c101524 */
[----:B------:R-:W-:Y:S05]  /*3dd0*/  BRA `(.L_x_1567) ;  /* 0x0000000c00047947 */ /* 0x000fea0003800000 */
.L_x_1569:
        /* <DEDUP_REMOVED lines=8> */
.L_x_1576:
[----:B------:R-:W-:-:S05]  /*3e60*/  F2FP.F16.F32.PACK_AB R4, RZ, R4 ;  /* 0x00000004ff04723e */ /* 0x000fca00000000ff */
[----:B------:R0:W-:Y:S01]  /*3e70*/  STG.E.U16 desc[UR36][R8.64], R4 ;  /* 0x0000000408007986 */ /* 0x0001e2000c101524 */
[----:B------:R-:W-:Y:S05]  /*3e80*/  BRA `(.L_x_1567) ;  /* 0x0000000800d87947 */ /* 0x000fea0003800000 */
.L_x_1575:
        /* <DEDUP_REMOVED lines=9> */
.L_x_1578:
[----:B------:R-:W-:-:S04]  /*3f20*/  F2FP.F16.F32.PACK_AB R3, RZ, R4 ;  /* 0x00000004ff03723e */ /* 0x000fc800000000ff */
[----:B------:R-:W-:-:S05]  /*3f30*/  PRMT R3, R3, 0x5410, RZ ;  /* 0x0000541003037816 */ /* 0x000fca00000000ff */
[----:B------:R0:W-:Y:S01]  /*3f40*/  STG.E desc[UR36][R8.64], R3 ;  /* 0x0000000308007986 */ /* 0x0001e2000c101924 */
[----:B------:R-:W-:Y:S05]  /*3f50*/  BRA `(.L_x_1567) ;  /* 0x0000000800a47947 */ /* 0x000fea0003800000 */
.L_x_1577:
[----:B------:R-:W-:-:S06]  /*3f60*/  FMUL.FTZ R4, R4, 1 ;  /* 0x3f80000004047820 */ /* 0x000fcc0000410000 */
[----:B------:R-:W0:Y:S02]  /*3f70*/  F2F.F64.F32 R4, R4 ;  /* 0x0000000400047310 */ /* 0x000e240000201800 */
[----:B0-----:R0:W-:Y:S01]  /*3f80*/  STG.E.64 desc[UR36][R8.64], R4 ;  /* 0x0000000408007986 */ /* 0x0011e2000c101b24 */
[----:B------:R-:W-:Y:S05]  /*3f90*/  BRA `(.L_x_1567) ;  /* 0x0000000800947947 */ /* 0x000fea0003800000 */
.L_x_1568:
        /* <DEDUP_REMOVED lines=12> */
.L_x_1581:
[----:B------:R-:W-:Y:S01]  /*4060*/  FMUL.FTZ R4, R4, 1 ;  /* 0x3f80000004047820 */ /* 0x000fe20000410000 */
[----:B------:R-:W-:-:S05]  /*4070*/  CS2R R6, SRZ ;  /* 0x0000000000067805 */ /* 0x000fca000001ff00 */
[----:B------:R-:W0:Y:S02]  /*4080*/  F2F.F64.F32 R4, R4 ;  /* 0x0000000400047310 */ /* 0x000e240000201800 */
[----:B0-----:R0:W-:Y:S01]  /*4090*/  STG.E.128 desc[UR36][R8.64], R4 ;  /* 0x0000000408007986 */ /* 0x0011e2000c101d24 */
[----:B------:R-:W-:Y:S05]  /*40a0*/  BRA `(.L_x_1567) ;  /* 0x0000000800507947 */ /* 0x000fea0003800000 */
.L_x_1580:
        /* <DEDUP_REMOVED lines=20> */
.L_x_1585:
[----:B------:R-:W-:Y:S05]  /*41f0*/  BSYNC B0 ;  /* 0x0000000000007941 */ /* 0x000fea0003800000 */
.L_x_1584:
[----:B------:R-:W-:-:S05]  /*4200*/  LOP3.LUT R5, R0, R5, RZ, 0xfc, !PT ;  /* 0x0000000500057212 */ /* 0x000fca00078efcff */
[----:B------:R0:W-:Y:S01]  /*4210*/  STG.E.U8 desc[UR36][R8.64], R5 ;  /* 0x0000000508007986 */ /* 0x0001e2000c101124 */
[----:B------:R-:W-:Y:S05]  /*4220*/  BRA `(.L_x_1567) ;  /* 0x0000000400f07947 */ /* 0x000fea0003800000 */
.L_x_1583:
        /* <DEDUP_REMOVED lines=12> */
.L_x_1587:
[----:B------:R-:W-:Y:S01]  /*42f0*/  IMAD.MOV.U32 R0, RZ, RZ, 0x7f ;  /* 0x0000007fff007424 */ /* 0x000fe200078e00ff */
[----:B------:R-:W-:-:S04]  /*4300*/  ISETP.GT.U32.AND P0, PT, R5, 0x7f800000, PT ;  /* 0x7f8000000500780c */ /* 0x000fc80003f04070 */
[----:B------:R-:W-:-:S09]  /*4310*/  SEL R0, R0, 0x7c, P0 ;  /* 0x0000007c00007807 */ /* 0x000fd20000000000 */
.L_x_1588:
[----:B------:R-:W-:Y:S05]  /*4320*/  BSYNC B0 ;  /* 0x0000000000007941 */ /* 0x000fea0003800000 */
.L_x_1586:
[----:B------:R-:W-:-:S04]  /*4330*/  LOP3.LUT R4, R4, 0x80000000, RZ, 0xc0, !PT ;  /* 0x8000000004047812 */ /* 0x000fc800078ec0ff */
[----:B------:R-:W-:-:S04]  /*4340*/  SHF.R.U32.HI R3, RZ, 0x18, R4 ;  /* 0x00000018ff037819 */ /* 0x000fc80000011604 */
[----:B------:R-:W-:-:S05]  /*4350*/  LOP3.LUT R3, R0, R3, RZ, 0xfc, !PT ;  /* 0x0000000300037212 */ /* 0x000fca00078efcff */
[----:B------:R0:W-:Y:S01]  /*4360*/  STG.E.U8 desc[UR36][R8.64], R3 ;  /* 0x0000000308007986 */ /* 0x0001e2000c101124 */
[----:B------:R-:W-:Y:S05]  /*4370*/  BRA `(.L_x_1567) ;  /* 0x00000004009c7947 */ /* 0x000fea0003800000 */
.L_x_1582:
[----:B------:R-:W-:-:S05]  /*4380*/  F2FP.BF16.F32.PACK_AB R4, RZ, R4 ;  /* 0x00000004ff04723e */ /* 0x000fca00000010ff */
[----:B------:R0:W-:Y:S01]  /*4390*/  STG.E.U16 desc[UR36][R8.64], R4 ;  /* 0x0000000408007986 */ /* 0x0001e2000c101524 */
[----:B------:R-:W-:Y:S05]  /*43a0*/  BRA `(.L_x_1567) ;  /* 0x0000000400907947 */ /* 0x000fea0003800000 */
.L_x_1579:
        /* <DEDUP_REMOVED lines=11> */
.L_x_1591:
        /* <DEDUP_REMOVED lines=16> */
.L_x_1594:
[----:B------:R-:W-:-:S04]  /*4560*/  LOP3.LUT R4, R4, 0x80000000, RZ, 0xc0, !PT ;  /* 0x8000000004047812 */ /* 0x000fc800078ec0ff */
[----:B------:R-:W-:-:S04]  /*4570*/  SHF.R.U32.HI R4, RZ, 0x18, R4 ;  /* 0x00000018ff047819 */ /* 0x000fc80000011604 */
[----:B------:R-:W-:-:S04]  /*4580*/  LOP3.LUT R3, R3, R4, RZ, 0xfc, !PT ;  /* 0x0000000403037212 */ /* 0x000fc800078efcff */
[----:B------:R-:W-:-:S07]  /*4590*/  PRMT R0, R3, 0x7610, R0 ;  /* 0x0000761003007816 */ /* 0x000fce0000000000 */
.L_x_1593:
[----:B------:R-:W-:Y:S05]  /*45a0*/  BSYNC B0 ;  /* 0x0000000000007941 */ /* 0x000fea0003800000 */
.L_x_1592:
[----:B------:R0:W-:Y:S01]  /*45b0*/  STG.E.U8 desc[UR36][R8.64], R0 ;  /* 0x0000000008007986 */ /* 0x0001e2000c101124 */
[----:B------:R-:W-:Y:S05]  /*45c0*/  BRA `(.L_x_1567) ;  /* 0x0000000400087947 */ /* 0x000fea0003800000 */
.L_x_1590:
        /* <DEDUP_REMOVED lines=16> */
.L_x_1597:
[----:B------:R-:W-:-:S04]  /*46d0*/  LOP3.LUT R4, R4, 0x80000000, RZ, 0xc0, !PT ;  /* 0x8000000004047812 */ /* 0x000fc800078ec0ff */
[----:B------:R-:W-:-:S04]  /*46e0*/  SHF.R.U32.HI R4, RZ, 0x18, R4 ;  /* 0x00000018ff047819 */ /* 0x000fc80000011604 */
[----:B------:R-:W-:-:S04]  /*46f0*/  LOP3.LUT R3, R3, R4, RZ, 0xfc, !PT ;  /* 0x0000000403037212 */ /* 0x000fc800078efcff */
[----:B------:R-:W-:-:S07]  /*4700*/  PRMT R0, R3, 0x7610, R0 ;  /* 0x0000761003007816 */ /* 0x000fce0000000000 */
.L_x_1596:
[----:B------:R-:W-:Y:S05]  /*4710*/  BSYNC B0 ;  /* 0x0000000000007941 */ /* 0x000fea0003800000 */
.L_x_1595:
[----:B------:R0:W-:Y:S01]  /*4720*/  STG.E.U8 desc[UR36][R8.64], R0 ;  /* 0x0000000008007986 */ /* 0x0001e2000c101124 */
[----:B------:R-:W-:Y:S05]  /*4730*/  BRA `(.L_x_1567) ;  /* 0x0000000000ac7947 */ /* 0x000fea0003800000 */
.L_x_1589:
        /* <DEDUP_REMOVED lines=21> */
.L_x_1572:
        /* <DEDUP_REMOVED lines=16> */
.L_x_1600:
[----:B------:R-:W-:Y:S05]  /*4990*/  BRA `(.L_x_1567) ;  /* 0x0000000000147947 */ /* 0x000fea0003800000 */
.L_x_1599:
[----:B------:R-:W0:Y:S02]  /*49a0*/  F2I.U64.TRUNC R4, R4 ;  /* 0x0000000400047311 */ /* 0x000e24000020d800 */
[----:B0-----:R0:W-:Y:S01]  /*49b0*/  STG.E.64 desc[UR36][R8.64], R4 ;  /* 0x0000000408007986 */ /* 0x0011e2000c101b24 */
[----:B------:R-:W-:Y:S05]  /*49c0*/  BRA `(.L_x_1567) ;  /* 0x0000000000087947 */ /* 0x000fea0003800000 */
.L_x_1598:
[----:B------:R-:W0:Y:S02]  /*49d0*/  F2I.FTZ.U32.TRUNC.NTZ R3, R4 ;  /* 0x0000000400037305 */ /* 0x000e24000021f000 */
[----:B0-----:R0:W-:Y:S02]  /*49e0*/  STG.E desc[UR36][R8.64], R3 ;  /* 0x0000000308007986 */ /* 0x0011e4000c101924 */
.L_x_1567:
[----:B------:R-:W-:Y:S05]  /*49f0*/  BSYNC B6 ;  /* 0x0000000000067941 */ /* 0x000fea0003800000 */
.L_x_1566:
[----:B------:R-:W-:Y:S01]  /*4a00*/  ISETP.GE.AND P0, PT, R19, R17, PT ;  /* 0x000000111300720c */ /* 0x000fe20003f06270 */
[----:B------:R-:W-:-:S12]  /*4a10*/  BSSY B6, `(.L_x_1601) ;  /* 0x00001d8000067945 */ /* 0x000fd80003800000 */
[----:B------:R-:W-:Y:S05]  /*4a20*/  @P0 BRA `(.L_x_1602) ;  /* 0x0000001c00580947 */ /* 0x000fea0003800000 */
[----:B0-2---:R-:W0:Y:S01]  /*4a30*/  LDC.64 R8, c[0x0][0x218] ;  /* 0x00008600ff087b82 */ /* 0x005e220000000a00 */
[----:B------:R-:W-:Y:S01]  /*4a40*/  IMAD R0, R2, 0x200, R19 ;  /* 0x0000020002007824 */ /* 0x000fe200078e0213 */
[----:B-1--4-:R-:W-:Y:S01]  /*4a50*/  PRMT R4, R16, 0x9910, RZ ;  /* 0x0000991010047816 */ /* 0x012fe200000000ff */
        /* <DEDUP_REMOVED lines=18> */
.L_x_1606:
[----:B---3--:R-:W0:Y:S02]  /*4b80*/  F2I.S64.TRUNC R22, R22 ;  /* 0x0000001600167311 */ /* 0x008e24000020d900 */
[----:B0-----:R-:W-:-:S05]  /*4b90*/  IMAD.MOV.U32 R3, RZ, RZ, R22 ;  /* 0x000000ffff037224 */ /* 0x001fca00078e0016 */
[----:B------:R0:W-:Y:S01]  /*4ba0*/  STG.E.U8 desc[UR36][R8.64], R3 ;  /* 0x0000000308007986 */ /* 0x0001e2000c101124 */
[----:B------:R-:W-:Y:S05]  /*4bb0*/  BRA `(.L_x_1608) ;  /* 0x0000000c00407947 */ /* 0x000fea0003800000 */
.L_x_1605:
[----:B------:R-:W-:-:S13]  /*4bc0*/  ISETP.NE.AND P0, PT, R0, 0x2, PT ;  /* 0x000000020000780c */ /* 0x000fda0003f05270 */
[----:B------:R-:W-:Y:S05]  /*4bd0*/  @!P0 BRA `(.L_x_1609) ;  /* 0x0000000000288947 */ /* 0x000fea0003800000 */
[----:B------:R-:W-:-:S13]  /*4be0*/  ISETP.NE.AND P0, PT, R0, 0x3, PT ;  /* 0x000000030000780c */ /* 0x000fda0003f05270 */
[----:B------:R-:W-:Y:S05]  /*4bf0*/  @!P0 BRA `(.L_x_1610) ;  /* 0x0000000000148947 */ /* 0x000fea0003800000 */
[----:B------:R-:W-:-:S13]  /*4c00*/  ISETP.NE.AND P0, PT, R0, 0x4, PT ;  /* 0x000000040000780c */ /* 0x000fda0003f05270 */
[----:B------:R-:W-:Y:S05]  /*4c10*/  @P0 BRA `(.L_x_1607) ;  /* 0x0000000800d00947 */ /* 0x000fea0003800000 */
[----:B---3--:R-:W0:Y:S02]  /*4c20*/  F2I.S64.TRUNC R22, R22 ;  /* 0x0000001600167311 */ /* 0x008e24000020d900 */
[----:B0-----:R0:W-:Y:S01]  /*4c30*/  STG.E.64 desc[UR36][R8.64], R22 ;  /* 0x0000001608007986 */ /* 0x0011e2000c101b24 */
[----:B------:R-:W-:Y:S05]  /*4c40*/  BRA `(.L_x_1608) ;  /* 0x0000000c001c7947 */ /* 0x000fea0003800000 */
.L_x_1610:
[----:B------:R-:W0:Y:S02]  /*4c50*/  F2I.FTZ.TRUNC.NTZ R3, R22 ;  /* 0x0000001600037305 */ /* 0x000e24000021f100 */
[----:B0-----:R0:W-:Y:S01]  /*4c60*/  STG.E desc[UR36][R8.64], R3 ;  /* 0x0000000308007986 */ /* 0x0011e2000c101924 */
[----:B------:R-:W-:Y:S05]  /*4c70*/  BRA `(.L_x_1608) ;  /* 0x0000000c00107947 */ /* 0x000fea0003800000 */
.L_x_1609:
[----:B------:R-:W0:Y:S02]  /*4c80*/  F2I.FTZ.TRUNC.NTZ R3, R22 ;  /* 0x0000001600037305 */ /* 0x000e24000021f100 */
[----:B0-----:R0:W-:Y:S01]  /*4c90*/  STG.E.U16 desc[UR36][R8.64], R3 ;  /* 0x0000000308007986 */ /* 0x0011e2000c101524 */
[----:B------:R-:W-:Y:S05]  /*4ca0*/  BRA `(.L_x_1608) ;  /* 0x0000000c00047947 */ /* 0x000fea0003800000 */
.L_x_1604:
        /* <DEDUP_REMOVED lines=8> */
.L_x_1612:
[----:B------:R-:W-:-:S05]  /*4d30*/  F2FP.F16.F32.PACK_AB R22, RZ, R22 ;  /* 0x00000016ff16723e */ /* 0x000fca00000000ff */
[----:B------:R0:W-:Y:S01]  /*4d40*/  STG.E.U16 desc[UR36][R8.64], R22 ;  /* 0x0000001608007986 */ /* 0x0001e2000c101524 */
[----:B------:R-:W-:Y:S05]  /*4d50*/  BRA `(.L_x_1608) ;  /* 0x0000000800d87947 */ /* 0x000fea0003800000 */
.L_x_1611:
[----:B------:R-:W-:-:S13]  /*4d60*/  ISETP.NE.AND P0, PT, R0, 0x7, PT ;  /* 0x000000070000780c */ /* 0x000fda0003f05270 */
[----:B------:R-:W-:Y:S05]  /*4d70*/  @!P0 BRA `(.L_x_1613) ;  /* 0x00000000002c8947 */ /* 0x000fea0003800000 */
[----:B------:R-:W-:-:S13]  /*4d80*/  ISETP.NE.AND P0, PT, R0, 0x8, PT ;  /* 0x000000080000780c */ /* 0x000fda0003f05270 */
[----:B------:R-:W-:Y:S05]  /*4d90*/  @!P0 BRA `(.L_x_1614) ;  /* 0x0000000000148947 */ /* 0x000fea0003800000 */
[----:B------:R-:W-:-:S13]  /*4da0*/  ISETP.NE.AND P0, PT, R0, 0x9, PT ;  /* 0x000000090000780c */ /* 0x000fda0003f05270 */
[----:B------:R-:W-:Y:S05]  /*4db0*/  @P0 BRA `(.L_x_1607) ;  /* 0x0000000800680947 */ /* 0x000fea0003800000 */
[----:B---3--:R-:W-:-:S05]  /*4dc0*/  IMAD.MOV.U32 R23, RZ, RZ, RZ ;  /* 0x000000ffff177224 */ /* 0x008fca00078e00ff */
[----:B------:R0:W-:Y:S01]  /*4dd0*/  STG.E.64 desc[UR36][R8.64], R22 ;  /* 0x0000001608007986 */ /* 0x0001e2000c101b24 */
[----:B------:R-:W-:Y:S05]  /*4de0*/  BRA `(.L_x_1608) ;  /* 0x0000000800b47947 */ /* 0x000fea0003800000 */
.L_x_1614:
[----:B------:R-:W-:-:S04]  /*4df0*/  F2FP.F16.F32.PACK_AB R3, RZ, R22 ;  /* 0x00000016ff03723e */ /* 0x000fc800000000ff */
[----:B------:R-:W-:-:S05]  /*4e00*/  PRMT R3, R3, 0x5410, RZ ;  /* 0x0000541003037816 */ /* 0x000fca00000000ff */
[----:B------:R0:W-:Y:S01]  /*4e10*/  STG.E desc[UR36][R8.64], R3 ;  /* 0x0000000308007986 */ /* 0x0001e2000c101924 */
[----:B------:R-:W-:Y:S05]  /*4e20*/  BRA `(.L_x_1608) ;  /* 0x0000000800a47947 */ /* 0x000fea0003800000 */
.L_x_1613:
[----:B------:R-:W-:-:S06]  /*4e30*/  FMUL.FTZ R4, R22, 1 ;  /* 0x3f80000016047820 */ /* 0x000fcc0000410000 */
[----:B------:R-:W0:Y:S02]  /*4e40*/  F2F.F64.F32 R4, R4 ;  /* 0x0000000400047310 */ /* 0x000e240000201800 */
[----:B0-----:R0:W-:Y:S01]  /*4e50*/  STG.E.64 desc[UR36][R8.64], R4 ;  /* 0x0000000408007986 */ /* 0x0011e2000c101b24 */
[----:B------:R-:W-:Y:S05]  /*4e60*/  BRA `(.L_x_1608) ;  /* 0x0000000800947947 */ /* 0x000fea0003800000 */
.L_x_1603:
        /* <DEDUP_REMOVED lines=12> */
.L_x_1617:
[----:B------:R-:W-:Y:S01]  /*4f30*/  FMUL.FTZ R4, R22, 1 ;  /* 0x3f80000016047820 */ /* 0x000fe20000410000 */
[----:B------:R-:W-:-:S05]  /*4f40*/  CS2R R6, SRZ ;  /* 0x0000000000067805 */ /* 0x000fca000001ff00 */
[----:B------:R-:W0:Y:S02]  /*4f50*/  F2F.F64.F32 R4, R4 ;  /* 0x0000000400047310 */ /* 0x000e240000201800 */
[----:B0-----:R0:W-:Y:S01]  /*4f60*/  STG.E.128 desc[UR36][R8.64], R4 ;  /* 0x0000000408007986 */ /* 0x0011e2000c101d24 */
[----:B------:R-:W-:Y:S05]  /*4f70*/  BRA `(.L_x_1608) ;  /* 0x0000000800507947 */ /* 0x000fea0003800000 */
.L_x_1616:
        /* <DEDUP_REMOVED lines=20> */
.L_x_1621:
[----:B------:R-:W-:Y:S05]  /*50c0*/  BSYNC B0 ;  /* 0x0000000000007941 */ /* 0x000fea0003800000 */
.L_x_1620:
[----:B------:R-:W-:-:S05]  /*50d0*/  LOP3.LUT R5, R0, R5, RZ, 0xfc, !PT ;  /* 0x0000000500057212 */ /* 0x000fca00078efcff */
[----:B------:R0:W-:Y:S01]  /*50e0*/  STG.E.U8 desc[UR36][R8.64], R5 ;  /* 0x0000000508007986 */ /* 0x0001e2000c101124 */
[----:B------:R-:W-:Y:S05]  /*50f0*/  BRA `(.L_x_1608) ;  /* 0x0000000400f07947 */ /* 0x000fea0003800000 */
.L_x_1619:
        /* <DEDUP_REMOVED lines=12> */
.L_x_1623:
[----:B------:R-:W-:Y:S01]  /*51c0*/  IMAD.MOV.U32 R0, RZ, RZ, 0x7f ;  /* 0x0000007fff007424 */ /* 0x000fe200078e00ff */
[----:B------:R-:W-:-:S04]  /*51d0*/  ISETP.GT.U32.AND P0, PT, R4, 0x7f800000, PT ;  /* 0x7f8000000400780c */ /* 0x000fc80003f04070 */
[----:B------:R-:W-:-:S09]  /*51e0*/  SEL R0, R0, 0x7c, P0 ;  /* 0x0000007c00007807 */ /* 0x000fd20000000000 */
.L_x_1624:
[----:B------:R-:W-:Y:S05]  /*51f0*/  BSYNC B0 ;  /* 0x0000000000007941 */ /* 0x000fea0003800000 */
.L_x_1622:
[----:B------:R-:W-:-:S04]  /*5200*/  LOP3.LUT R22, R22, 0x80000000, RZ, 0xc0, !PT ;  /* 0x8000000016167812 */ /* 0x000fc800078ec0ff */
[----:B------:R-:W-:-:S04]  /*5210*/  SHF.R.U32.HI R3, RZ, 0x18, R22 ;  /* 0x00000018ff037819 */ /* 0x000fc80000011616 */
[----:B------:R-:W-:-:S05]  /*5220*/  LOP3.LUT R3, R0, R3, RZ, 0xfc, !PT ;  /* 0x0000000300037212 */ /* 0x000fca00078efcff */
[----:B------:R0:W-:Y:S01]  /*5230*/  STG.E.U8 desc[UR36][R8.64], R3 ;  /* 0x0000000308007986 */ /* 0x0001e2000c101124 */
[----:B------:R-:W-:Y:S05]  /*5240*/  BRA `(.L_x_1608) ;  /* 0x00000004009c7947 */ /* 0x000fea0003800000 */
.L_x_1618:
[----:B------:R-:W-:-:S05]  /*5250*/  F2FP.BF16.F32.PACK_AB R22, RZ, R22 ;  /* 0x00000016ff16723e */ /* 0x000fca00000010ff */
[----:B------:R0:W-:Y:S01]  /*5260*/  STG.E.U16 desc[UR36][R8.64], R22 ;  /* 0x0000001608007986 */ /* 0x0001e2000c101524 */
[----:B------:R-:W-:Y:S05]  /*5270*/  BRA `(.L_x_1608) ;  /* 0x0000000400907947 */ /* 0x000fea0003800000 */
.L_x_1615:
        /* <DEDUP_REMOVED lines=11> */
.L_x_1627:
        /* <DEDUP_REMOVED lines=16> */
.L_x_1630:
[----:B------:R-:W-:-:S04]  /*5430*/  LOP3.LUT R22, R22, 0x80000000, RZ, 0xc0, !PT ;  /* 0x8000000016167812 */ /* 0x000fc800078ec0ff */
[----:B------:R-:W-:-:S04]  /*5440*/  SHF.R.U32.HI R3, RZ, 0x18, R22 ;  /* 0x00000018ff037819 */ /* 0x000fc80000011616 */
[----:B------:R-:W-:-:S04]  /*5450*/  LOP3.LUT R0, R0, R3, RZ, 0xfc, !PT ;  /* 0x0000000300007212 */ /* 0x000fc800078efcff */
[----:B------:R-:W-:-:S07]  /*5460*/  PRMT R4, R0, 0x7610, R4 ;  /* 0x0000761000047816 */ /* 0x000fce0000000004 */
.L_x_1629:
[----:B------:R-:W-:Y:S05]  /*5470*/  BSYNC B0 ;  /* 0x0000000000007941 */ /* 0x000fea0003800000 */
.L_x_1628:
[----:B------:R4:W-:Y:S01]  /*5480*/  STG.E.U8 desc[UR36][R8.64], R4 ;  /* 0x0000000408007986 */ /* 0x0009e2000c101124 */
[----:B------:R-:W-:Y:S05]  /*5490*/  BRA `(.L_x_1608) ;  /* 0x0000000400087947 */ /* 0x000fea0003800000 */
.L_x_1626:
        /* <DEDUP_REMOVED lines=16> */
.L_x_1633:
[----:B------:R-:W-:-:S04]  /*55a0*/  LOP3.LUT R22, R22, 0x80000000, RZ, 0xc0, !PT ;  /* 0x8000000016167812 */ /* 0x000fc800078ec0ff */
[----:B------:R-:W-:-:S04]  /*55b0*/  SHF.R.U32.HI R3, RZ, 0x18, R22 ;  /* 0x00000018ff037819 */ /* 0x000fc80000011616 */
[----:B------:R-:W-:-:S04]  /*55c0*/  LOP3.LUT R0, R0, R3, RZ, 0xfc, !PT ;  /* 0x0000000300007212 */ /* 0x000fc800078efcff */
[----:B------:R-:W-:-:S07]  /*55d0*/  PRMT R4, R0, 0x7610, R4 ;  /* 0x0000761000047816 */ /* 0x000fce0000000004 */
.L_x_1632:
[----:B------:R-:W-:Y:S05]  /*55e0*/  BSYNC B0 ;  /* 0x0000000000007941 */ /* 0x000fea0003800000 */
.L_x_1631:
[----:B------:R0:W-:Y:S01]  /*55f0*/  STG.E.U8 desc[UR36][R8.64], R4 ;  /* 0x0000000408007986 */ /* 0x0001e2000c101124 */
[----:B------:R-:W-:Y:S05]  /*5600*/  BRA `(.L_x_1608) ;  /* 0x0000000000ac7947 */ /* 0x000fea0003800000 */
.L_x_1625:
        /* <DEDUP_REMOVED lines=21> */
.L_x_1607:
        /* <DEDUP_REMOVED lines=16> */
.L_x_1636:
[----:B------:R-:W-:Y:S05]  /*5860*/  BRA `(.L_x_1608) ;  /* 0x0000000000147947 */ /* 0x000fea0003800000 */
.L_x_1635:
[----:B---3--:R-:W0:Y:S02]  /*5870*/  F2I.U64.TRUNC R22, R22 ;  /* 0x0000001600167311 */ /* 0x008e24000020d800 */
[----:B0-----:R2:W-:Y:S01]  /*5880*/  STG.E.64 desc[UR36][R8.64], R22 ;  /* 0x0000001608007986 */ /* 0x0015e2000c101b24 */
[----:B------:R-:W-:Y:S05]  /*5890*/  BRA `(.L_x_1608) ;  /* 0x0000000000087947 */ /* 0x000fea0003800000 */
.L_x_1634:
[----:B------:R-:W0:Y:S02]  /*58a0*/  F2I.FTZ.U32.TRUNC.NTZ R3, R22 ;  /* 0x0000001600037305 */ /* 0x000e24000021f000 */
[----:B0-----:R0:W-:Y:S02]  /*58b0*/  STG.E desc[UR36][R8.64], R3 ;  /* 0x0000000308007986 */ /* 0x0011e4000c101924 */
.L_x_1608:
        /* <DEDUP_REMOVED lines=24> */
.L_x_1640:
[----:B------:R-:W0:Y:S02]  /*5a40*/  F2I.S64.TRUNC R24, R24 ;  /* 0x0000001800187311 */ /* 0x000e24000020d900 */
[----:B0-----:R-:W-:-:S05]  /*5a50*/  IMAD.MOV.U32 R3, RZ, RZ, R24 ;  /* 0x000000ffff037224 */ /* 0x001fca00078e0018 */
[----:B------:R0:W-:Y:S01]  /*5a60*/  STG.E.U8 desc[UR36][R8.64], R3 ;  /* 0x0000000308007986 */ /* 0x0001e2000c101124 */
[----:B------:R-:W-:Y:S05]  /*5a70*/  BRA `(.L_x_1642) ;  /* 0x0000000c00407947 */ /* 0x000fea0003800000 */
.L_x_1639:
        /* <DEDUP_REMOVED lines=9> */
.L_x_1644:
[----:B------:R-:W0:Y:S02]  /*5b10*/  F2I.FTZ.TRUNC.NTZ R3, R24 ;  /* 0x0000001800037305 */ /* 0x000e24000021f100 */
[----:B0-----:R4:W-:Y:S01]  /*5b20*/  STG.E desc[UR36][R8.64], R3 ;  /* 0x0000000308007986 */ /* 0x0019e2000c101924 */
[----:B------:R-:W-:Y:S05]  /*5b30*/  BRA `(.L_x_1642) ;  /* 0x0000000c00107947 */ /* 0x000fea0003800000 */
.L_x_1643:
[----:B------:R-:W0:Y:S02]  /*5b40*/  F2I.FTZ.TRUNC.NTZ R3, R24 ;  /* 0x0000001800037305 */ /* 0x000e24000021f100 */
[----:B0-----:R2:W-:Y:S01]  /*5b50*/  STG.E.U16 desc[UR36][R8.64], R3 ;  /* 0x0000000308007986 */ /* 0x0015e2000c101524 */
[----:B------:R-:W-:Y:S05]  /*5b60*/  BRA `(.L_x_1642) ;  /* 0x0000000c00047947 */ /* 0x000fea0003800000 */
.L_x_1638:
        /* <DEDUP_REMOVED lines=8> */
.L_x_1646:
[----:B------:R-:W-:-:S05]  /*5bf0*/  F2FP.F16.F32.PACK_AB R24, RZ, R24 ;  /* 0x00000018ff18723e */ /* 0x000fca00000000ff */
[----:B------:R0:W-:Y:S01]  /*5c00*/  STG.E.U16 desc[UR36][R8.64], R24 ;  /* 0x0000001808007986 */ /* 0x0001e2000c101524 */
[----:B------:R-:W-:Y:S05]  /*5c10*/  BRA `(.L_x_1642) ;  /* 0x0000000800d87947 */ /* 0x000fea0003800000 */
.L_x_1645:
        /* <DEDUP_REMOVED lines=9> */
.L_x_1648:
[----:B------:R-:W-:-:S04]  /*5cb0*/  F2FP.F16.F32.PACK_AB R3, RZ, R24 ;  /* 0x00000018ff03723e */ /* 0x000fc800000000ff */
[----:B------:R-:W-:-:S05]  /*5cc0*/  PRMT R3, R3, 0x5410, RZ ;  /* 0x0000541003037816 */ /* 0x000fca00000000ff */
[----:B------:R0:W-:Y:S01]  /*5cd0*/  STG.E desc[UR36][R8.64], R3 ;  /* 0x0000000308007986 */ /* 0x0001e2000c101924 */
[----:B------:R-:W-:Y:S05]  /*5ce0*/  BRA `(.L_x_1642) ;  /* 0x0000000800a47947 */ /* 0x000fea0003800000 */
.L_x_1647:
[----:B------:R-:W-:-:S06]  /*5cf0*/  FMUL.FTZ R4, R24, 1 ;  /* 0x3f80000018047820 */ /* 0x000fcc0000410000 */
[----:B------:R-:W0:Y:S02]  /*5d00*/  F2F.F64.F32 R4, R4 ;  /* 0x0000000400047310 */ /* 0x000e240000201800 */
[----:B0-----:R0:W-:Y:S01]  /*5d10*/  STG.E.64 desc[UR36][R8.64], R4 ;  /* 0x0000000408007986 */ /* 0x0011e2000c101b24 */
[----:B------:R-:W-:Y:S05]  /*5d20*/  BRA `(.L_x_1642) ;  /* 0x0000000800947947 */ /* 0x000fea0003800000 */
.L_x_1637:
        /* <DEDUP_REMOVED lines=12> */
.L_x_1651:
[----:B------:R-:W-:Y:S01]  /*5df0*/  FMUL.FTZ R4, R24, 1 ;  /* 0x3f80000018047820 */ /* 0x000fe20000410000 */
[----:B------:R-:W-:-:S05]  /*5e00*/  CS2R R6, SRZ ;  /* 0x0000000000067805 */ /* 0x000fca000001ff00 */
[----:B------:R-:W0:Y:S02]  /*5e10*/  F2F.F64.F32 R4, R4 ;  /* 0x0000000400047310 */ /* 0x000e240000201800 */
[----:B0-----:R0:W-:Y:S01]  /*5e20*/  STG.E.128 desc[UR36][R8.64], R4 ;  /* 0x0000000408007986 */ /* 0x0011e2000c101d24 */
[----:B------:R-:W-:Y:S05]  /*5e30*/  BRA `(.L_x_1642) ;  /* 0x0000000800507947 */ /* 0x000fea0003800000 */
.L_x_1650:
        /* <DEDUP_REMOVED lines=20> */
.L_x_1655:
[----:B------:R-:W-:Y:S05]  /*5f80*/  BSYNC B0 ;  /* 0x0000000000007941 */ /* 0x000fea0003800000 */
.L_x_1654:
[----:B------:R-:W-:-:S05]  /*5f90*/  LOP3.LUT R5, R0, R5, RZ, 0xfc, !PT ;  /* 0x0000000500057212 */ /* 0x000fca00078efcff */
[----:B------:R0:W-:Y:S01]  /*5fa0*/  STG.E.U8 desc[UR36][R8.64], R5 ;  /* 0x0000000508007986 */ /* 0x0001e2000c101124 */
[----:B------:R-:W-:Y:S05]  /*5fb0*/  BRA `(.L_x_1642) ;  /* 0x0000000400f07947 */ /* 0x000fea0003800000 */
.L_x_1653:
        /* <DEDUP_REMOVED lines=12> */
.L_x_1657:
[----:B------:R-:W-:Y:S01]  /*6080*/  IMAD.MOV.U32 R0, RZ, RZ, 0x7f ;  /* 0x0000007fff007424 */ /* 0x000fe200078e00ff */
[----:B------:R-:W-:-:S04]  /*6090*/  ISETP.GT.U32.AND P0, PT, R4, 0x7f800000, PT ;  /* 0x7f8000000400780c */ /* 0x000fc80003f04070 */
[----:B------:R-:W-:-:S09]  /*60a0*/  SEL R0, R0, 0x7c, P0 ;  /* 0x0000007c00007807 */ /* 0x000fd20000000000 */
.L_x_1658:
[----:B------:R-:W-:Y:S05]  /*60b0*/  BSYNC B0 ;  /* 0x0000000000007941 */ /* 0x000fea0003800000 */
.L_x_1656:
[----:B------:R-:W-:-:S04]  /*60c0*/  LOP3.LUT R24, R24, 0x80000000, RZ, 0xc0, !PT ;  /* 0x8000000018187812 */ /* 0x000fc800078ec0ff */
[----:B------:R-:W-:-:S04]  /*60d0*/  SHF.R.U32.HI R3, RZ, 0x18, R24 ;  /* 0x00000018ff037819 */ /* 0x000fc80000011618 */
[----:B------:R-:W-:-:S05]  /*60e0*/  LOP3.LUT R3, R0, R3, RZ, 0xfc, !PT ;  /* 0x0000000300037212 */ /* 0x000fca00078efcff */
[----:B------:R0:W-:Y:S01]  /*60f0*/  STG.E.U8 desc[UR36][R8.64], R3 ;  /* 0x0000000308007986 */ /* 0x0001e2000c101124 */
[----:B------:R-:W-:Y:S05]  /*6100*/  BRA `(.L_x_1642) ;  /* 0x00000004009c7947 */ /* 0x000fea0003800000 */
.L_x_1652:
[----:B------:R-:W-:-:S05]  /*6110*/  F2FP.BF16.F32.PACK_AB R24, RZ, R24 ;  /* 0x00000018ff18723e */ /* 0x000fca00000010ff */
[----:B------:R0:W-:Y:S01]  /*6120*/  STG.E.U16 desc[UR36][R8.64], R24 ;  /* 0x0000001808007986 */ /* 0x0001e2000c101524 */
[----:B------:R-:W-:Y:S05]  /*6130*/  BRA `(.L_x_1642) ;  /* 0x0000000400907947 */ /* 0x000fea0003800000 */
.L_x_1649:
        /* <DEDUP_REMOVED lines=11> */
.L_x_1661:
        /* <DEDUP_REMOVED lines=16> */
.L_x_1664:
[----:B------:R-:W-:-:S04]  /*62f0*/  LOP3.LUT R24, R24, 0x80000000, RZ, 0xc0, !PT ;  /* 0x8000000018187812 */ /* 0x000fc800078ec0ff */
[----:B------:R-:W-:-:S04]  /*6300*/  SHF.R.U32.HI R3, RZ, 0x18, R24 ;  /* 0x00000018ff037819 */ /* 0x000fc80000011618 */
[----:B------:R-:W-:-:S04]  /*6310*/  LOP3.LUT R0, R0, R3, RZ, 0xfc, !PT ;  /* 0x0000000300007212 */ /* 0x000fc800078efcff */
[----:B------:R-:W-:-:S07]  /*6320*/  PRMT R4, R0, 0x7610, R4 ;  /* 0x0000761000047816 */ /* 0x000fce0000000004 */
.L_x_1663:
[----:B------:R-:W-:Y:S05]  /*6330*/  BSYNC B0 ;  /* 0x0000000000007941 */ /* 0x000fea0003800000 */
.L_x_1662:
[----:B------:R0:W-:Y:S01]  /*6340*/  STG.E.U8 desc[UR36][R8.64], R4 ;  /* 0x0000000408007986 */ /* 0x0001e2000c101124 */
[----:B------:R-:W-:Y:S05]  /*6350*/  BRA `(.L_x_1642) ;  /* 0x0000000400087947 */ /* 0x000fea0003800000 */
.L_x_1660:
        /* <DEDUP_REMOVED lines=16> */
.L_x_1667:
[----:B------:R-:W-:-:S04]  /*6460*/  LOP3.LUT R24, R24, 0x80000000, RZ, 0xc0, !PT ;  /* 0x8000000018187812 */ /* 0x000fc800078ec0ff */
[----:B------:R-:W-:-:S04]  /*6470*/  SHF.R.U32.HI R3, RZ, 0x18, R24 ;  /* 0x00000018ff037819 */ /* 0x000fc80000011618 */
[----:B------:R-:W-:-:S04]  /*6480*/  LOP3.LUT R0, R0, R3, RZ, 0xfc, !PT ;  /* 0x0000000300007212 */ /* 0x000fc800078efcff */
[----:B------:R-:W-:-:S07]  /*6490*/  PRMT R4, R0, 0x7610, R4 ;  /* 0x0000761000047816 */ /* 0x000fce0000000004 */
.L_x_1666:
[----:B------:R-:W-:Y:S05]  /*64a0*/  BSYNC B0 ;  /* 0x0000000000007941 */ /* 0x000fea0003800000 */
.L_x_1665:
[----:B------:R0:W-:Y:S01]  /*64b0*/  STG.E.U8 desc[UR36][R8.64], R4 ;  /* 0x0000000408007986 */ /* 0x0001e2000c101124 */
[----:B------:R-:W-:Y:S05]  /*64c0*/  BRA `(.L_x_1642) ;  /* 0x0000000000ac7947 */ /* 0x000fea0003800000 */
.L_x_1659:
        /* <DEDUP_REMOVED lines=21> */
.L_x_1641:
        /* <DEDUP_REMOVED lines=16> */
.L_x_1670:
[----:B------:R-:W-:Y:S05]  /*6720*/  BRA `(.L_x_1642) ;  /* 0x0000000000147947 */ /* 0x000fea0003800000 */
.L_x_1669:
[----:B------:R-:W0:Y:S02]  /*6730*/  F2I.U64.TRUNC R24, R24 ;  /* 0x0000001800187311 */ /* 0x000e24000020d800 */
[----:B0-----:R0:W-:Y:S01]  /*6740*/  STG.E.64 desc[UR36][R8.64], R24 ;  /* 0x0000001808007986 */ /* 0x0011e2000c101b24 */
[----:B------:R-:W-:Y:S05]  /*6750*/  BRA `(.L_x_1642) ;  /* 0x0000000000087947 */ /* 0x000fea0003800000 */
.L_x_1668:
[----:B------:R-:W0:Y:S02]  /*6760*/  F2I.FTZ.U32.TRUNC.NTZ R3, R24 ;  /* 0x0000001800037305 */ /* 0x000e24000021f000 */
[----:B0-----:R0:W-:Y:S02]  /*6770*/  STG.E desc[UR36][R8.64], R3 ;  /* 0x0000000308007986 */ /* 0x0011e4000c101924 */
.L_x_1642:
[----:B------:R-:W-:-:S07]  /*6780*/  VIADD R19, R19, 0x80 ;  /* 0x0000008013137836 */ /* 0x000fce0000000000 */
.L_x_1602:
[----:B------:R-:W-:Y:S05]  /*6790*/  BSYNC B6 ;  /* 0x0000000000067941 */ /* 0x000fea0003800000 */
.L_x_1601:
[----:B------:R-:W-:-:S13]  /*67a0*/  ISETP.GE.AND P0, PT, R19, R17, PT ;  /* 0x000000111300720c */ /* 0x000fda0003f06270 */
[----:B------:R-:W-:Y:S05]  /*67b0*/  @P0 EXIT ;  /* 0x000000000000094d */ /* 0x000fea0003800000 */
[----:B0---4-:R-:W0:Y:S01]  /*67c0*/  LDC.64 R4, c[0x0][0x218] ;  /* 0x00008600ff047b82 */ /* 0x011e220000000a00 */
[----:B-1----:R-:W-:Y:S01]  /*67d0*/  PRMT R0, R16, 0x9910, RZ ;  /* 0x0000991010007816 */ /* 0x002fe200000000ff */
[----:B------:R-:W-:Y:S01]  /*67e0*/  IMAD R2, R2, 0x200, R19 ;  /* 0x0000020002027824 */ /* 0x000fe200078e0213 */
[----:B------:R-:W-:Y:S02]  /*67f0*/  ULDC UR4, c[0x0][0x238] ;  /* 0x00008e0000047ab9 */ /* 0x000fe40000000800 */
[----:B------:R-:W-:Y:S01]  /*6800*/  ISETP.GT.AND P1, PT, R0, 0x9, PT ;  /* 0x000000090000780c */ /* 0x000fe20003f24270 */
[----:B--2---:R-:W-:-:S05]  /*6810*/  IMAD R3, R2, UR4, RZ ;  /* 0x0000000402037c24 */ /* 0x004fca000f8e02ff */
        /* <DEDUP_REMOVED lines=14> */
.L_x_1674:
[----:B------:R-:W0:Y:S02]  /*6900*/  F2I.S64.TRUNC R18, R18 ;  /* 0x0000001200127311 */ /* 0x000e24000020d900 */
[----:B0-----:R-:W-:-:S05]  /*6910*/  IMAD.MOV.U32 R5, RZ, RZ, R18 ;  /* 0x000000ffff057224 */ /* 0x001fca00078e0012 */
[----:B------:R-:W-:Y:S01]  /*6920*/  STG.E.U8 desc[UR36][R2.64], R5 ;  /* 0x0000000502007986 */ /* 0x000fe2000c101124 */
[----:B------:R-:W-:Y:S05]  /*6930*/  EXIT ;  /* 0x000000000000794d */ /* 0x000fea0003800000 */
.L_x_1673:
        /* <DEDUP_REMOVED lines=9> */
.L_x_1677:
[----:B------:R-:W0:Y:S02]  /*69d0*/  F2I.FTZ.TRUNC.NTZ R5, R18 ;  /* 0x0000001200057305 */ /* 0x000e24000021f100 */
[----:B0-----:R-:W-:Y:S01]  /*69e0*/  STG.E desc[UR36][R2.64], R5 ;  /* 0x0000000502007986 */ /* 0x001fe2000c101924 */
[----:B------:R-:W-:Y:S05]  /*69f0*/  EXIT ;  /* 0x000000000000794d */ /* 0x000fea0003800000 */
.L_x_1676:
[----:B------:R-:W0:Y:S02]  /*6a00*/  F2I.FTZ.TRUNC.NTZ R5, R18 ;  /* 0x0000001200057305 */ /* 0x000e24000021f100 */
[----:B0-----:R-:W-:Y:S01]  /*6a10*/  STG.E.U16 desc[UR36][R2.64], R5 ;  /* 0x0000000502007986 */ /* 0x001fe2000c101524 */
[----:B------:R-:W-:Y:S05]  /*6a20*/  EXIT ;  /* 0x000000000000794d */ /* 0x000fea0003800000 */
.L_x_1672:
        /* <DEDUP_REMOVED lines=8> */
.L_x_1679:
[----:B------:R-:W-:-:S05]  /*6ab0*/  F2FP.F16.F32.PACK_AB R18, RZ, R18 ;  /* 0x00000012ff12723e */ /* 0x000fca00000000ff */
[----:B------:R-:W-:Y:S01]  /*6ac0*/  STG.E.U16 desc[UR36][R2.64], R18 ;  /* 0x0000001202007986 */ /* 0x000fe2000c101524 */
[----:B------:R-:W-:Y:S05]  /*6ad0*/  EXIT ;  /* 0x000000000000794d */ /* 0x000fea0003800000 */
.L_x_1678:
        /* <DEDUP_REMOVED lines=9> */
.L_x_1681:
[----:B------:R-:W-:-:S04]  /*6b70*/  F2FP.F16.F32.PACK_AB R5, RZ, R18 ;  /* 0x00000012ff05723e */ /* 0x000fc800000000ff */
[----:B------:R-:W-:-:S05]  /*6b80*/  PRMT R5, R5, 0x5410, RZ ;  /* 0x0000541005057816 */ /* 0x000fca00000000ff */
[----:B------:R-:W-:Y:S01]  /*6b90*/  STG.E desc[UR36][R2.64], R5 ;  /* 0x0000000502007986 */ /* 0x000fe2000c101924 */
[----:B------:R-:W-:Y:S05]  /*6ba0*/  EXIT ;  /* 0x000000000000794d */ /* 0x000fea0003800000 */
.L_x_1680:
[----:B------:R-:W-:-:S06]  /*6bb0*/  FMUL.FTZ R4, R18, 1 ;  /* 0x3f80000012047820 */ /* 0x000fcc0000410000 */
[----:B------:R-:W0:Y:S02]  /*6bc0*/  F2F.F64.F32 R4, R4 ;  /* 0x0000000400047310 */ /* 0x000e240000201800 */
[----:B0-----:R-:W-:Y:S01]  /*6bd0*/  STG.E.64 desc[UR36][R2.64], R4 ;  /* 0x0000000402007986 */ /* 0x001fe2000c101b24 */
[----:B------:R-:W-:Y:S05]  /*6be0*/  EXIT ;  /* 0x000000000000794d */ /* 0x000fea0003800000 */
.L_x_1671:
        /* <DEDUP_REMOVED lines=12> */
.L_x_1684:
[----:B------:R-:W-:Y:S01]  /*6cb0*/  FMUL.FTZ R4, R18, 1 ;  /* 0x3f80000012047820 */ /* 0x000fe20000410000 */
[----:B------:R-:W-:-:S05]  /*6cc0*/  CS2R R6, SRZ ;  /* 0x0000000000067805 */ /* 0x000fca000001ff00 */
[----:B------:R-:W0:Y:S02]  /*6cd0*/  F2F.F64.F32 R4, R4 ;  /* 0x0000000400047310 */ /* 0x000e240000201800 */
[----:B0-----:R-:W-:Y:S01]  /*6ce0*/  STG.E.128 desc[UR36][R2.64], R4 ;  /* 0x0000000402007986 */ /* 0x001fe2000c101d24 */
[----:B------:R-:W-:Y:S05]  /*6cf0*/  EXIT ;  /* 0x000000000000794d */ /* 0x000fea0003800000 */
.L_x_1683:
        /* <DEDUP_REMOVED lines=20> */
.L_x_1688:
[----:B------:R-:W-:Y:S05]  /*6e40*/  BSYNC B0 ;  /* 0x0000000000007941 */ /* 0x000fea0003800000 */
.L_x_1687:
[----:B------:R-:W-:-:S05]  /*6e50*/  LOP3.LUT R7, R0, R7, RZ, 0xfc, !PT ;  /* 0x0000000700077212 */ /* 0x000fca00078efcff */
[----:B------:R-:W-:Y:S01]  /*6e60*/  STG.E.U8 desc[UR36][R2.64], R7 ;  /* 0x0000000702007986 */ /* 0x000fe2000c101124 */
[----:B------:R-:W-:Y:S05]  /*6e70*/  EXIT ;  /* 0x000000000000794d */ /* 0x000fea0003800000 */
.L_x_1686:
[----:B------:R-:W-:Y:S01]  /*6e80*/  LOP3.LUT R4, R18, 0x7fffffff, RZ, 0xc0, !PT ;  /* 0x7fffffff12047812 */ /* 0x000fe200078ec0ff */
[----:B------:R-:W-:Y:S03]  /*6e90*/  BSSY B0, `(.L_x_1689) ;  /* 0x000000e000007945 */ /* 0x000fe60003800000 */
        /* <DEDUP_REMOVED lines=10> */
.L_x_1690:
[----:B------:R-:W-:Y:S01]  /*6f40*/  IMAD.MOV.U32 R0, RZ, RZ, 0x7f ;  /* 0x0000007fff007424 */ /* 0x000fe200078e00ff */
[----:B------:R-:W-:-:S04]  /*6f50*/  ISETP.GT.U32.AND P0, PT, R4, 0x7f800000, PT ;  /* 0x7f8000000400780c */ /* 0x000fc80003f04070 */
[----:B------:R-:W-:-:S09]  /*6f60*/  SEL R0, R0, 0x7c, P0 ;  /* 0x0000007c00007807 */ /* 0x000fd20000000000 */
.L_x_1691:
[----:B------:R-:W-:Y:S05]  /*6f70*/  BSYNC B0 ;  /* 0x0000000000007941 */ /* 0x000fea0003800000 */
.L_x_1689:
[----:B------:R-:W-:-:S04]  /*6f80*/  LOP3.LUT R18, R18, 0x80000000, RZ, 0xc0, !PT ;  /* 0x8000000012127812 */ /* 0x000fc800078ec0ff */
[----:B------:R-:W-:-:S04]  /*6f90*/  SHF.R.U32.HI R5, RZ, 0x18, R18 ;  /* 0x00000018ff057819 */ /* 0x000fc80000011612 */
[----:B------:R-:W-:-:S05]  /*6fa0*/  LOP3.LUT R5, R0, R5, RZ, 0xfc, !PT ;  /* 0x0000000500057212 */ /* 0x000fca00078efcff */
[----:B------:R-:W-:Y:S01]  /*6fb0*/  STG.E.U8 desc[UR36][R2.64], R5 ;  /* 0x0000000502007986 */ /* 0x000fe2000c101124 */
[----:B------:R-:W-:Y:S05]  /*6fc0*/  EXIT ;  /* 0x000000000000794d */ /* 0x000fea0003800000 */
.L_x_1685:
[----:B------:R-:W-:-:S05]  /*6fd0*/  F2FP.BF16.F32.PACK_AB R18, RZ, R18 ;  /* 0x00000012ff12723e */ /* 0x000fca00000010ff */
[----:B------:R-:W-:Y:S01]  /*6fe0*/  STG.E.U16 desc[UR36][R2.64], R18 ;  /* 0x0000001202007986 */ /* 0x000fe2000c101524 */
[----:B------:R-:W-:Y:S05]  /*6ff0*/  EXIT ;  /* 0x000000000000794d */ /* 0x000fea0003800000 */
.L_x_1682:
        /* <DEDUP_REMOVED lines=11> */
.L_x_1694:
        /* <DEDUP_REMOVED lines=16> */
.L_x_1697:
[----:B------:R-:W-:-:S04]  /*71b0*/  LOP3.LUT R18, R18, 0x80000000, RZ, 0xc0, !PT ;  /* 0x8000000012127812 */ /* 0x000fc800078ec0ff */
[----:B------:R-:W-:-:S04]  /*71c0*/  SHF.R.U32.HI R5, RZ, 0x18, R18 ;  /* 0x00000018ff057819 */ /* 0x000fc80000011612 */
[----:B------:R-:W-:-:S04]  /*71d0*/  LOP3.LUT R4, R4, R5, RZ, 0xfc, !PT ;  /* 0x0000000504047212 */ /* 0x000fc800078efcff */
[----:B------:R-:W-:-:S07]  /*71e0*/  PRMT R0, R4, 0x7610, R0 ;  /* 0x0000761004007816 */ /* 0x000fce0000000000 */
.L_x_1696:
[----:B------:R-:W-:Y:S05]  /*71f0*/  BSYNC B0 ;  /* 0x0000000000007941 */ /* 0x000fea0003800000 */
.L_x_1695:
[----:B------:R-:W-:Y:S01]  /*7200*/  STG.E.U8 desc[UR36][R2.64], R0 ;  /* 0x0000000002007986 */ /* 0x000fe2000c101124 */
[----:B------:R-:W-:Y:S05]  /*7210*/  EXIT ;  /* 0x000000000000794d */ /* 0x000fea0003800000 */
.L_x_1693:
        /* <DEDUP_REMOVED lines=16> */
.L_x_1700:
[----:B------:R-:W-:-:S04]  /*7320*/  LOP3.LUT R18, R18, 0x80000000, RZ, 0xc0, !PT ;  /* 0x8000000012127812 */ /* 0x000fc800078ec0ff */
[----:B------:R-:W-:-:S04]  /*7330*/  SHF.R.U32.HI R5, RZ, 0x18, R18 ;  /* 0x00000018ff057819 */ /* 0x000fc80000011612 */
[----:B------:R-:W-:-:S04]  /*7340*/  LOP3.LUT R4, R4, R5, RZ, 0xfc, !PT ;  /* 0x0000000504047212 */ /* 0x000fc800078efcff */
[----:B------:R-:W-:-:S07]  /*7350*/  PRMT R0, R4, 0x7610, R0 ;  /* 0x0000761004007816 */ /* 0x000fce0000000000 */
.L_x_1699:
[----:B------:R-:W-:Y:S05]  /*7360*/  BSYNC B0 ;  /* 0x0000000000007941 */ /* 0x000fea0003800000 */
.L_x_1698:
[----:B------:R-:W-:Y:S01]  /*7370*/  STG.E.U8 desc[UR36][R2.64], R0 ;  /* 0x0000000002007986 */ /* 0x000fe2000c101124 */
[----:B------:R-:W-:Y:S05]  /*7380*/  EXIT ;  /* 0x000000000000794d */ /* 0x000fea0003800000 */
.L_x_1692:
        /* <DEDUP_REMOVED lines=21> */
.L_x_1675:
        /* <DEDUP_REMOVED lines=16> */
.L_x_1703:
[----:B------:R-:W-:Y:S05]  /*75e0*/  EXIT ;  /* 0x000000000000794d */ /* 0x000fea0003800000 */
.L_x_1702:
[----:B------:R-:W0:Y:S02]  /*75f0*/  F2I.U64.TRUNC R18, R18 ;  /* 0x0000001200127311 */ /* 0x000e24000020d800 */
[----:B0-----:R-:W-:Y:S01]  /*7600*/  STG.E.64 desc[UR36][R2.64], R18 ;  /* 0x0000001202007986 */ /* 0x001fe2000c101b24 */
[----:B------:R-:W-:Y:S05]  /*7610*/  EXIT ;  /* 0x000000000000794d */ /* 0x000fea0003800000 */
.L_x_1701:
[----:B------:R-:W0:Y:S02]  /*7620*/  F2I.FTZ.U32.TRUNC.NTZ R5, R18 ;  /* 0x0000001200057305 */ /* 0x000e24000021f000 */
[----:B0-----:R-:W-:Y:S01]  /*7630*/  STG.E desc[UR36][R2.64], R5 ;  /* 0x0000000502007986 */ /* 0x001fe2000c101924 */
[----:B------:R-:W-:Y:S05]  /*7640*/  EXIT ;  /* 0x000000000000794d */ /* 0x000fea0003800000 */
.L_x_1704:
        /* <DEDUP_REMOVED lines=11> */
.L_x_7196:


//--------------------- .text._ZN2at6native18elementwise_kernelILi128ELi2EZNS0_22gpu_kernel_impl_nocastIZZZNS0_16tanh_kernel_cudaERNS_18TensorIteratorBaseEENKUlvE0_clEvENKUlvE0_clEvEUlfE_EEvS4_RKT_EUliE_EEviT1_ --------------------------
	.section	.text._ZN2at6native18elementwise_kernelILi128ELi2EZNS0_22gpu_kernel_impl_nocastIZZZNS0_16tanh_kernel_cudaERNS_18TensorIteratorBaseEENKUlvE0_clEvENKUlvE0_clEvEUlfE_EEvS4_RKT_EUliE_EEviT1_,"ax",@progbits
	.align	128
        .global         _ZN2at6native18elementwise_kernelILi128ELi2EZNS0_22gpu_kernel_impl_nocastIZZZNS0_16tanh_kernel_cudaERNS_18TensorIteratorBaseEENKUlvE0_clEvENKUlvE0_clEvEUlfE_EEvS4_RKT_EUliE_EEviT1_
        .type           _ZN2at6native18elementwise_kernelILi128ELi2EZNS0_22gpu_kernel_impl_nocastIZZZNS0_16tanh_kernel_cudaERNS_18TensorIteratorBaseEENKUlvE0_clEvENKUlvE0_clEvEUlfE_EEvS4_RKT_EUliE_EEviT1_,@function
        .size           _ZN2at6native18elementwise_kernelILi128ELi2EZNS0_22gpu_kernel_impl_nocastIZZZNS0_16tanh_kernel_cudaERNS_18TensorIteratorBaseEENKUlvE0_clEvENKUlvE0_clEvEUlfE_EEvS4_RKT_EUliE_EEviT1_,(.L_x_7197 - _ZN2at6native18elementwise_kernelILi128ELi2EZNS0_22gpu_kernel_impl_nocastIZZZNS0_16tanh_kernel_cudaERNS_18TensorIteratorBaseEENKUlvE0_clEvENKUlvE0_clEvEUlfE_EEvS4_RKT_EUliE_EEviT1_)
        .other          _ZN2at6native18elementwise_kernelILi128ELi2EZNS0_22gpu_kernel_impl_nocastIZZZNS0_16tanh_kernel_cudaERNS_18TensorIteratorBaseEENKUlvE0_clEvENKUlvE0_clEvEUlfE_EEvS4_RKT_EUliE_EEviT1_,@"STO_CUDA_ENTRY STV_DEFAULT"
_ZN2at6native18elementwise_kernelILi128ELi2EZNS0_22gpu_kernel_impl_nocastIZZZNS0_16tanh_kernel_cudaERNS_18TensorIteratorBaseEENKUlvE0_clEvENKUlvE0_clEvEUlfE_EEvS4_RKT_EUliE_EEviT1_:
.text._ZN2at6native18elementwise_kernelILi128ELi2EZNS0_22gpu_kernel_impl_nocastIZZZNS0_16tanh_kernel_cudaERNS_18TensorIteratorBaseEENKUlvE0_clEvENKUlvE0_clEvEUlfE_EEvS4_RKT_EUliE_EEviT1_:
[----:B------:R-:W-:Y:S01]  /*0000*/  LDC R1, c[0x0][0x28] ;  /* 0x00000a00ff017b82 */ /* 0x000fe20000000800 */
[----:B------:R-:W0:Y:S01]  /*0010*/  S2R R0, SR_CTAID.X ;  /* 0x0000000000007919 */ /* 0x000e220000002500 */
[----:B------:R-:W-:Y:S01]  /*0020*/  ULDC UR6, c[0x0][0x210] ;  /* 0x0000840000067ab9 */ /* 0x000fe20000000800 */
[----:B------:R-:W-:Y:S01]  /*0030*/  ULDC.64 UR4, c[0x0][0x208] ;  /* 0x0000820000047ab9 */ /* 0x000fe20000000a00 */
[----:B------:R-:W-:Y:S01]  /*0040*/  BSSY B0, `(.L_x_1705) ;  /* 0x000013e000007945 */ /* 0x000fe20003800000 */
[----:B------:R-:W0:Y:S02]  /*0050*/  S2R R3, SR_TID.X ;  /* 0x0000000000037919 */ /* 0x000e240000002100 */
[----:B0-----:R-:W-:-:S04]  /*0060*/  LEA R0, R0, R3, 0x8 ;  /* 0x0000000300007211 */ /* 0x001fc800078e40ff */
[----:B------:R-:W-:Y:S02]  /*0070*/  ISETP.GE.AND P0, PT, R0, UR6, PT ;  /* 0x0000000600007c0c */ /* 0x000fe4000bf06270 */
[----:B------:R-:W-:-:S11]  /*0080*/  MOV R7, R0 ;  /* 0x0000000000077202 */ /* 0x000fd60000000f00 */
        /* <DEDUP_REMOVED lines=303> */
.L_x_1707:
[----:B------:R-:W-:Y:S02]  /*1380*/  ULDC.64 UR8, c[0x0][0x418] ;  /* 0x0001060000087ab9 */ /* 0x000fe40000000a00 */
[----:B------:R-:W-:-:S04]  /*1390*/  IADD3 R4, P0, R2, UR8, RZ ;  /* 0x0000000802047c10 */ /* 0x000fc8000ff1e0ff */
[----:B------:R-:W-:Y:S01]  /*13a0*/  IADD3.X R5, RZ, UR9, RZ, P0, !PT ;  /* 0x00000009ff057c10 */ /* 0x000fe200087fe4ff */
[----:B------:R-:W-:-:S04]  /*13b0*/  ULDC.64 UR8, c[0x0][0x410] ;  /* 0x0001040000087ab9 */ /* 0x000fc80000000a00 */
[----:B------:R-:W2:Y:S01]  /*13c0*/  LDG.E R4, desc[UR4][R4.64] ;  /* 0x0000000404047981 */ /* 0x000ea2000c1e1900 */
[----:B------:R-:W-:Y:S01]  /*13d0*/  IADD3 R2, P0, R3, UR8, RZ ;  /* 0x0000000803027c10 */ /* 0x000fe2000ff1e0ff */
[----:B------:R-:W-:-:S03]  /*13e0*/  VIADD R7, R0, 0x80 ;  /* 0x0000008000077836 */ /* 0x000fc60000000000 */
[----:B------:R-:W-:Y:S01]  /*13f0*/  IADD3.X R3, RZ, UR9, RZ, P0, !PT ;  /* 0x00000009ff037c10 */ /* 0x000fe200087fe4ff */
[----:B--2---:R-:W0:Y:S04]  /*1400*/  MUFU.TANH R9, R4 ;  /* 0x0000000400097308 */ /* 0x004e280000002400 */
[----:B0-----:R0:W-:Y:S04]  /*1410*/  STG.E desc[UR4][R2.64], R9 ;  /* 0x0000000902007986 */ /* 0x0011e8000c101904 */
.L_x_1706:
[----:B------:R-:W-:Y:S05]  /*1420*/  BSYNC B0 ;  /* 0x0000000000007941 */ /* 0x000fea0003800000 */
.L_x_1705:
[----:B------:R-:W-:-:S13]  /*1430*/  ISETP.GE.AND P0, PT, R7, UR6, PT ;  /* 0x0000000607007c0c */ /* 0x000fda000bf06270 */
[----:B------:R-:W-:Y:S05]  /*1440*/  @P0 EXIT ;  /* 0x000000000000094d */ /* 0x000fea0003800000 */
[----:B------:R-:W1:Y:S01]  /*1450*/  LDC R8, c[0x0][0x218] ;  /* 0x00008600ff087b82 */ /* 0x000e620000000800 */
[----:B0-----:R-:W-:Y:S01]  /*1460*/  HFMA2.MMA R3, -RZ, RZ, 0, 0 ;  /* 0x00000000ff037435 */ /* 0x001fe200000001ff */
[----:B------:R-:W-:Y:S02]  /*1470*/  MOV R0, RZ ;  /* 0x000000ff00007202 */ /* 0x000fe40000000f00 */
[----:B-1----:R-:W-:-:S13]  /*1480*/  ISETP.NE.AND P0, PT, R8, RZ, PT ;  /* 0x000000ff0800720c */ /* 0x002fda0003f05270 */
        /* <DEDUP_REMOVED lines=299> */
.L_x_1708:
[----:B------:R-:W-:Y:S02]  /*2740*/  ULDC.64 UR6, c[0x0][0x418] ;  /* 0x0001060000067ab9 */ /* 0x000fe40000000a00 */
[----:B------:R-:W-:-:S04]  /*2750*/  IADD3 R4, P0, R0, UR6, RZ ;  /* 0x0000000600047c10 */ /* 0x000fc8000ff1e0ff */
[----:B------:R-:W-:Y:S01]  /*2760*/  IADD3.X R5, RZ, UR7, RZ, P0, !PT ;  /* 0x00000007ff057c10 */ /* 0x000fe200087fe4ff */
[----:B------:R-:W-:-:S04]  /*2770*/  ULDC.64 UR6, c[0x0][0x410] ;  /* 0x0001040000067ab9 */ /* 0x000fc80000000a00 */
[----:B------:R-:W2:Y:S01]  /*2780*/  LDG.E R4, desc[UR4][R4.64] ;  /* 0x0000000404047981 */ /* 0x000ea2000c1e1900 */
[----:B------:R-:W-:-:S04]  /*2790*/  IADD3 R2, P0, R3, UR6, RZ ;  /* 0x0000000603027c10 */ /* 0x000fc8000ff1e0ff */
[----:B------:R-:W-:Y:S01]  /*27a0*/  IADD3.X R3, RZ, UR7, RZ, P0, !PT ;  /* 0x00000007ff037c10 */ /* 0x000fe200087fe4ff */
[----:B--2---:R-:W0:Y:S04]  /*27b0*/  MUFU.TANH R7, R4 ;  /* 0x0000000400077308 */ /* 0x004e280000002400 */
[----:B0-----:R-:W-:Y:S01]  /*27c0*/  STG.E desc[UR4][R2.64], R7 ;  /* 0x0000000702007986 */ /* 0x001fe2000c101904 */
[----:B------:R-:W-:Y:S05]  /*27d0*/  EXIT ;  /* 0x000000000000794d */ /* 0x000fea0003800000 */
.L_x_1709:
        /* <DEDUP_REMOVED lines=10> */
.L_x_7197:


//--------------------- .text._ZN2at6native27unrolled_elementwise_kernelIZZZNS0_16tanh_kernel_cudaERNS_18TensorIteratorBaseEENKUlvE0_clEvENKUlvE0_clEvEUlfE_St5arrayIPcLm2EELi4E23TrivialOffsetCalculatorILi1EjESB_NS0_6memory15LoadWithoutCastENSC_16StoreWithoutCastEEEviT_T0_T2_T3_T4_T5_ --------------------------
	.section	.text._ZN2at6native27unrolled_elementwise_kernelIZZZNS0_16tanh_kernel_cudaERNS_18TensorIteratorBaseEENKUlvE0_clEvENKUlvE0_clEvEUlfE_St5arrayIPcLm2EELi4E23TrivialOffsetCalculatorILi1EjESB_NS0_6memory15LoadWithoutCastENSC_16StoreWithoutCastEEEviT_T0_T2_T3_T4_T5_,"ax",@progbits
	.align	128
        .global         _ZN2at6native27unrolled_elementwise_kernelIZZZNS0_16tanh_kernel_cudaERNS_18TensorIteratorBaseEENKUlvE0_clEvENKUlvE0_clEvEUlfE_St5arrayIPcLm2EELi4E23TrivialOffsetCalculatorILi1EjESB_NS0_6memory15LoadWithoutCastENSC_16StoreWithoutCastEEEviT_T0_T2_T3_T4_T5_
        .type           _ZN2at6native27unrolled_elementwise_kernelIZZZNS0_16tanh_kernel_cudaERNS_18TensorIteratorBaseEENKUlvE0_clEvENKUlvE0_clEvEUlfE_St5arrayIPcLm2EELi4E23TrivialOffsetCalculatorILi1EjESB_NS0_6memory15LoadWithoutCastENSC_16StoreWithoutCastEEEviT_T0_T2_T3_T4_T5_,@function
        .size           _ZN2at6native27unrolled_elementwise_kernelIZZZNS0_16tanh_kernel_cudaERNS_18TensorIteratorBaseEENKUlvE0_clEvENKUlvE0_clEvEUlfE_St5arrayIPcLm2EELi4E23TrivialOffsetCalculatorILi1EjESB_NS0_6memory15LoadWithoutCastENSC_16StoreWithoutCastEEEviT_T0_T2_T3_T4_T5_,(.L_x_7198 - _ZN2at6native27unrolled_elementwise_kernelIZZZNS0_16tanh_kernel_cudaERNS_18TensorIteratorBaseEENKUlvE0_clEvENKUlvE0_clEvEUlfE_St5arrayIPcLm2EELi4E23TrivialOffsetCalculatorILi1EjESB_NS0_6memory15LoadWithoutCastENSC_16StoreWithoutCastEEEviT_T0_T2_T3_T4_T5_)
        .other          _ZN2at6native27unrolled_elementwise_kernelIZZZNS0_16tanh_kernel_cudaERNS_18TensorIteratorBaseEENKUlvE0_clEvENKUlvE0_clEvEUlfE_St5arrayIPcLm2EELi4E23TrivialOffsetCalculatorILi1EjESB_NS0_6memory15LoadWithoutCastENSC_16StoreWithoutCastEEEviT_T0_T2_T3_T4_T5_,@"STO_CUDA_ENTRY STV_DEFAULT"
_ZN2at6native27unrolled_elementwise_kernelIZZZNS0_16tanh_kernel_cudaERNS_18TensorIteratorBaseEENKUlvE0_clEvENKUlvE0_clEvEUlfE_St5arrayIPcLm2EELi4E23TrivialOffsetCalculatorILi1EjESB_NS0_6memory15LoadWithoutCastENSC_16StoreWithoutCastEEEviT_T0_T2_T3_T4_T5_:
.text._ZN2at6native27unrolled_elementwise_kernelIZZZNS0_16tanh_kernel_cudaERNS_18TensorIteratorBaseEENKUlvE0_clEvENKUlvE0_clEvEUlfE_St5arrayIPcLm2EELi4E23TrivialOffsetCalculatorILi1EjESB_NS0_6memory15LoadWithoutCastENSC_16StoreWithoutCastEEEviT_T0_T2_T3_T4_T5_:
[----:B------:R-:W-:Y:S01]  /*0000*/  LDC R1, c[0x0][0x28] ;  /* 0x00000a00ff017b82 */ /* 0x000fe20000000800 */
[----:B------:R-:W0:Y:S07]  /*0010*/  S2R R0, SR_CTAID.X ;  /* 0x0000000000007919 */ /* 0x000e2e0000002500 */
[----:B------:R-:W0:Y:S01]  /*0020*/  LDC R5, c[0x0][0x210] ;  /* 0x00008400ff057b82 */ /* 0x000e220000000800 */
[----:B------:R-:W-:Y:S01]  /*0030*/  ULDC.64 UR4, c[0x0][0x208] ;  /* 0x0000820000047ab9 */ /* 0x000fe20000000a00 */
[----:B------:R-:W1:Y:S01]  /*0040*/  S2R R3, SR_TID.X ;  /* 0x0000000000037919 */ /* 0x000e620000002100 */
[----:B0-----:R-:W-:Y:S01]  /*0050*/  IMAD R2, R0, -0x200, R5 ;  /* 0xfffffe0000027824 */ /* 0x001fe200078e0205 */
[----:B------:R-:W-:-:S02]  /*0060*/  CS2R R4, SRZ ;  /* 0x0000000000047805 */ /* 0x000fc4000001ff00 */
[----:B-1----:R-:W-:Y:S02]  /*0070*/  MOV R11, R3 ;  /* 0x00000003000b7202 */ /* 0x002fe40000000f00 */
[----:B------:R-:W-:-:S13]  /*0080*/  ISETP.GE.AND P0, PT, R3, R2, PT ;  /* 0x000000020300720c */ /* 0x000fda0003f06270 */
[----:B------:R-:W0:Y:S01]  /*0090*/  @!P0 LDC.64 R6, c[0x0][0x220] ;  /* 0x00008800ff068b82 */ /* 0x000e220000000a00 */
[----:B------:R-:W-:Y:S01]  /*00a0*/  @!P0 IMAD R9, R0, 0x200, R3 ;  /* 0x0000020000098824 */ /* 0x000fe200078e0203 */
[----:B------:R-:W-:-:S04]  /*00b0*/  @!P0 IADD3 R11, R3, 0x80, RZ ;  /* 0x00000080030b8810 */ /* 0x000fc80007ffe0ff */
[----:B------:R-:W-:-:S13]  /*00c0*/  ISETP.GE.AND P1, PT, R11, R2, PT ;  /* 0x000000020b00720c */ /* 0x000fda0003f26270 */
[----:B------:R-:W-:Y:S01]  /*00d0*/  @!P1 IMAD R15, R0, 0x200, R11 ;  /* 0x00000200000f9824 */ /* 0x000fe200078e020b */
[----:B------:R-:W-:Y:S01]  /*00e0*/  @!P1 IADD3 R11, R11, 0x80, RZ ;  /* 0x000000800b0b9810 */ /* 0x000fe20007ffe0ff */
[----:B0-----:R-:W-:-:S03]  /*00f0*/  @!P0 IMAD.WIDE.U32 R6, R9, 0x4, R6 ;  /* 0x0000000409068825 */ /* 0x001fc600078e0006 */
[CC--:B------:R-:W-:Y:S02]  /*0100*/  ISETP.GE.AND P3, PT, R11.reuse, R2.reuse, PT ;  /* 0x000000020b00720c */ /* 0x0c0fe40003f66270 */
[----:B------:R0:W2:Y:S11]  /*0110*/  @!P0 LDG.E R5, desc[UR4][R6.64] ;  /* 0x0000000406058981 */ /* 0x0000b6000c1e1900 */
[----:B------:R-:W-:Y:S01]  /*0120*/  @!P3 LEA R17, R0, R11, 0x9 ;  /* 0x0000000b0011b211 */ /* 0x000fe200078e48ff */
[----:B------:R-:W-:Y:S01]  /*0130*/  @!P3 VIADD R11, R11, 0x80 ;  /* 0x000000800b0bb836 */ /* 0x000fe20000000000 */
[----:B------:R-:W1:Y:S04]  /*0140*/  @!P3 LDC.64 R12, c[0x0][0x220] ;  /* 0x00008800ff0cbb82 */ /* 0x000e680000000a00 */
[----:B------:R-:W-:-:S13]  /*0150*/  ISETP.GE.AND P2, PT, R11, R2, PT ;  /* 0x000000020b00720c */ /* 0x000fda0003f46270 */
[----:B------:R-:W3:Y:S01]  /*0160*/  @!P2 LDC.64 R8, c[0x0][0x220] ;  /* 0x00008800ff08ab82 */ /* 0x000ee20000000a00 */
[----:B------:R-:W-:-:S05]  /*0170*/  @!P2 LEA R11, R0, R11, 0x9 ;  /* 0x0000000b000ba211 */ /* 0x000fca00078e48ff */
[----:B---3--:R-:W-:Y:S02]  /*0180*/  @!P2 IMAD.WIDE.U32 R8, R11, 0x4, R8 ;  /* 0x000000040b08a825 */ /* 0x008fe400078e0008 */
[----:B------:R-:W0:Y:S03]  /*0190*/  @!P1 LDC.64 R10, c[0x0][0x220] ;  /* 0x00008800ff0a9b82 */ /* 0x000e260000000a00 */
[----:B------:R3:W5:Y:S01]  /*01a0*/  @!P2 LDG.E R4, desc[UR4][R8.64] ;  /* 0x000000040804a981 */ /* 0x000762000c1e1900 */
[----:B-1----:R-:W-:-:S04]  /*01b0*/  @!P3 IMAD.WIDE.U32 R12, R17, 0x4, R12 ;  /* 0x00000004110cb825 */ /* 0x002fc800078e000c */
[----:B0-----:R-:W-:Y:S01]  /*01c0*/  @!P1 IMAD.WIDE.U32 R6, R15, 0x4, R10 ;  /* 0x000000040f069825 */ /* 0x001fe200078e000a */
[----:B------:R-:W-:Y:S01]  /*01d0*/  CS2R R14, SRZ ;  /* 0x00000000000e7805 */ /* 0x000fe2000001ff00 */
[----:B------:R-:W0:Y:S02]  /*01e0*/  @!P0 LDC.64 R10, c[0x0][0x218] ;  /* 0x00008600ff0a8b82 */ /* 0x000e240000000a00 */
[----:B---3--:R-:W-:Y:S01]  /*01f0*/  @!P0 IMAD R9, R0, 0x200, R3 ;  /* 0x0000020000098824 */ /* 0x008fe200078e0203 */
[----:B------:R-:W-:Y:S02]  /*0200*/  @!P0 IADD3 R3, R3, 0x80, RZ ;  /* 0x0000008003038810 */ /* 0x000fe40007ffe0ff */
[----:B------:R1:W5:Y:S04]  /*0210*/  @!P1 LDG.E R14, desc[UR4][R6.64] ;  /* 0x00000004060e9981 */ /* 0x000368000c1e1900 */
[----:B------:R1:W5:Y:S01]  /*0220*/  @!P3 LDG.E R15, desc[UR4][R12.64] ;  /* 0x000000040c0fb981 */ /* 0x000362000c1e1900 */
[----:B------:R-:W-:Y:S01]  /*0230*/  ISETP.GE.AND P1, PT, R3, R2, PT ;  /* 0x000000020300720c */ /* 0x000fe20003f26270 */
[----:B------:R-:W-:Y:S01]  /*0240*/  BSSY B0, `(.L_x_1710) ;  /* 0x0000011000007945 */ /* 0x000fe20003800000 */
[----:B0-----:R-:W-:Y:S01]  /*0250*/  @!P0 IMAD.WIDE.U32 R8, R9, 0x4, R10 ;  /* 0x0000000409088825 */ /* 0x001fe200078e000a */
[----:B--2---:R-:W0:Y:S04]  /*0260*/  @!P0 MUFU.TANH R5, R5 ;  /* 0x0000000500058308 */ /* 0x004e280000002400 */
[----:B0-----:R1:W-:Y:S06]  /*0270*/  @!P0 STG.E desc[UR4][R8.64], R5 ;  /* 0x0000000508008986 */ /* 0x0013ec000c101904 */
[----:B------:R-:W-:Y:S05]  /*0280*/  @P1 BRA `(.L_x_1711) ;  /* 0x0000000000301947 */ /* 0x000fea0003800000 */
[----:B-1----:R-:W-:Y:S01]  /*0290*/  IMAD R9, R0, 0x200, R3 ;  /* 0x0000020000097824 */ /* 0x002fe200078e0203 */
[----:B------:R-:W-:Y:S01]  /*02a0*/  IADD3 R3, R3, 0x80, RZ ;  /* 0x0000008003037810 */ /* 0x000fe20007ffe0ff */
[----:B------:R-:W0:Y:S01]  /*02b0*/  LDC.64 R6, c[0x0][0x218] ;  /* 0x00008600ff067b82 */ /* 0x000e220000000a00 */
[----:B-----5:R-:W1:Y:S02]  /*02c0*/  MUFU.TANH R5, R14 ;  /* 0x0000000e00057308 */ /* 0x020e640000002400 */
[----:B------:R-:W-:-:S13]  /*02d0*/  ISETP.GE.AND P0, PT, R3, R2, PT ;  /* 0x000000020300720c */ /* 0x000fda0003f06270 */
[----:B------:R-:W2:Y:S01]  /*02e0*/  @!P0 MUFU.TANH R15, R15 ;  /* 0x0000000f000f8308 */ /* 0x000ea20000002400 */
[----:B------:R-:W-:Y:S01]  /*02f0*/  @!P0 IMAD R11, R0, 0x200, R3 ;  /* 0x00000200000b8824 */ /* 0x000fe200078e0203 */
[----:B------:R-:W-:Y:S01]  /*0300*/  @!P0 IADD3 R3, R3, 0x80, RZ ;  /* 0x0000008003038810 */ /* 0x000fe20007ffe0ff */
[----:B0-----:R-:W-:-:S04]  /*0310*/  IMAD.WIDE.U32 R8, R9, 0x4, R6 ;  /* 0x0000000409087825 */ /* 0x001fc800078e0006 */
[----:B------:R-:W-:Y:S01]  /*0320*/  @!P0 IMAD.WIDE.U32 R6, R11, 0x4, R6 ;  /* 0x000000040b068825 */ /* 0x000fe200078e0006 */
[----:B-1----:R0:W-:Y:S04]  /*0330*/  STG.E desc[UR4][R8.64], R5 ;  /* 0x0000000508007986 */ /* 0x0021e8000c101904 */
[----:B--2---:R0:W-:Y:S02]  /*0340*/  @!P0 STG.E desc[UR4][R6.64], R15 ;  /* 0x0000000f06008986 */ /* 0x0041e4000c101904 */
.L_x_1711:
[----:B------:R-:W-:Y:S05]  /*0350*/  BSYNC B0 ;  /* 0x0000000000007941 */ /* 0x000fea0003800000 */
.L_x_1710:
[----:B------:R-:W-:-:S13]  /*0360*/  ISETP.GE.AND P0, PT, R3, R2, PT ;  /* 0x000000020300720c */ /* 0x000fda0003f06270 */
[----:B------:R-:W-:Y:S05]  /*0370*/  @P0 EXIT ;  /* 0x000000000000094d */ /* 0x000fea0003800000 */
[----:B01----:R-:W0:Y:S01]  /*0380*/  LDC.64 R6, c[0x0][0x218] ;  /* 0x00008600ff067b82 */ /* 0x003e220000000a00 */
[----:B-----5:R-:W1:Y:S01]  /*0390*/  MUFU.TANH R5, R4 ;  /* 0x0000000400057308 */ /* 0x020e620000002400 */
[----:B------:R-:W-:-:S04]  /*03a0*/  IMAD R3, R0, 0x200, R3 ;  /* 0x0000020000037824 */ /* 0x000fc800078e0203 */
[----:B0-----:R-:W-:-:S05]  /*03b0*/  IMAD.WIDE.U32 R2, R3, 0x4, R6 ;  /* 0x0000000403027825 */ /* 0x001fca00078e0006 */
[----:B-1----:R-:W-:Y:S01]  /*03c0*/  STG.E desc[UR4][R2.64], R5 ;  /* 0x0000000502007986 */ /* 0x002fe2000c101904 */
[----:B------:R-:W-:Y:S05]  /*03d0*/  EXIT ;  /* 0x000000000000794d */ /* 0x000fea0003800000 */
.L_x_1712:
        /* <DEDUP_REMOVED lines=10> */
.L_x_7198:


//--------------------- .text._ZN2at6native29vectorized_elementwise_kernelILi2EZZZNS0_16tanh_kernel_cudaERNS_18TensorIteratorBaseEENKUlvE0_clEvENKUlvE0_clEvEUlfE_St5arrayIPcLm2EEEEviT0_T1_ --------------------------
	.section	.text._ZN2at6native29vectorized_elementwise_kernelILi2EZZZNS0_16tanh_kernel_cudaERNS_18TensorIteratorBaseEENKUlvE0_clEvENKUlvE0_clEvEUlfE_St5arrayIPcLm2EEEEviT0_T1_,"ax",@progbits
	.align	128
        .global         _ZN2at6native29vectorized_elementwise_kernelILi2EZZZNS0_16tanh_kernel_cudaERNS_18TensorIteratorBaseEENKUlvE0_clEvENKUlvE0_clEvEUlfE_St5arrayIPcLm2EEEEviT0_T1_
        .type           _ZN2at6native29vectorized_elementwise_kernelILi2EZZZNS0_16tanh_kernel_cudaERNS_18TensorIteratorBaseEENKUlvE0_clEvENKUlvE0_clEvEUlfE_St5arrayIPcLm2EEEEviT0_T1_,@function
        .size           _ZN2at6native29vectorized_elementwise_kernelILi2EZZZNS0_16tanh_kernel_cudaERNS_18TensorIteratorBaseEENKUlvE0_clEvENKUlvE0_clEvEUlfE_St5arrayIPcLm2EEEEviT0_T1_,(.L_x_7199 - _ZN2at6native29vectorized_elementwise_kernelILi2EZZZNS0_16tanh_kernel_cudaERNS_18TensorIteratorBaseEENKUlvE0_clEvENKUlvE0_clEvEUlfE_St5arrayIPcLm2EEEEviT0_T1_)
        .other          _ZN2at6native29vectorized_elementwise_kernelILi2EZZZNS0_16tanh_kernel_cudaERNS_18TensorIteratorBaseEENKUlvE0_clEvENKUlvE0_clEvEUlfE_St5arrayIPcLm2EEEEviT0_T1_,@"STO_CUDA_ENTRY STV_DEFAULT"
_ZN2at6native29vectorized_elementwise_kernelILi2EZZZNS0_16tanh_kernel_cudaERNS_18TensorIteratorBaseEENKUlvE0_clEvENKUlvE0_clEvEUlfE_St5arrayIPcLm2EEEEviT0_T1_:
.text._ZN2at6native29vectorized_elementwise_kernelILi2EZZZNS0_16tanh_kernel_cudaERNS_18TensorIteratorBaseEENKUlvE0_clEvENKUlvE0_clEvEUlfE_St5arrayIPcLm2EEEEviT0_T1_:
        /* <DEDUP_REMOVED lines=9> */
[----:B------:R-:W1:Y:S08]  /*0090*/  LDC.64 R2, c[0x0][0x220] ;  /* 0x00008800ff027b82 */ /* 0x000e700000000a00 */
[----:B------:R-:W2:Y:S01]  /*00a0*/  LDC.64 R4, c[0x0][0x218] ;  /* 0x00008600ff047b82 */ /* 0x000ea20000000a00 */
[----:B-1----:R-:W-:-:S04]  /*00b0*/  IMAD.WIDE R2, R0, 0x4, R2 ;  /* 0x0000000400027825 */ /* 0x002fc800078e0202 */
[----:B0-----:R-:W-:-:S05]  /*00c0*/  IMAD.WIDE.U32 R2, R15, 0x8, R2 ;  /* 0x000000080f027825 */ /* 0x001fca00078e0002 */
[----:B------:R-:W3:Y:S04]  /*00d0*/  LDG.E.64 R6, desc[UR4][R2.64] ;  /* 0x0000000402067981 */ /* 0x000ee8000c1e1b00 */
[----:B------:R-:W4:Y:S04]  /*00e0*/  LDG.E.64 R8, desc[UR4][R2.64+0x400] ;  /* 0x0004000402087981 */ /* 0x000f28000c1e1b00 */
[----:B------:R-:W5:Y:S04]  /*00f0*/  LDG.E.64 R10, desc[UR4][R2.64+0x800] ;  /* 0x00080004020a7981 */ /* 0x000f68000c1e1b00 */
[----:B------:R-:W5:Y:S01]  /*0100*/  LDG.E.64 R12, desc[UR4][R2.64+0xc00] ;  /* 0x000c0004020c7981 */ /* 0x000f62000c1e1b00 */
[----:B--2---:R-:W-:-:S04]  /*0110*/  IMAD.WIDE.U32 R4, R0, 0x4, R4 ;  /* 0x0000000400047825 */ /* 0x004fc800078e0004 */
[----:B------:R-:W-:Y:S01]  /*0120*/  IMAD.WIDE R4, R15, 0x8, R4 ;  /* 0x000000080f047825 */ /* 0x000fe200078e0204 */
[----:B---3--:R-:W-:Y:S08]  /*0130*/  MUFU.TANH R7, R7 ;  /* 0x0000000700077308 */ /* 0x008ff00000002400 */
[----:B------:R-:W0:Y:S08]  /*0140*/  MUFU.TANH R6, R6 ;  /* 0x0000000600067308 */ /* 0x000e300000002400 */
[----:B----4-:R-:W-:Y:S08]  /*0150*/  MUFU.TANH R9, R9 ;  /* 0x0000000900097308 */ /* 0x010ff00000002400 */
[----:B------:R-:W1:Y:S01]  /*0160*/  MUFU.TANH R8, R8 ;  /* 0x0000000800087308 */ /* 0x000e620000002400 */
[----:B0-----:R-:W-:Y:S07]  /*0170*/  STG.E.64 desc[UR4][R4.64], R6 ;  /* 0x0000000604007986 */ /* 0x001fee000c101b04 */
[----:B-----5:R-:W-:Y:S08]  /*0180*/  MUFU.TANH R11, R11 ;  /* 0x0000000b000b7308 */ /* 0x020ff00000002400 */
[----:B------:R-:W0:Y:S01]  /*0190*/  MUFU.TANH R10, R10 ;  /* 0x0000000a000a7308 */ /* 0x000e220000002400 */
[----:B-1----:R-:W-:Y:S07]  /*01a0*/  STG.E.64 desc[UR4][R4.64+0x400], R8 ;  /* 0x0004000804007986 */ /* 0x002fee000c101b04 */
[----:B------:R-:W-:Y:S08]  /*01b0*/  MUFU.TANH R13, R13 ;  /* 0x0000000d000d7308 */ /* 0x000ff00000002400 */
[----:B------:R-:W1:Y:S01]  /*01c0*/  MUFU.TANH R12, R12 ;  /* 0x0000000c000c7308 */ /* 0x000e620000002400 */
[----:B0-----:R-:W-:Y:S04]  /*01d0*/  STG.E.64 desc[UR4][R4.64+0x800], R10 ;  /* 0x0008000a04007986 */ /* 0x001fe8000c101b04 */
[----:B-1----:R-:W-:Y:S01]  /*01e0*/  STG.E.64 desc[UR4][R4.64+0xc00], R12 ;  /* 0x000c000c04007986 */ /* 0x002fe2000c101b04 */
[----:B------:R-:W-:Y:S05]  /*01f0*/  EXIT ;  /* 0x000000000000794d */ /* 0x000fea0003800000 */
.L_x_1713:
[----:B------:R-:W0:Y:S01]  /*0200*/  S2R R13, SR_TID.X ;  /* 0x00000000000d7919 */ /* 0x000e220000002100 */
[----:B------:R-:W-:Y:S02]  /*0210*/  CS2R R14, SRZ ;  /* 0x00000000000e7805 */ /* 0x000fe4000001ff00 */
[----:B0-----:R-:W-:Y:S01]  /*0220*/  ISETP.GE.AND P0, PT, R13, R12, PT ;  /* 0x0000000c0d00720c */ /* 0x001fe20003f06270 */
[----:B------:R-:W-:-:S12]  /*0230*/  IMAD.MOV.U32 R25, RZ, RZ, R13 ;  /* 0x000000ffff197224 */ /* 0x000fd800078e000d */
[----:B------:R-:W-:Y:S01]  /*0240*/  @!P0 IADD3 R25, R13, 0x80, RZ ;  /* 0x000000800d198810 */ /* 0x000fe20007ffe0ff */
[----:B------:R-:W0:Y:S03]  /*0250*/  @!P0 LDC.64 R2, c[0x0][0x220] ;  /* 0x00008800ff028b82 */ /* 0x000e260000000a00 */
[----:B------:R-:W-:-:S13]  /*0260*/  ISETP.GE.AND P6, PT, R25, R12, PT ;  /* 0x0000000c1900720c */ /* 0x000fda0003fc6270 */
[----:B------:R-:W1:Y:S01]  /*0270*/  @!P6 LDC.64 R4, c[0x0][0x220] ;  /* 0x00008800ff04eb82 */ /* 0x000e620000000a00 */
[----:B------:R-:W-:Y:S01]  /*0280*/  @!P6 IMAD.IADD R7, R0, 0x1, R25 ;  /* 0x000000010007e824 */ /* 0x000fe200078e0219 */
[----:B------:R-:W-:-:S04]  /*0290*/  @!P6 IADD3 R25, R25, 0x80, RZ ;  /* 0x000000801919e810 */ /* 0x000fc80007ffe0ff */
[----:B------:R-:W-:-:S13]  /*02a0*/  ISETP.GE.AND P5, PT, R25, R12, PT ;  /* 0x0000000c1900720c */ /* 0x000fda0003fa6270 */
[C---:B------:R-:W-:Y:S01]  /*02b0*/  @!P5 IMAD.IADD R29, R0.reuse, 0x1, R25 ;  /* 0x00000001001dd824 */ /* 0x040fe200078e0219 */
[----:B------:R-:W-:Y:S01]  /*02c0*/  @!P5 IADD3 R25, R25, 0x80, RZ ;  /* 0x000000801919d810 */ /* 0x000fe20007ffe0ff */
[----:B------:R-:W2:Y:S01]  /*02d0*/  @!P5 LDC.64 R18, c[0x0][0x220] ;  /* 0x00008800ff12db82 */ /* 0x000ea20000000a00 */
[----:B-1----:R-:W-:Y:S02]  /*02e0*/  @!P6 IMAD.WIDE.U32 R4, R7, 0x4, R4 ;  /* 0x000000040704e825 */ /* 0x002fe400078e0004 */
[----:B------:R-:W-:Y:S02]  /*02f0*/  ISETP.GE.AND P4, PT, R25, R12, PT ;  /* 0x0000000c1900720c */ /* 0x000fe40003f86270 */
[----:B------:R-:W-:Y:S01]  /*0300*/  @!P0 IMAD.IADD R7, R0, 0x1, R13 ;  /* 0x0000000100078824 */ /* 0x000fe200078e020d */
[----:B------:R-:W5:Y:S03]  /*0310*/  @!P6 LDG.E R14, desc[UR4][R4.64] ;  /* 0x00000004040ee981 */ /* 0x000f66000c1e1900 */
[----:B0-----:R-:W-:-:S05]  /*0320*/  @!P0 IMAD.WIDE.U32 R2, R7, 0x4, R2 ;  /* 0x0000000407028825 */ /* 0x001fca00078e0002 */
[----:B------:R-:W3:Y:S02]  /*0330*/  @!P0 LDG.E R15, desc[UR4][R2.64] ;  /* 0x00000004020f8981 */ /* 0x000ee4000c1e1900 */
[----:B------:R-:W-:Y:S01]  /*0340*/  @!P4 IMAD.IADD R27, R0, 0x1, R25 ;  /* 0x00000001001bc824 */ /* 0x000fe200078e0219 */
[----:B------:R-:W-:Y:S01]  /*0350*/  @!P4 IADD3 R25, R25, 0x80, RZ ;  /* 0x000000801919c810 */ /* 0x000fe20007ffe0ff */
[----:B------:R-:W-:Y:S01]  /*0360*/  HFMA2.MMA R16, -RZ, RZ, 0, 0 ;  /* 0x00000000ff107435 */ /* 0x000fe200000001ff */
[----:B------:R-:W0:Y:S02]  /*0370*/  @!P4 LDC.64 R10, c[0x0][0x220] ;  /* 0x00008800ff0acb82 */ /* 0x000e240000000a00 */
[----:B------:R-:W-:-:S13]  /*0380*/  ISETP.GE.AND P3, PT, R25, R12, PT ;  /* 0x0000000c1900720c */ /* 0x000fda0003f66270 */
[C---:B------:R-:W-:Y:S01]  /*0390*/  @!P3 IMAD.IADD R23, R0.reuse, 0x1, R25 ;  /* 0x000000010017b824 */ /* 0x040fe200078e0219 */
[----:B------:R-:W-:Y:S01]  /*03a0*/  @!P3 IADD3 R25, R25, 0x80, RZ ;  /* 0x000000801919b810 */ /* 0x000fe20007ffe0ff */
[----:B--2---:R-:W-:Y:S01]  /*03b0*/  @!P5 IMAD.WIDE.U32 R18, R29, 0x4, R18 ;  /* 0x000000041d12d825 */ /* 0x004fe200078e0012 */
[----:B------:R-:W1:Y:S02]  /*03c0*/  @!P3 LDC.64 R8, c[0x0][0x220] ;  /* 0x00008800ff08bb82 */ /* 0x000e640000000a00 */
[C---:B------:R-:W-:Y:S02]  /*03d0*/  ISETP.GE.AND P2, PT, R25.reuse, R12, PT ;  /* 0x0000000c1900720c */ /* 0x040fe40003f46270 */
[----:B------:R2:W5:Y:S04]  /*03e0*/  @!P5 LDG.E R16, desc[UR4][R18.64] ;  /* 0x000000041210d981 */ /* 0x000568000c1e1900 */
[----:B--2---:R-:W2:Y:S07]  /*03f0*/  @!P0 LDC.64 R18, c[0x0][0x218] ;  /* 0x00008600ff128b82 */ /* 0x004eae0000000a00 */
[----:B------:R-:W-:Y:S01]  /*0400*/  @!P2 IMAD.IADD R21, R0, 0x1, R25 ;  /* 0x000000010015a824 */ /* 0x000fe200078e0219 */
[----:B------:R-:W-:-:S04]  /*0410*/  @!P2 IADD3 R25, R25, 0x80, RZ ;  /* 0x000000801919a810 */ /* 0x000fc80007ffe0ff */
[----:B------:R-:W-:Y:S01]  /*0420*/  ISETP.GE.AND P1, PT, R25, R12, PT ;  /* 0x0000000c1900720c */ /* 0x000fe20003f26270 */
[----:B------:R-:W4:-:S12]  /*0430*/  @!P2 LDC.64 R2, c[0x0][0x220] ;  /* 0x00008800ff02ab82 */ /* 0x000f180000000a00 */
[----:B------:R-:W-:Y:S01]  /*0440*/  @!P1 IADD3 R17, R0, R25, RZ ;  /* 0x0000001900119210 */ /* 0x000fe20007ffe0ff */
[----:B------:R-:W-:Y:S01]  /*0450*/  @!P1 VIADD R25, R25, 0x80 ;  /* 0x0000008019199836 */ /* 0x000fe20000000000 */
[----:B------:R-:W0:Y:S04]  /*0460*/  @!P1 LDC.64 R4, c[0x0][0x220] ;  /* 0x00008800ff049b82 */ /* 0x000e280000000a00 */
[----:B------:R-:W-:-:S13]  /*0470*/  ISETP.GE.AND P6, PT, R25, R12, PT ;  /* 0x0000000c1900720c */ /* 0x000fda0003fc6270 */
[----:B------:R-:W2:Y:S01]  /*0480*/  @!P6 LDC.64 R6, c[0x0][0x220] ;  /* 0x00008800ff06eb82 */ /* 0x000ea20000000a00 */
[----:B------:R-:W-:Y:S02]  /*0490*/  @!P6 IMAD.IADD R25, R0, 0x1, R25 ;  /* 0x000000010019e824 */ /* 0x000fe400078e0219 */
[----:B-1----:R-:W-:Y:S01]  /*04a0*/  @!P3 IMAD.WIDE.U32 R8, R23, 0x4, R8 ;  /* 0x000000041708b825 */ /* 0x002fe200078e0008 */
[----:B------:R-:W-:-:S03]  /*04b0*/  CS2R R22, SRZ ;  /* 0x0000000000167805 */ /* 0x000fc6000001ff00 */
[----:B----4-:R-:W-:Y:S01]  /*04c0*/  @!P2 IMAD.WIDE.U32 R2, R21, 0x4, R2 ;  /* 0x000000041502a825 */ /* 0x010fe200078e0002 */
[----:B------:R-:W-:-:S03]  /*04d0*/  CS2R R20, SRZ ;  /* 0x0000000000147805 */ /* 0x000fc6000001ff00 */
[----:B0-----:R-:W-:Y:S01]  /*04e0*/  @!P1 IMAD.WIDE.U32 R4, R17, 0x4, R4 ;  /* 0x0000000411049825 */ /* 0x001fe200078e0004 */
[----:B------:R-:W-:Y:S01]  /*04f0*/  MOV R17, RZ ;  /* 0x000000ff00117202 */ /* 0x000fe20000000f00 */
[----:B------:R0:W5:Y:S02]  /*0500*/  @!P2 LDG.E R22, desc[UR4][R2.64] ;  /* 0x000000040216a981 */ /* 0x000164000c1e1900 */
[----:B------:R-:W-:Y:S02]  /*0510*/  @!P4 IMAD.WIDE.U32 R10, R27, 0x4, R10 ;  /* 0x000000041b0ac825 */ /* 0x000fe400078e000a */
[----:B------:R0:W5:Y:S04]  /*0520*/  @!P3 LDG.E R21, desc[UR4][R8.64] ;  /* 0x000000040815b981 */ /* 0x000168000c1e1900 */
[----:B------:R0:W5:Y:S01]  /*0530*/  @!P4 LDG.E R20, desc[UR4][R10.64] ;  /* 0x000000040a14c981 */ /* 0x000162000c1e1900 */
[----:B--2---:R-:W-:-:S03]  /*0540*/  @!P6 IMAD.WIDE.U32 R6, R25, 0x4, R6 ;  /* 0x000000041906e825 */ /* 0x004fc600078e0006 */
[----:B------:R0:W5:Y:S01]  /*0550*/  @!P1 LDG.E R23, desc[UR4][R4.64] ;  /* 0x0000000404179981 */ /* 0x000162000c1e1900 */
[----:B------:R-:W-:Y:S01]  /*0560*/  @!P0 IMAD.IADD R25, R0, 0x1, R13 ;  /* 0x0000000100198824 */ /* 0x000fe200078e020d */
[----:B------:R-:W-:Y:S02]  /*0570*/  @!P0 IADD3 R13, R13, 0x80, RZ ;  /* 0x000000800d0d8810 */ /* 0x000fe40007ffe0ff */
[----:B------:R0:W5:Y:S01]  /*0580*/  @!P6 LDG.E R17, desc[UR4][R6.64] ;  /* 0x000000040611e981 */ /* 0x000162000c1e1900 */
[----:B------:R-:W-:Y:S01]  /*0590*/  @!P0 IMAD.WIDE.U32 R18, R25, 0x4, R18 ;  /* 0x0000000419128825 */ /* 0x000fe200078e0012 */
[----:B------:R-:W-:Y:S04]  /*05a0*/  BSSY B0, `(.L_x_1714) ;  /* 0x0000035000007945 */ /* 0x000fe80003800000 */
[----:B------:R-:W-:Y:S01]  /*05b0*/  BSSY B1, `(.L_x_1715) ;  /* 0x000002c000017945 */ /* 0x000fe20003800000 */
[----:B---3--:R-:W1:Y:S02]  /*05c0*/  @!P0 MUFU.TANH R15, R15 ;  /* 0x0000000f000f8308 */ /* 0x008e640000002400 */
[----:B-1----:R0:W-:Y:S01]  /*05d0*/  @!P0 STG.E desc[UR4][R18.64], R15 ;  /* 0x0000000f12008986 */ /* 0x0021e2000c101904 */
[----:B------:R-:W-:-:S13]  /*05e0*/  ISETP.GE.AND P0, PT, R13, R12, PT ;  /* 0x0000000c0d00720c */ /* 0x000fda0003f06270 */
[----:B0-----:R-:W-:Y:S05]  /*05f0*/  @P0 BRA `(.L_x_1716) ;  /* 0x0000000000380947 */ /* 0x001fea0003800000 */
[----:B------:R-:W0:Y:S01]  /*0600*/  LDC.64 R2, c[0x0][0x218] ;  /* 0x00008600ff027b82 */ /* 0x000e220000000a00 */
[----:B-----5:R-:W1:Y:S01]  /*0610*/  MUFU.TANH R5, R14 ;  /* 0x0000000e00057308 */ /* 0x020e620000002400 */
[----:B------:R-:W-:Y:S01]  /*0620*/  IMAD.IADD R7, R0, 0x1, R13 ;  /* 0x0000000100077824 */ /* 0x000fe200078e020d */
[----:B------:R-:W-:-:S04]  /*0630*/  IADD3 R13, R13, 0x80, RZ ;  /* 0x000000800d0d7810 */ /* 0x000fc80007ffe0ff */
[----:B------:R-:W-:Y:S01]  /*0640*/  ISETP.GE.AND P0, PT, R13, R12, PT ;  /* 0x0000000c0d00720c */ /* 0x000fe20003f06270 */
[----:B0-----:R-:W-:-:S05]  /*0650*/  IMAD.WIDE.U32 R2, R7, 0x4, R2 ;  /* 0x0000000407027825 */ /* 0x001fca00078e0002 */
[----:B-1----:R0:W-:Y:S07]  /*0660*/  STG.E desc[UR4][R2.64], R5 ;  /* 0x0000000502007986 */ /* 0x0021ee000c101904 */
[----:B------:R-:W-:Y:S05]  /*0670*/  @P0 BRA `(.L_x_1717) ;  /* 0x0000000000380947 */ /* 0x000fea0003800000 */
[----:B0-----:R-:W0:Y:S01]  /*0680*/  LDC.64 R2, c[0x0][0x218] ;  /* 0x00008600ff027b82 */ /* 0x001e220000000a00 */
[----:B------:R-:W1:Y:S01]  /*0690*/  MUFU.TANH R5, R16 ;  /* 0x0000001000057308 */ /* 0x000e620000002400 */
[----:B------:R-:W-:Y:S01]  /*06a0*/  IMAD.IADD R7, R0, 0x1, R13 ;  /* 0x0000000100077824 */ /* 0x000fe200078e020d */
[----:B------:R-:W-:-:S03]  /*06b0*/  IADD3 R13, R13, 0x80, RZ ;  /* 0x000000800d0d7810 */ /* 0x000fc60007ffe0ff */
[----:B0-----:R-:W-:-:S05]  /*06c0*/  IMAD.WIDE.U32 R2, R7, 0x4, R2 ;  /* 0x0000000407027825 */ /* 0x001fca00078e0002 */
[----:B-1----:R0:W-:Y:S02]  /*06d0*/  STG.E desc[UR4][R2.64], R5 ;  /* 0x0000000502007986 */ /* 0x0021e4000c101904 */
.L_x_1716:
[----:B------:R-:W-:-:S13]  /*06e0*/  ISETP.GE.AND P0, PT, R13, R12, PT ;  /* 0x0000000c0d00720c */ /* 0x000fda0003f06270 */
[----:B------:R-:W-:Y:S05]  /*06f0*/  @P0 BRA `(.L_x_1718) ;  /* 0x0000000000380947 */ /* 0x000fea0003800000 */
[----:B0-----:R-:W0:Y:S01]  /*0700*/  LDC.64 R2, c[0x0][0x218] ;  /* 0x00008600ff027b82 */ /* 0x001e220000000a00 */
[----:B-----5:R-:W1:Y:S01]  /*0710*/  MUFU.TANH R5, R20 ;  /* 0x0000001400057308 */ /* 0x020e620000002400 */
[----:B------:R-:W-:Y:S01]  /*0720*/  IMAD.IADD R7, R0, 0x1, R13 ;  /* 0x0000000100077824 */ /* 0x000fe200078e020d */
[----:B------:R-:W-:-:S03]  /*0730*/  IADD3 R13, R13, 0x80, RZ ;  /* 0x000000800d0d7810 */ /* 0x000fc60007ffe0ff */
[----:B0-----:R-:W-:-:S05]  /*0740*/  IMAD.WIDE.U32 R2, R7, 0x4, R2 ;  /* 0x0000000407027825 */ /* 0x001fca00078e0002 */
[----:B-1----:R1:W-:Y:S02]  /*0750*/  STG.E desc[UR4][R2.64], R5 ;  /* 0x0000000502007986 */ /* 0x0023e4000c101904 */
.L_x_1717:
[----:B------:R-:W-:-:S13]  /*0760*/  ISETP.GE.AND P0, PT, R13, R12, PT ;  /* 0x0000000c0d00720c */ /* 0x000fda0003f06270 */
[----:B------:R-:W-:Y:S05]  /*0770*/  @P0 BRA `(.L_x_1719) ;  /* 0x00000000003c0947 */ /* 0x000fea0003800000 */
[----:B01----:R-:W0:Y:S01]  /*0780*/  LDC.64 R2, c[0x0][0x218] ;  /* 0x00008600ff027b82 */ /* 0x003e220000000a00 */
[----:B------:R-:W1:Y:S01]  /*0790*/  MUFU.TANH R21, R21 ;  /* 0x0000001500157308 */ /* 0x000e620000002400 */
[----:B------:R-:W-:Y:S01]  /*07a0*/  IMAD.IADD R5, R0, 0x1, R13 ;  /* 0x0000000100057824 */ /* 0x000fe200078e020d */
[----:B------:R-:W-:-:S03]  /*07b0*/  IADD3 R13, R13, 0x80, RZ ;  /* 0x000000800d0d7810 */ /* 0x000fc60007ffe0ff */
[----:B0-----:R-:W-:-:S05]  /*07c0*/  IMAD.WIDE.U32 R2, R5, 0x4, R2 ;  /* 0x0000000405027825 */ /* 0x001fca00078e0002 */
[----:B-1----:R1:W-:Y:S02]  /*07d0*/  STG.E desc[UR4][R2.64], R21 ;  /* 0x0000001502007986 */ /* 0x0023e4000c101904 */
.L_x_1718:
[----:B------:R-:W-:-:S13]  /*07e0*/  ISETP.GE.AND P0, PT, R13, R12, PT ;  /* 0x0000000c0d00720c */ /* 0x000fda0003f06270 */
[----:B------:R-:W-:Y:S05]  /*07f0*/  @P0 BREAK B1 ;  /* 0x0000000000010942 */ /* 0x000fea0003800000 */
[----:B------:R-:W-:Y:S05]  /*0800*/  @P0 BRA `(.L_x_1720) ;  /* 0x0000000000380947 */ /* 0x000fea0003800000 */
[----:B01----:R-:W0:Y:S01]  /*0810*/  LDC.64 R2, c[0x0][0x218] ;  /* 0x00008600ff027b82 */ /* 0x003e220000000a00 */
[----:B-----5:R-:W1:Y:S01]  /*0820*/  MUFU.TANH R5, R22 ;  /* 0x0000001600057308 */ /* 0x020e620000002400 */
[----:B------:R-:W-:Y:S01]  /*0830*/  IMAD.IADD R7, R0, 0x1, R13 ;  /* 0x0000000100077824 */ /* 0x000fe200078e020d */
[----:B------:R-:W-:-:S03]  /*0840*/  IADD3 R13, R13, 0x80, RZ ;  /* 0x000000800d0d7810 */ /* 0x000fc60007ffe0ff */
[----:B0-----:R-:W-:-:S05]  /*0850*/  IMAD.WIDE.U32 R2, R7, 0x4, R2 ;  /* 0x0000000407027825 */ /* 0x001fca00078e0002 */
[----:B-1----:R2:W-:Y:S02]  /*0860*/  STG.E desc[UR4][R2.64], R5 ;  /* 0x0000000502007986 */ /* 0x0025e4000c101904 */
.L_x_1719:
[----:B------:R-:W-:Y:S05]  /*0870*/  BSYNC B1 ;  /* 0x0000000000017941 */ /* 0x000fea0003800000 */
.L_x_1715:
[----:B------:R-:W-:-:S13]  /*0880*/  ISETP.GE.AND P0, PT, R13, R12, PT ;  /* 0x0000000c0d00720c */ /* 0x000fda0003f06270 */
[----:B012---:R-:W0:Y:S01]  /*0890*/  @!P0 LDC.64 R2, c[0x0][0x218] ;  /* 0x00008600ff028b82 */ /* 0x007e220000000a00 */
[----:B------:R-:W1:Y:S01]  /*08a0*/  @!P0 MUFU.TANH R23, R23 ;  /* 0x0000001700178308 */ /* 0x000e620000002400 */
[----:B------:R-:W-:Y:S01]  /*08b0*/  @!P0 IMAD.IADD R5, R0, 0x1, R13 ;  /* 0x0000000100058824 */ /* 0x000fe200078e020d */
[----:B------:R-:W-:-:S03]  /*08c0*/  @!P0 IADD3 R13, R13, 0x80, RZ ;  /* 0x000000800d0d8810 */ /* 0x000fc60007ffe0ff */
[----:B0-----:R-:W-:-:S05]  /*08d0*/  @!P0 IMAD.WIDE.U32 R2, R5, 0x4, R2 ;  /* 0x0000000405028825 */ /* 0x001fca00078e0002 */
[----:B-1----:R2:W-:Y:S02]  /*08e0*/  @!P0 STG.E desc[UR4][R2.64], R23 ;  /* 0x0000001702008986 */ /* 0x0025e4000c101904 */
.L_x_1720:
[----:B------:R-:W-:Y:S05]  /*08f0*/  BSYNC B0 ;  /* 0x0000000000007941 */ /* 0x000fea0003800000 */
.L_x_1714:
[----:B------:R-:W-:Y:S05]  /*0900*/  WARPSYNC.ALL ;  /* 0x0000000000007948 */ /* 0x000fea0003800000 */
[----:B------:R-:W-:-:S13]  /*0910*/  ISETP.GE.AND P0, PT, R13, R12, PT ;  /* 0x0000000c0d00720c */ /* 0x000fda0003f06270 */
[----:B------:R-:W-:Y:S05]  /*0920*/  @P0 EXIT ;  /* 0x000000000000094d */ /* 0x000fea0003800000 */
[----:B012---:R-:W0:Y:S01]  /*0930*/  LDC.64 R2, c[0x0][0x218] ;  /* 0x00008600ff027b82 */ /* 0x007e220000000a00 */
[----:B-----5:R-:W1:Y:S01]  /*0940*/  MUFU.TANH R17, R17 ;  /* 0x0000001100117308 */ /* 0x020e620000002400 */
[----:B------:R-:W-:-:S05]  /*0950*/  IADD3 R13, R0, R13, RZ ;  /* 0x0000000d000d7210 */ /* 0x000fca0007ffe0ff */
[----:B0-----:R-:W-:-:S05]  /*0960*/  IMAD.WIDE.U32 R2, R13, 0x4, R2 ;  /* 0x000000040d027825 */ /* 0x001fca00078e0002 */
[----:B-1----:R-:W-:Y:S01]  /*0970*/  STG.E desc[UR4][R2.64], R17 ;  /* 0x0000001102007986 */ /* 0x002fe2000c101904 */
[----:B------:R-:W-:Y:S05]  /*0980*/  EXIT ;  /* 0x000000000000794d */ /* 0x000fea0003800000 */
.L_x_1721:
        /* <DEDUP_REMOVED lines=15> */
.L_x_7199:


//--------------------- .text._ZN2at6native29vectorized_elementwise_kernelILi4EZZZNS0_16tanh_kernel_cudaERNS_18TensorIteratorBaseEENKUlvE0_clEvENKUlvE0_clEvEUlfE_St5arrayIPcLm2EEEEviT0_T1_ --------------------------
	.section	.text._ZN2at6native29vectorized_elementwise_kernelILi4EZZZNS0_16tanh_kernel_cudaERNS_18TensorIteratorBaseEENKUlvE0_clEvENKUlvE0_clEvEUlfE_St5arrayIPcLm2EEEEviT0_T1_,"ax",@progbits
	.align	128
        .global         _ZN2at6native29vectorized_elementwise_kernelILi4EZZZNS0_16tanh_kernel_cudaERNS_18TensorIteratorBaseEENKUlvE0_clEvENKUlvE0_clEvEUlfE_St5arrayIPcLm2EEEEviT0_T1_
        .type           _ZN2at6native29vectorized_elementwise_kernelILi4EZZZNS0_16tanh_kernel_cudaERNS_18TensorIteratorBaseEENKUlvE0_clEvENKUlvE0_clEvEUlfE_St5arrayIPcLm2EEEEviT0_T1_,@function
        .size           _ZN2at6native29vectorized_elementwise_kernelILi4EZZZNS0_16tanh_kernel_cudaERNS_18TensorIteratorBaseEENKUlvE0_clEvENKUlvE0_clEvEUlfE_St5arrayIPcLm2EEEEviT0_T1_,(.L_x_7200 - _ZN2at6native29vectorized_elementwise_kernelILi4EZZZNS0_16tanh_kernel_cudaERNS_18TensorIteratorBaseEENKUlvE0_clEvENKUlvE0_clEvEUlfE_St5arrayIPcLm2EEEEviT0_T1_)
        .other          _ZN2at6native29vectorized_elementwise_kernelILi4EZZZNS0_16tanh_kernel_cudaERNS_18TensorIteratorBaseEENKUlvE0_clEvENKUlvE0_clEvEUlfE_St5arrayIPcLm2EEEEviT0_T1_,@"STO_CUDA_ENTRY STV_DEFAULT"
_ZN2at6native29vectorized_elementwise_kernelILi4EZZZNS0_16tanh_kernel_cudaERNS_18TensorIteratorBaseEENKUlvE0_clEvENKUlvE0_clEvEUlfE_St5arrayIPcLm2EEEEviT0_T1_:
.text._ZN2at6native29vectorized_elementwise_kernelILi4EZZZNS0_16tanh_kernel_cudaERNS_18TensorIteratorBaseEENKUlvE0_clEvENKUlvE0_clEvEUlfE_St5arrayIPcLm2EEEEviT0_T1_:
        /* <DEDUP_REMOVED lines=13> */
[----:B------:R-:W3:Y:S04]  /*00d0*/  LDG.E.128 R4, desc[UR4][R2.64] ;  /* 0x0000000402047981 */ /* 0x000ee8000c1e1d00 */
[----:B------:R-:W4:Y:S01]  /*00e0*/  LDG.E.128 R8, desc[UR4][R2.64+0x800] ;  /* 0x0008000402087981 */ /* 0x000f22000c1e1d00 */
[----:B--2---:R-:W-:-:S04]  /*00f0*/  IMAD.WIDE.U32 R12, R0, 0x4, R12 ;  /* 0x00000004000c7825 */ /* 0x004fc800078e000c */
[----:B------:R-:W-:Y:S01]  /*0100*/  IMAD.WIDE R12, R15, 0x10, R12 ;  /* 0x000000100f0c7825 */ /* 0x000fe200078e020c */
[----:B---3--:R-:W-:Y:S08]  /*0110*/  MUFU.TANH R7, R7 ;  /* 0x0000000700077308 */ /* 0x008ff00000002400 */
[----:B------:R-:W-:Y:S08]  /*0120*/  MUFU.TANH R6, R6 ;  /* 0x0000000600067308 */ /* 0x000ff00000002400 */
[----:B------:R-:W-:Y:S08]  /*0130*/  MUFU.TANH R5, R5 ;  /* 0x0000000500057308 */ /* 0x000ff00000002400 */
[----:B------:R-:W0:Y:S08]  /*0140*/  MUFU.TANH R4, R4 ;  /* 0x0000000400047308 */ /* 0x000e300000002400 */
[----:B----4-:R-:W-:Y:S08]  /*0150*/  MUFU.TANH R11, R11 ;  /* 0x0000000b000b7308 */ /* 0x010ff00000002400 */
[----:B------:R-:W-:Y:S01]  /*0160*/  MUFU.TANH R10, R10 ;  /* 0x0000000a000a7308 */ /* 0x000fe20000002400 */
[----:B0-----:R-:W-:Y:S07]  /*0170*/  STG.E.128 desc[UR4][R12.64], R4 ;  /* 0x000000040c007986 */ /* 0x001fee000c101d04 */
[----:B------:R-:W-:Y:S08]  /*0180*/  MUFU.TANH R9, R9 ;  /* 0x0000000900097308 */ /* 0x000ff00000002400 */
[----:B------:R-:W0:Y:S02]  /*0190*/  MUFU.TANH R8, R8 ;  /* 0x0000000800087308 */ /* 0x000e240000002400 */
[----:B0-----:R-:W-:Y:S01]  /*01a0*/  STG.E.128 desc[UR4][R12.64+0x800], R8 ;  /* 0x000800080c007986 */ /* 0x001fe2000c101d04 */
[----:B------:R-:W-:Y:S05]  /*01b0*/  EXIT ;  /* 0x000000000000794d */ /* 0x000fea0003800000 */
.L_x_1722:
        /* <DEDUP_REMOVED lines=78> */
.L_x_1725:
        /* <DEDUP_REMOVED lines=8> */
.L_x_1726:
        /* <DEDUP_REMOVED lines=8> */
.L_x_1727:
        /* <DEDUP_REMOVED lines=9> */
.L_x_1728:
[----:B------:R-:W-:Y:S05]  /*0830*/  BSYNC B1 ;  /* 0x0000000000017941 */ /* 0x000fea0003800000 */
.L_x_1724:
[----:B------:R-:W-:-:S13]  /*0840*/  ISETP.GE.AND P0, PT, R13, R12, PT ;  /* 0x0000000c0d00720c */ /* 0x000fda0003f06270 */
[----:B012---:R-:W0:Y:S01]  /*0850*/  @!P0 LDC.64 R2, c[0x0][0x218] ;  /* 0x00008600ff028b82 */ /* 0x007e220000000a00 */
[----:B------:R-:W1:Y:S01]  /*0860*/  @!P0 MUFU.TANH R23, R23 ;  /* 0x0000001700178308 */ /* 0x000e620000002400 */
[----:B------:R-:W-:Y:S01]  /*0870*/  @!P0 IMAD.IADD R5, R0, 0x1, R13 ;  /* 0x0000000100058824 */ /* 0x000fe200078e020d */
[----:B------:R-:W-:-:S03]  /*0880*/  @!P0 IADD3 R13, R13, 0x80, RZ ;  /* 0x000000800d0d8810 */ /* 0x000fc60007ffe0ff */
[----:B0-----:R-:W-:-:S05]  /*0890*/  @!P0 IMAD.WIDE.U32 R2, R5, 0x4, R2 ;  /* 0x0000000405028825 */ /* 0x001fca00078e0002 */
[----:B-1----:R2:W-:Y:S02]  /*08a0*/  @!P0 STG.E desc[UR4][R2.64], R23 ;  /* 0x0000001702008986 */ /* 0x0025e4000c101904 */
.L_x_1729:
[----:B------:R-:W-:Y:S05]  /*08b0*/  BSYNC B0 ;  /* 0x0000000000007941 */ /* 0x000fea0003800000 */
.L_x_1723:
        /* <DEDUP_REMOVED lines=9> */
.L_x_1730:
        /* <DEDUP_REMOVED lines=11> */
.L_x_7200:


//--------------------- .text._ZN2at6native29vectorized_elementwise_kernelILi8EZZZNS0_16tanh_kernel_cudaERNS_18TensorIteratorBaseEENKUlvE0_clEvENKUlvE0_clEvEUlfE_St5arrayIPcLm2EEEEviT0_T1_ --------------------------
	.section	.text._ZN2at6native29vectorized_elementwise_kernelILi8EZZZNS0_16tanh_kernel_cudaERNS_18TensorIteratorBaseEENKUlvE0_clEvENKUlvE0_clEvEUlfE_St5arrayIPcLm2EEEEviT0_T1_,"ax",@progbits
	.align	128
        .global         _ZN2at6native29vectorized_elementwise_kernelILi8EZZZNS0_16tanh_kernel_cudaERNS_18TensorIteratorBaseEENKUlvE0_clEvENKUlvE0_clEvEUlfE_St5arrayIPcLm2EEEEviT0_T1_
        .type           _ZN2at6native29vectorized_elementwise_kernelILi8EZZZNS0_16tanh_kernel_cudaERNS_18TensorIteratorBaseEENKUlvE0_clEvENKUlvE0_clEvEUlfE_St5arrayIPcLm2EEEEviT0_T1_,@function
        .size           _ZN2at6native29vectorized_elementwise_kernelILi8EZZZNS0_16tanh_kernel_cudaERNS_18TensorIteratorBaseEENKUlvE0_clEvENKUlvE0_clEvEUlfE_St5arrayIPcLm2EEEEviT0_T1_,(.L_x_7201 - _ZN2at6native29vectorized_elementwise_kernelILi8EZZZNS0_16tanh_kernel_cudaERNS_18TensorIteratorBaseEENKUlvE0_clEvENKUlvE0_clEvEUlfE_St5arrayIPcLm2EEEEviT0_T1_)
        .other          _ZN2at6native29vectorized_elementwise_kernelILi8EZZZNS0_16tanh_kernel_cudaERNS_18TensorIteratorBaseEENKUlvE0_clEvENKUlvE0_clEvEUlfE_St5arrayIPcLm2EEEEviT0_T1_,@"STO_CUDA_ENTRY STV_DEFAULT"
_ZN2at6native29vectorized_elementwise_kernelILi8EZZZNS0_16tanh_kernel_cudaERNS_18TensorIteratorBaseEENKUlvE0_clEvENKUlvE0_clEvEUlfE_St5arrayIPcLm2EEEEviT0_T1_:
.text._ZN2at6native29vectorized_elementwise_kernelILi8EZZZNS0_16tanh_kernel_cudaERNS_18TensorIteratorBaseEENKUlvE0_clEvENKUlvE0_clEvEUlfE_St5arrayIPcLm2EEEEviT0_T1_:
        /* <DEDUP_REMOVED lines=28> */
.L_x_1731:
        /* <DEDUP_REMOVED lines=78> */
.L_x_1734:
        /* <DEDUP_REMOVED lines=8> */
.L_x_1735:
        /* <DEDUP_REMOVED lines=8> */
.L_x_1736:
        /* <DEDUP_REMOVED lines=9> */
.L_x_1737:
[----:B------:R-:W-:Y:S05]  /*0830*/  BSYNC B1 ;  /* 0x0000000000017941 */ /* 0x000fea0003800000 */
.L_x_1733:
[----:B------:R-:W-:-:S13]  /*0840*/  ISETP.GE.AND P0, PT, R13, R12, PT ;  /* 0x0000000c0d00720c */ /* 0x000fda0003f06270 */
[----:B012---:R-:W0:Y:S01]  /*0850*/  @!P0 LDC.64 R2, c[0x0][0x218] ;  /* 0x00008600ff028b82 */ /* 0x007e220000000a00 */
[----:B------:R-:W1:Y:S01]  /*0860*/  @!P0 MUFU.TANH R23, R23 ;  /* 0x0000001700178308 */ /* 0x000e620000002400 */
[----:B------:R-:W-:Y:S01]  /*0870*/  @!P0 IMAD.IADD R5, R0, 0x1, R13 ;  /* 0x0000000100058824 */ /* 0x000fe200078e020d */
[----:B------:R-:W-:-:S03]  /*0880*/  @!P0 IADD3 R13, R13, 0x80, RZ ;  /* 0x000000800d0d8810 */ /* 0x000fc60007ffe0ff */
[----:B0-----:R-:W-:-:S05]  /*0890*/  @!P0 IMAD.WIDE.U32 R2, R5, 0x4, R2 ;  /* 0x0000000405028825 */ /* 0x001fca00078e0002 */
[----:B-1----:R2:W-:Y:S02]  /*08a0*/  @!P0 STG.E desc[UR4][R2.64], R23 ;  /* 0x0000001702008986 */ /* 0x0025e4000c101904 */
.L_x_1738:
[----:B------:R-:W-:Y:S05]  /*08b0*/  BSYNC B0 ;  /* 0x0000000000007941 */ /* 0x000fea0003800000 */
.L_x_1732:
        /* <DEDUP_REMOVED lines=9> */
.L_x_1739:
        /* <DEDUP_REMOVED lines=11> */
.L_x_7201:


//--------------------- .text._ZN2at6native18elementwise_kernelILi128ELi4EZNS0_15gpu_kernel_implIZZZNS0_16tanh_kernel_cudaERNS_18TensorIteratorBaseEENKUlvE0_clEvENKUlvE_clEvEUldE_EEvS4_RKT_EUliE_EEviT1_ --------------------------
	.section	.text._ZN2at6native18elementwise_kernelILi128ELi4EZNS0_15gpu_kernel_implIZZZNS0_16tanh_kernel_cudaERNS_18TensorIteratorBaseEENKUlvE0_clEvENKUlvE_clEvEUldE_EEvS4_RKT_EUliE_EEviT1_,"ax",@progbits
	.align	128
        .global         _ZN2at6native18elementwise_kernelILi128ELi4EZNS0_15gpu_kernel_implIZZZNS0_16tanh_kernel_cudaERNS_18TensorIteratorBaseEENKUlvE0_clEvENKUlvE_clEvEUldE_EEvS4_RKT_EUliE_EEviT1_
        .type           _ZN2at6native18elementwise_kernelILi128ELi4EZNS0_15gpu_kernel_implIZZZNS0_16tanh_kernel_cudaERNS_18TensorIteratorBaseEENKUlvE0_clEvENKUlvE_clEvEUldE_EEvS4_RKT_EUliE_EEviT1_,@function
        .size           _ZN2at6native18elementwise_kernelILi128ELi4EZNS0_15gpu_kernel_implIZZZNS0_16tanh_kernel_cudaERNS_18TensorIteratorBaseEENKUlvE0_clEvENKUlvE_clEvEUldE_EEvS4_RKT_EUliE_EEviT1_,(.L_x_7202 - _ZN2at6native18elementwise_kernelILi128ELi4EZNS0_15gpu_kernel_implIZZZNS0_16tanh_kernel_cudaERNS_18TensorIteratorBaseEENKUlvE0_clEvENKUlvE_clEvEUldE_EEvS4_RKT_EUliE_EEviT1_)
        .other          _ZN2at6native18elementwise_kernelILi128ELi4EZNS0_15gpu_kernel_implIZZZNS0_16tanh_kernel_cudaERNS_18TensorIteratorBaseEENKUlvE0_clEvENKUlvE_clEvEUldE_EEvS4_RKT_EUliE_EEviT1_,@"STO_CUDA_ENTRY STV_DEFAULT"
_ZN2at6native18elementwise_kernelILi128ELi4EZNS0_15gpu_kernel_implIZZZNS0_16tanh_kernel_cudaERNS_18TensorIteratorBaseEENKUlvE0_clEvENKUlvE_clEvEUldE_EEvS4_RKT_EUliE_EEviT1_:
.text._ZN2at6native18elementwise_kernelILi128ELi4EZNS0_15gpu_kernel_implIZZZNS0_16tanh_kernel_cudaERNS_18TensorIteratorBaseEENKUlvE0_clEvENKUlvE_clEvEUldE_EEvS4_RKT_EUliE_EEviT1_:
        /* <DEDUP_REMOVED lines=313> */
.L_x_1742:
[----:B------:R-:W0:Y:S01]  /*1390*/  LDC.U8 R3, c[0x0][0x422] ;  /* 0x00010880ff037b82 */ /* 0x000e220000000000 */
[----:B------:R-:W-:Y:S01]  /*13a0*/  ULDC.64 UR4, c[0x0][0x410] ;  /* 0x0001040000047ab9 */ /* 0x000fe20000000a00 */
[----:B------:R-:W-:Y:S01]  /*13b0*/  ULDC.64 UR6, c[0x0][0x418] ;  /* 0x0001060000067ab9 */ /* 0x000fe20000000a00 */
[----:B------:R-:W-:Y:S02]  /*13c0*/  IADD3 R16, P1, R16, UR4, RZ ;  /* 0x0000000410107c10 */ /* 0x000fe4000ff3e0ff */
[----:B------:R-:W-:-:S03]  /*13d0*/  IADD3 R4, P2, R0, UR6, RZ ;  /* 0x0000000600047c10 */ /* 0x000fc6000ff5e0ff */
[----:B------:R-:W-:Y:S01]  /*13e0*/  IMAD.X R17, RZ, RZ, UR5, P1 ;  /* 0x00000005ff117e24 */ /* 0x000fe200088e06ff */
[----:B------:R-:W-:Y:S02]  /*13f0*/  IADD3.X R5, RZ, UR7, RZ, P2, !PT ;  /* 0x00000007ff057c10 */ /* 0x000fe400097fe4ff */
        /* <DEDUP_REMOVED lines=12> */
[----:B--2---:R-:W0:Y:S01]  /*14c0*/  I2F.F64.S16 R2, R2 ;  /* 0x0000000200027312 */ /* 0x004e220000101c00 */
[----:B------:R-:W-:Y:S05]  /*14d0*/  BRA `(.L_x_1748) ;  /* 0x0000000c007c7947 */ /* 0x000fea0003800000 */
.L_x_1746:
[----:B------:R-:W2:Y:S02]  /*14e0*/  LDG.E.U8 R2, desc[UR36][R4.64] ;  /* 0x0000002404027981 */ /* 0x000ea4000c1e1100 */
[----:B--2---:R-:W0:Y:S01]  /*14f0*/  I2F.F64.U16 R2, R2 ;  /* 0x0000000200027312 */ /* 0x004e220000101800 */
[----:B------:R-:W-:Y:S05]  /*1500*/  BRA `(.L_x_1748) ;  /* 0x0000000c00707947 */ /* 0x000fea0003800000 */
.L_x_1745:
[----:B------:R-:W-:-:S13]  /*1510*/  ISETP.NE.AND P0, PT, R2, 0x2, PT ;  /* 0x000000020200780c */ /* 0x000fda0003f05270 */
[----:B------:R-:W-:Y:S05]  /*1520*/  @!P0 BRA `(.L_x_1749) ;  /* 0x0000000000288947 */ /* 0x000fea0003800000 */
[----:B------:R-:W-:-:S13]  /*1530*/  ISETP.NE.AND P0, PT, R2, 0x3, PT ;  /* 0x000000030200780c */ /* 0x000fda0003f05270 */
[----:B------:R-:W-:Y:S05]  /*1540*/  @!P0 BRA `(.L_x_1750) ;  /* 0x0000000000148947 */ /* 0x000fea0003800000 */
[----:B------:R-:W-:-:S13]  /*1550*/  ISETP.NE.AND P0, PT, R2, 0x4, PT ;  /* 0x000000040200780c */ /* 0x000fda0003f05270 */
[----:B------:R-:W-:Y:S05]  /*1560*/  @P0 BRA `(.L_x_1747) ;  /* 0x0000000800fc0947 */ /* 0x000fea0003800000 */
[----:B------:R-:W2:Y:S02]  /*1570*/  LDG.E.64 R2, desc[UR36][R4.64] ;  /* 0x0000002404027981 */ /* 0x000ea4000c1e1b00 */
[----:B--2---:R-:W0:Y:S01]  /*1580*/  I2F.F64.S64 R2, R2 ;  /* 0x0000000200027312 */ /* 0x004e220000301c00 */
[----:B------:R-:W-:Y:S05]  /*1590*/  BRA `(.L_x_1748) ;  /* 0x0000000c004c7947 */ /* 0x000fea0003800000 */
.L_x_1750:
[----:B------:R-:W2:Y:S02]  /*15a0*/  LDG.E R2, desc[UR36][R4.64] ;  /* 0x0000002404027981 */ /* 0x000ea4000c1e1900 */
[----:B--2---:R-:W0:Y:S01]  /*15b0*/  I2F.F64 R2, R2 ;  /* 0x0000000200027312 */ /* 0x004e220000201c00 */
[----:B------:R-:W-:Y:S05]  /*15c0*/  BRA `(.L_x_1748) ;  /* 0x0000000c00407947 */ /* 0x000fea0003800000 */
.L_x_1749:
[----:B------:R-:W2:Y:S02]  /*15d0*/  LDG.E.U16 R2, desc[UR36][R4.64] ;  /* 0x0000002404027981 */ /* 0x000ea4000c1e1500 */
[----:B--2---:R-:W0:Y:S01]  /*15e0*/  I2F.F64.S16 R2, R2 ;  /* 0x0000000200027312 */ /* 0x004e220000101c00 */
[----:B------:R-:W-:Y:S05]  /*15f0*/  BRA `(.L_x_1748) ;  /* 0x0000000c00347947 */ /* 0x000fea0003800000 */
.L_x_1744:
[----:B------:R-:W-:-:S13]  /*1600*/  ISETP.GT.AND P0, PT, R2, 0x6, PT ;  /* 0x000000060200780c */ /* 0x000fda0003f04270 */
[----:B------:R-:W-:Y:S05]  /*1610*/  @P0 BRA `(.L_x_1751) ;  /* 0x0000000000340947 */ /* 0x000fea0003800000 */
[----:B------:R-:W-:-:S13]  /*1620*/  ISETP.NE.AND P0, PT, R2, 0x5, PT ;  /* 0x000000050200780c */ /* 0x000fda0003f05270 */
[----:B------:R-:W-:Y:S05]  /*1630*/  @!P0 BRA `(.L_x_1752) ;  /* 0x0000000000188947 */ /* 0x000fea0003800000 */
[----:B------:R-:W-:-:S13]  /*1640*/  ISETP.NE.AND P0, PT, R2, 0x6, PT ;  /* 0x000000060200780c */ /* 0x000fda0003f05270 */
[----:B------:R-:W-:Y:S05]  /*1650*/  @P0 BRA `(.L_x_1747) ;  /* 0x0000000800c00947 */ /* 0x000fea0003800000 */
[----:B------:R-:W2:Y:S02]  /*1660*/  LDG.E R2, desc[UR36][R4.64] ;  /* 0x0000002404027981 */ /* 0x000ea4000c1e1900 */
[----:B--2---:R-:W-:-:S06]  /*1670*/  FMUL.FTZ R2, R2, 1 ;  /* 0x3f80000002027820 */ /* 0x004fcc0000410000 */
[----:B------:R-:W0:Y:S01]  /*1680*/  F2F.F64.F32 R2, R2 ;  /* 0x0000000200027310 */ /* 0x000e220000201800 */
[----:B------:R-:W-:Y:S05]  /*1690*/  BRA `(.L_x_1748) ;  /* 0x0000000c000c7947 */ /* 0x000fea0003800000 */
.L_x_1752:
[----:B------:R-:W2:Y:S02]  /*16a0*/  LDG.E.U16 R0, desc[UR36][R4.64] ;  /* 0x0000002404007981 */ /* 0x000ea4000c1e1500 */
[----:B--2---:R-:W-:-:S05]  /*16b0*/  HADD2.F32 R0, -RZ, R0.H0_H0 ;  /* 0x20000000ff007230 */ /* 0x004fca0000004100 */
[----:B------:R-:W-:-:S04]  /*16c0*/  FMUL.FTZ R0, R0, 1 ;  /* 0x3f80000000007820 */ /* 0x000fc80000410000 */
[----:B------:R0:W1:Y:S01]  /*16d0*/  F2F.F64.F32 R2, R0 ;  /* 0x0000000000027310 */ /* 0x0000620000201800 */
[----:B------:R-:W-:Y:S05]  /*16e0*/  BRA `(.L_x_1748) ;  /* 0x0000000800f87947 */ /* 0x000fea0003800000 */
.L_x_1751:
[----:B------:R-:W-:-:S13]  /*16f0*/  ISETP.NE.AND P0, PT, R2, 0x7, PT ;  /* 0x000000070200780c */ /* 0x000fda0003f05270 */
[----:B------:R-:W-:Y:S05]  /*1700*/  @!P0 BRA `(.L_x_1753) ;  /* 0x0000000000348947 */ /* 0x000fea0003800000 */
        /* <DEDUP_REMOVED lines=8> */
.L_x_1754:
[----:B------:R-:W2:Y:S02]  /*1790*/  LDG.E.U16 R4, desc[UR36][R4.64] ;  /* 0x0000002404047981 */ /* 0x000ea4000c1e1500 */
[----:B--2---:R-:W-:-:S05]  /*17a0*/  HADD2.F32 R0, -RZ, R4.H0_H0 ;  /* 0x20000004ff007230 */ /* 0x004fca0000004100 */
[----:B------:R-:W-:-:S04]  /*17b0*/  FMUL.FTZ R0, R0, 1 ;  /* 0x3f80000000007820 */ /* 0x000fc80000410000 */
[----:B------:R0:W1:Y:S01]  /*17c0*/  F2F.F64.F32 R2, R0 ;  /* 0x0000000000027310 */ /* 0x0000620000201800 */
[----:B------:R-:W-:Y:S05]  /*17d0*/  BRA `(.L_x_1748) ;  /* 0x0000000800bc7947 */ /* 0x000fea0003800000 */
.L_x_1753:
[----:B------:R0:W5:Y:S01]  /*17e0*/  LDG.E.64 R2, desc[UR36][R4.64] ;  /* 0x0000002404027981 */ /* 0x000162000c1e1b00 */
[----:B------:R-:W-:Y:S05]  /*17f0*/  BRA `(.L_x_1748) ;  /* 0x0000000800b47947 */ /* 0x000fea0003800000 */
.L_x_1743:
        /* <DEDUP_REMOVED lines=8> */
[----:B------:R-:W2:Y:S01]  /*1880*/  LDG.E.U8 R4, desc[UR36][R4.64] ;  /* 0x0000002404047981 */ /* 0x000ea2000c1e1100 */
[----:B------:R-:W-:Y:S01]  /*1890*/  IMAD.MOV.U32 R2, RZ, RZ, RZ ;  /* 0x000000ffff027224 */ /* 0x000fe200078e00ff */
[----:B--2---:R-:W-:-:S04]  /*18a0*/  ISETP.NE.AND P0, PT, R4, RZ, PT ;  /* 0x000000ff0400720c */ /* 0x004fc80003f05270 */
[----:B------:R-:W-:Y:S01]  /*18b0*/  FSEL R3, RZ, 1.875, !P0 ;  /* 0x3ff00000ff037808 */ /* 0x000fe20004000000 */
[----:B------:R-:W-:Y:S08]  /*18c0*/  BRA `(.L_x_1748) ;  /* 0x0000000800807947 */ /* 0x000ff00003800000 */
.L_x_1757:
[----:B------:R0:W5:Y:S01]  /*18d0*/  LDG.E.64 R2, desc[UR36][R4.64] ;  /* 0x0000002404027981 */ /* 0x000162000c1e1b00 */
[----:B------:R-:W-:Y:S05]  /*18e0*/  BRA `(.L_x_1748) ;  /* 0x0000000800787947 */ /* 0x000fea0003800000 */
.L_x_1756:
        /* <DEDUP_REMOVED lines=24> */
[----:B------:R-:W-:-:S05]  /*1a70*/  LOP3.LUT R3, R3, 0x80000000, R0, 0xf8, !PT ;  /* 0x8000000003037812 */ /* 0x000fca00078ef800 */
[----:B------:R-:W-:-:S06]  /*1a80*/  FMUL.FTZ R3, R3, 1 ;  /* 0x3f80000003037820 */ /* 0x000fcc0000410000 */
[----:B------:R-:W0:Y:S01]  /*1a90*/  F2F.F64.F32 R2, R3 ;  /* 0x0000000300027310 */ /* 0x000e220000201800 */
[----:B------:R-:W-:Y:S05]  /*1aa0*/  BRA `(.L_x_1748) ;  /* 0x0000000800087947 */ /* 0x000fea0003800000 */
.L_x_1759:
[----:B------:R-:W2:Y:S02]  /*1ab0*/  LDG.E.U8 R3, desc[UR36][R4.64] ;  /* 0x0000002404037981 */ /* 0x000ea4000c1e1100 */
[----:B--2---:R-:W-:-:S05]  /*1ac0*/  IMAD.SHL.U32 R0, R3, 0x2000000, RZ ;  /* 0x0200000003007824 */ /* 0x004fca00078e00ff */
[----:B------:R-:W-:-:S13]  /*1ad0*/  ISETP.GE.U32.AND P0, PT, R0, 0x8000000, PT ;  /* 0x080000000000780c */ /* 0x000fda0003f06070 */
[C---:B------:R-:W-:Y:S02]  /*1ae0*/  @!P0 IMAD.SHL.U32 R0, R3.reuse, 0x100, RZ ;  /* 0x0000010003008824 */ /* 0x040fe400078e00ff */
[C---:B------:R-:W-:Y:S02]  /*1af0*/  @P0 IMAD.SHL.U32 R2, R3.reuse, 0x200000, RZ ;  /* 0x0020000003020824 */ /* 0x040fe400078e00ff */
[----:B------:R-:W-:Y:S01]  /*1b00*/  IMAD.SHL.U32 R3, R3, 0x1000000, RZ ;  /* 0x0100000003037824 */ /* 0x000fe200078e00ff */
[----:B------:R-:W-:Y:S02]  /*1b10*/  @!P0 LOP3.LUT R0, R0, 0x7f00, RZ, 0xc0, !PT ;  /* 0x00007f0000008812 */ /* 0x000fe400078ec0ff */
[----:B------:R-:W-:Y:S02]  /*1b20*/  @P0 LOP3.LUT R2, R2, 0x70000000, RZ, 0xfc, !PT ;  /* 0x7000000002020812 */ /* 0x000fe400078efcff */
[----:B------:R-:W-:-:S03]  /*1b30*/  @!P0 LOP3.LUT R0, R0, 0x3f000000, RZ, 0xfc, !PT ;  /* 0x3f00000000008812 */ /* 0x000fc600078efcff */
[----:B------:R-:W-:Y:S02]  /*1b40*/  @P0 FMUL.FTZ R2, R2, 1.9259299443872358531e-34 ;  /* 0x0780000002020820 */ /* 0x000fe40000410000 */
[----:B------:R-:W-:-:S05]  /*1b50*/  @!P0 FADD.FTZ R2, R0, -0.5 ;  /* 0xbf00000000028421 */ /* 0x000fca0000010000 */
[----:B------:R-:W-:-:S05]  /*1b60*/  LOP3.LUT R2, R2, 0x80000000, R3, 0xf8, !PT ;  /* 0x8000000002027812 */ /* 0x000fca00078ef803 */
[----:B------:R-:W-:-:S06]  /*1b70*/  FMUL.FTZ R2, R2, 1 ;  /* 0x3f80000002027820 */ /* 0x000fcc0000410000 */
[----:B------:R-:W0:Y:S01]  /*1b80*/  F2F.F64.F32 R2, R2 ;  /* 0x0000000200027310 */ /* 0x000e220000201800 */
[----:B------:R-:W-:Y:S05]  /*1b90*/  BRA `(.L_x_1748) ;  /* 0x0000000400cc7947 */ /* 0x000fea0003800000 */
.L_x_1758:
[----:B------:R-:W2:Y:S02]  /*1ba0*/  LDG.E.U16 R0, desc[UR36][R4.64] ;  /* 0x0000002404007981 */ /* 0x000ea4000c1e1500 */
[----:B--2---:R-:W-:-:S05]  /*1bb0*/  SHF.L.U32 R0, R0, 0x10, RZ ;  /* 0x0000001000007819 */ /* 0x004fca00000006ff */
[----:B------:R-:W-:-:S04]  /*1bc0*/  FMUL.FTZ R0, R0, 1 ;  /* 0x3f80000000007820 */ /* 0x000fc80000410000 */
[----:B------:R0:W1:Y:S01]  /*1bd0*/  F2F.F64.F32 R2, R0 ;  /* 0x0000000000027310 */ /* 0x0000620000201800 */
[----:B------:R-:W-:Y:S05]  /*1be0*/  BRA `(.L_x_1748) ;  /* 0x0000000400b87947 */ /* 0x000fea0003800000 */
.L_x_1755:
        /* <DEDUP_REMOVED lines=9> */
[----:B--2---:R-:W0:Y:S01]  /*1c80*/  I2F.F64.U16 R2, R2 ;  /* 0x0000000200027312 */ /* 0x004e220000101800 */
[----:B------:R-:W-:Y:S05]  /*1c90*/  BRA `(.L_x_1748) ;  /* 0x00000004008c7947 */ /* 0x000fea0003800000 */
.L_x_1762:
        /* <DEDUP_REMOVED lines=21> */
.L_x_1766:
[----:B------:R-:W-:Y:S05]  /*1df0*/  BSYNC B1 ;  /* 0x0000000000017941 */ /* 0x000fea0003800000 */
.L_x_1765:
[----:B------:R-:W-:Y:S01]  /*1e00*/  LEA R3, R0, 0x3b800000, 0x17 ;  /* 0x3b80000000037811 */ /* 0x000fe200078eb8ff */
[----:B------:R-:W-:-:S05]  /*1e10*/  IMAD.SHL.U32 R0, R2, 0x100000, RZ ;  /* 0x0010000002007824 */ /* 0x000fca00078e00ff */
[----:B------:R-:W-:-:S07]  /*1e20*/  LOP3.LUT R0, R3, R0, R4, 0xfe, !PT ;  /* 0x0000000003007212 */ /* 0x000fce00078efe04 */
.L_x_1764:
[----:B------:R-:W-:Y:S05]  /*1e30*/  BSYNC B0 ;  /* 0x0000000000007941 */ /* 0x000fea0003800000 */
.L_x_1763:
[----:B------:R-:W-:-:S04]  /*1e40*/  FMUL.FTZ R0, R0, 1 ;  /* 0x3f80000000007820 */ /* 0x000fc80000410000 */
[----:B------:R1:W2:Y:S01]  /*1e50*/  F2F.F64.F32 R2, R0 ;  /* 0x0000000000027310 */ /* 0x0002a20000201800 */
[----:B------:R-:W-:Y:S05]  /*1e60*/  BRA `(.L_x_1748) ;  /* 0x0000000400187947 */ /* 0x000fea0003800000 */
.L_x_1761:
        /* <DEDUP_REMOVED lines=21> */
.L_x_1770:
[----:B------:R-:W-:Y:S05]  /*1fc0*/  BSYNC B1 ;  /* 0x0000000000017941 */ /* 0x000fea0003800000 */
.L_x_1769:
[----:B------:R-:W-:Y:S01]  /*1fd0*/  LEA R3, R0, 0x37800000, 0x17 ;  /* 0x3780000000037811 */ /* 0x000fe200078eb8ff */
[----:B------:R-:W-:-:S05]  /*1fe0*/  IMAD.SHL.U32 R0, R2, 0x200000, RZ ;  /* 0x0020000002007824 */ /* 0x000fca00078e00ff */
[----:B------:R-:W-:-:S07]  /*1ff0*/  LOP3.LUT R0, R3, R0, R4, 0xfe, !PT ;  /* 0x0000000003007212 */ /* 0x000fce00078efe04 */
.L_x_1768:
[----:B------:R-:W-:Y:S05]  /*2000*/  BSYNC B0 ;  /* 0x0000000000007941 */ /* 0x000fea0003800000 */
.L_x_1767:
[----:B------:R-:W-:-:S04]  /*2010*/  FMUL.FTZ R0, R0, 1 ;  /* 0x3f80000000007820 */ /* 0x000fc80000410000 */
[----:B------:R3:W4:Y:S01]  /*2020*/  F2F.F64.F32 R2, R0 ;  /* 0x0000000000027310 */ /* 0x0007220000201800 */
[----:B------:R-:W-:Y:S05]  /*2030*/  BRA `(.L_x_1748) ;  /* 0x0000000000a47947 */ /* 0x000fea0003800000 */
.L_x_1760:
        /* <DEDUP_REMOVED lines=8> */
[----:B------:R-:W-:Y:S01]  /*20c0*/  HFMA2.MMA R0, -RZ, RZ, 3.814697265625e-06, 0 ;  /* 0x00400000ff007435 */ /* 0x000fe200000001ff */
[----:B--2---:R-:W-:-:S13]  /*20d0*/  ISETP.NE.AND P0, PT, R4, RZ, PT ;  /* 0x000000ff0400720c */ /* 0x004fda0003f05270 */
[----:B------:R-:W-:Y:S05]  /*20e0*/  @!P0 BRA `(.L_x_1774) ;  /* 0x00000000000c8947 */ /* 0x000fea0003800000 */
[----:B------:R-:W-:-:S13]  /*20f0*/  ISETP.NE.AND P0, PT, R4, 0xff, PT ;  /* 0x000000ff0400780c */ /* 0x000fda0003f05270 */
[----:B------:R-:W-:Y:S02]  /*2100*/  @!P0 IMAD.MOV.U32 R0, RZ, RZ, 0x7f800001 ;  /* 0x7f800001ff008424 */ /* 0x000fe400078e00ff */
[----:B------:R-:W-:-:S07]  /*2110*/  @P0 IMAD.SHL.U32 R0, R4, 0x800000, RZ ;  /* 0x0080000004000824 */ /* 0x000fce00078e00ff */
.L_x_1774:
[----:B------:R-:W-:Y:S05]  /*2120*/  BSYNC B0 ;  /* 0x0000000000007941 */ /* 0x000fea0003800000 */
.L_x_1773:
[----:B------:R-:W-:-:S04]  /*2130*/  FMUL.FTZ R0, R0, 1 ;  /* 0x3f80000000007820 */ /* 0x000fc80000410000 */
[----:B------:R0:W1:Y:S01]  /*2140*/  F2F.F64.F32 R2, R0 ;  /* 0x0000000000027310 */ /* 0x0000620000201800 */
[----:B------:R-:W-:Y:S05]  /*2150*/  BRA `(.L_x_1748) ;  /* 0x00000000005c7947 */ /* 0x000fea0003800000 */
.L_x_1747:
[----:B------:R-:W-:Y:S01]  /*2160*/  MOV R2, 0x0 ;  /* 0x0000000000027802 */ /* 0x000fe20000000f00 */
[----:B------:R-:W-:Y:S01]  /*2170*/  ULDC.64 UR4, c[0x4][0x158] ;  /* 0x0100560000047ab9 */ /* 0x000fe20000000a00 */
[----:B------:R-:W-:Y:S01]  /*2180*/  ULDC.64 UR6, c[0x4][0x38] ;  /* 0x01000e0000067ab9 */ /* 0x000fe20000000a00 */
[----:B------:R-:W-:Y:S01]  /*2190*/  IMAD.U32 R4, RZ, RZ, UR4 ;  /* 0x00000004ff047e24 */ /* 0x000fe2000f8e00ff */
[----:B------:R-:W-:Y:S01]  /*21a0*/  HFMA2.MMA R13, -RZ, RZ, 0, 0 ;  /* 0x00000000ff0d7435 */ /* 0x000fe200000001ff */
        /* <DEDUP_REMOVED lines=8> */
[----:B------:R-:W-:-:S07]  /*2230*/  IMAD.MOV.U32 R12, RZ, RZ, 0x1 ;  /* 0x00000001ff0c7424 */ /* 0x000fce00078e00ff */
[----:B------:R-:W-:-:S07]  /*2240*/  LEPC R20, `(.L_x_1775) ;  /* 0x000000001014794e */ /* 0x000fce0000000000 */
[----:B0-----:R-:W-:Y:S05]  /*2250*/  CALL.ABS.NOINC R2 ;  /* 0x0000000002007343 */ /* 0x001fea0003c00000 */
.L_x_1775:
[----:B------:R-:W-:Y:S01]  /*2260*/  CS2R R2, SRZ ;  /* 0x0000000000027805 */ /* 0x000fe2000001ff00 */
[----:B------:R-:W-:Y:S06]  /*2270*/  BRA `(.L_x_1748) ;  /* 0x0000000000147947 */ /* 0x000fec0003800000 */
.L_x_1772:
[----:B------:R-:W2:Y:S02]  /*2280*/  LDG.E.64 R2, desc[UR36][R4.64] ;  /* 0x0000002404027981 */ /* 0x000ea4000c1e1b00 */
[----:B--2---:R-:W0:Y:S01]  /*2290*/  I2F.F64.U64 R2, R2 ;  /* 0x0000000200027312 */ /* 0x004e220000301800 */
[----:B------:R-:W-:Y:S05]  /*22a0*/  BRA `(.L_x_1748) ;  /* 0x0000000000087947 */ /* 0x000fea0003800000 */
.L_x_1771:
[----:B------:R-:W2:Y:S02]  /*22b0*/  LDG.E R2, desc[UR36][R4.64] ;  /* 0x0000002404027981 */ /* 0x000ea4000c1e1900 */
[----:B--2---:R-:W0:Y:S02]  /*22c0*/  I2F.F64.U32 R2, R2 ;  /* 0x0000000200027312 */ /* 0x004e240000201800 */
.L_x_1748:
[----:B012-45:R-:W-:Y:S01]  /*22d0*/  LOP3.LUT R5, R3, 0x7fffffff, RZ, 0xc0, !PT ;  /* 0x7fffffff03057812 */ /* 0x037fe200078ec0ff */
[----:B------:R-:W-:Y:S01]  /*22e0*/  IMAD.MOV.U32 R4, RZ, RZ, R2 ;  /* 0x000000ffff047224 */ /* 0x000fe200078e0002 */
[----:B------:R-:W-:Y:S01]  /*22f0*/  UMOV UR4, 0x24dd2f1a ;  /* 0x24dd2f1a00047882 */ /* 0x000fe20000000000 */
[----:B------:R-:W-:Y:S01]  /*2300*/  UMOV UR5, 0x3fe4f922 ;  /* 0x3fe4f92200057882 */ /* 0x000fe20000000000 */
[----:B------:R-:W-:Y:S03]  /*2310*/  BSSY B0, `(.L_x_1776) ;  /* 0x0000065000007945 */ /* 0x000fe60003800000 */
[----:B------:R-:W-:-:S14]  /*2320*/  DSETP.GE.AND P0, PT, R4, UR4, PT ;  /* 0x0000000404007e2a */ /* 0x000fdc000bf06000 */
[----:B------:R-:W-:Y:S05]  /*2330*/  @!P0 BRA `(.L_x_1777) ;  /* 0x0000000000fc8947 */ /* 0x000fea0003800000 */
[----:B------:R-:W-:Y:S01]  /*2340*/  DADD R8, R4, R4 ;  /* 0x0000000004087229 */ /* 0x000fe20000000004 */
[----:B------:R-:W-:Y:S01]  /*2350*/  UMOV UR4, 0xf0000000 ;  /* 0xf000000000047882 */ /* 0x000fe20000000000 */
[----:B------:R-:W-:Y:S01]  /*2360*/  UMOV UR5, 0x380fffff ;  /* 0x380fffff00057882 */ /* 0x000fe20000000000 */
[----:B------:R-:W-:Y:S02]  /*2370*/  IMAD.MOV.U32 R10, RZ, RZ, -0x7649667 ;  /* 0xf89b6999ff0a7424 */ /* 0x000fe400078e00ff */
[----:B------:R-:W-:Y:S01]  /*2380*/  IMAD.MOV.U32 R11, RZ, RZ, 0x3e928a27 ;  /* 0x3e928a27ff0b7424 */ /* 0x000fe200078e00ff */
[----:B---3--:R-:W0:Y:S02]  /*2390*/  F2F.F32.F64 R0, R8 ;  /* 0x0000000800007310 */ /* 0x008e240000301000 */
[----:B------:R-:W-:Y:S01]  /*23a0*/  DSETP.GEU.AND P0, PT, |R8|, UR4, PT ;  /* 0x0000000408007e2a */ /* 0x000fe2000bf0e200 */
[----:B------:R-:W-:Y:S01]  /*23b0*/  UMOV UR4, 0xfefa39ef ;  /* 0xfefa39ef00047882 */ /* 0x000fe20000000000 */
[----:B------:R-:W-:-:S12]  /*23c0*/  UMOV UR5, 0x3fe62e42 ;  /* 0x3fe62e4200057882 */ /* 0x000fd80000000000 */
[----:B0-----:R-:W-:Y:S01]  /*23d0*/  @!P0 FMUL R0, R0, 1.175494350822287508e-38 ;  /* 0x0080000000008820 */ /* 0x001fe20000400000 */
[----:B------:R-:W-:-:S03]  /*23e0*/  ISETP.GT.U32.AND P0, PT, R5, 0x40330fc1, PT ;  /* 0x40330fc10500780c */ /* 0x000fc60003f04070 */
[----:B------:R-:W-:-:S06]  /*23f0*/  FMUL.FTZ R0, R0, 1.4426950216293334961 ;  /* 0x3fb8aa3b00007820 */ /* 0x000fcc0000410000 */
[----:B------:R-:W0:Y:S02]  /*2400*/  FRND R0, R0 ;  /* 0x0000000000007307 */ /* 0x000e240000201000 */
[----:B0-----:R-:W-:-:S06]  /*2410*/  FMUL.FTZ R2, R0, 1 ;  /* 0x3f80000000027820 */ /* 0x001fcc0000410000 */
[----:B------:R-:W0:Y:S08]  /*2420*/  MUFU.EX2 R0, R0 ;  /* 0x0000000000007308 */ /* 0x000e300000000800 */
[----:B------:R0:W1:Y:S02]  /*2430*/  F2F.F64.F32 R6, R2 ;  /* 0x0000000200067310 */ /* 0x0000640000201800 */
[----:B0-----:R-:W-:Y:S01]  /*2440*/  FMUL.FTZ R2, R0, 1 ;  /* 0x3f80000000027820 */ /* 0x001fe20000410000 */
[----:B-1----:R-:W-:Y:S01]  /*2450*/  DFMA R6, -R6, UR4, R8 ;  /* 0x0000000406067c2b */ /* 0x002fe20008000108 */
[----:B------:R-:W-:Y:S01]  /*2460*/  UMOV UR4, 0xa4741b81 ;  /* 0xa4741b8100047882 */ /* 0x000fe20000000000 */
[----:B------:R-:W-:-:S06]  /*2470*/  UMOV UR5, 0x3e5ae904 ;  /* 0x3e5ae90400057882 */ /* 0x000fcc0000000000 */
[C---:B------:R-:W-:Y:S01]  /*2480*/  DFMA R8, R6.reuse, UR4, R10 ;  /* 0x0000000406087c2b */ /* 0x040fe2000800000a */
[----:B------:R-:W-:Y:S01]  /*2490*/  UMOV UR4, 0x15ff7e07 ;  /* 0x15ff7e0700047882 */ /* 0x000fe20000000000 */
[----:B------:R-:W-:Y:S01]  /*24a0*/  UMOV UR5, 0x3ec71de7 ;  /* 0x3ec71de700057882 */ /* 0x000fe20000000000 */
[----:B------:R-:W0:Y:S05]  /*24b0*/  F2F.F64.F32 R10, R2 ;  /* 0x00000002000a7310 */ /* 0x000e2a0000201800 */
[----:B------:R-:W-:Y:S01]  /*24c0*/  DFMA R8, R6, R8, UR4 ;  /* 0x0000000406087e2b */ /* 0x000fe20008000008 */
[----:B------:R-:W-:Y:S01]  /*24d0*/  UMOV UR4, 0x6b0ac45a ;  /* 0x6b0ac45a00047882 */ /* 0x000fe20000000000 */
[----:B------:R-:W-:-:S06]  /*24e0*/  UMOV UR5, 0x3efa019a ;  /* 0x3efa019a00057882 */ /* 0x000fcc0000000000 */
[----:B------:R-:W-:Y:S01]  /*24f0*/  DFMA R8, R6, R8, UR4 ;  /* 0x0000000406087e2b */ /* 0x000fe20008000008 */
[----:B------:R-:W-:Y:S01]  /*2500*/  UMOV UR4, 0x17eed94f ;  /* 0x17eed94f00047882 */ /* 0x000fe20000000000 */
[----:B------:R-:W-:Y:S01]  /*2510*/  UMOV UR5, 0x3f2a01a0 ;  /* 0x3f2a01a000057882 */ /* 0x000fe20000000000 */
[----:B0-----:R-:W-:-:S05]  /*2520*/  DADD R12, -R10, 1 ;  /* 0x3ff000000a0c7429 */ /* 0x001fca0000000100 */
[----:B------:R-:W-:Y:S01]  /*2530*/  DFMA R8, R6, R8, UR4 ;  /* 0x0000000406087e2b */ /* 0x000fe20008000008 */
[----:B------:R-:W-:Y:S01]  /*2540*/  UMOV UR4, 0x17f2a71b ;  /* 0x17f2a71b00047882 */ /* 0x000fe20000000000 */
[----:B------:R-:W-:-:S06]  /*2550*/  UMOV UR5, 0x3f56c16c ;  /* 0x3f56c16c00057882 */ /* 0x000fcc0000000000 */
        /* <DEDUP_REMOVED lines=12> */
[----:B------:R-:W-:-:S08]  /*2620*/  DFMA R8, R6, R8, UR4 ;  /* 0x0000000406087e2b */ /* 0x000fd00008000008 */
[----:B------:R-:W-:-:S08]  /*2630*/  DMUL R8, R6, R8 ;  /* 0x0000000806087228 */ /* 0x000fd00000000000 */
[----:B------:R-:W-:Y:S01]  /*2640*/  DFMA R8, R6, R8, R6 ;  /* 0x000000080608722b */ /* 0x000fe20000000006 */
[----:B------:R-:W-:-:S07]  /*2650*/  IMAD.MOV.U32 R6, RZ, RZ, RZ ;  /* 0x000000ffff067224 */ /* 0x000fce00078e00ff */
[----:B------:R-:W-:-:S08]  /*2660*/  DFMA R8, -R8, R10, R12 ;  /* 0x0000000a0808722b */ /* 0x000fd0000000010c */
[----:B------:R-:W-:-:S06]  /*2670*/  DADD R8, -R8, 2 ;  /* 0x4000000008087429 */ /* 0x000fcc0000000100 */
[----:B------:R-:W0:Y:S02]  /*2680*/  MUFU.RCP64H R7, R9 ;  /* 0x0000000900077308 */ /* 0x000e240000001800 */
[----:B0-----:R-:W-:-:S08]  /*2690*/  DFMA R10, -R8, R6, 1 ;  /* 0x3ff00000080a742b */ /* 0x001fd00000000106 */
[----:B------:R-:W-:-:S08]  /*26a0*/  DFMA R10, R10, R10, R10 ;  /* 0x0000000a0a0a722b */ /* 0x000fd0000000000a */
[----:B------:R-:W-:Y:S01]  /*26b0*/  DFMA R10, R6, R10, R6 ;  /* 0x0000000a060a722b */ /* 0x000fe20000000006 */
[----:B------:R-:W-:Y:S02]  /*26c0*/  IMAD.MOV.U32 R6, RZ, RZ, 0x0 ;  /* 0x00000000ff067424 */ /* 0x000fe400078e00ff */
[----:B------:R-:W-:-:S06]  /*26d0*/  IMAD.MOV.U32 R7, RZ, RZ, 0x40000000 ;  /* 0x40000000ff077424 */ /* 0x000fcc00078e00ff */
[----:B------:R-:W-:-:S10]  /*26e0*/  DFMA R10, -R10, R6, 1 ;  /* 0x3ff000000a0a742b */ /* 0x000fd40000000106 */
[----:B------:R-:W-:Y:S02]  /*26f0*/  FSEL R5, R11, 1.875, !P0 ;  /* 0x3ff000000b057808 */ /* 0x000fe40004000000 */
[----:B------:R-:W-:Y:S02]  /*2700*/  FSEL R4, R10, RZ, !P0 ;  /* 0x000000ff0a047208 */ /* 0x000fe40004000000 */
[----:B------:R-:W-:Y:S01]  /*2710*/  LOP3.LUT R5, R5, 0x80000000, R3, 0xb8, !PT ;  /* 0x8000000005057812 */ /* 0x000fe200078eb803 */
[----:B------:R-:W-:Y:S06]  /*2720*/  BRA `(.L_x_1778) ;  /* 0x00000000008c7947 */ /* 0x000fec0003800000 */
.L_x_1777:
[----:B------:R-:W-:Y:S01]  /*2730*/  DMUL R4, R2, R2 ;  /* 0x0000000202047228 */ /* 0x000fe20000000000 */
[----:B------:R-:W-:Y:S01]  /*2740*/  IMAD.MOV.U32 R6, RZ, RZ, 0x420afc3d ;  /* 0x420afc3dff067424 */ /* 0x000fe200078e00ff */
[----:B------:R-:W-:Y:S01]  /*2750*/  UMOV UR4, 0xe2f5e964 ;  /* 0xe2f5e96400047882 */ /* 0x000fe20000000000 */
[----:B------:R-:W-:Y:S01]  /*2760*/  IMAD.MOV.U32 R7, RZ, RZ, 0x3f14359f ;  /* 0x3f14359fff077424 */ /* 0x000fe200078e00ff */
[----:B------:R-:W-:-:S05]  /*2770*/  UMOV UR5, 0x3ef0bc46 ;  /* 0x3ef0bc4600057882 */ /* 0x000fca0000000000 */
[----:B------:R-:W-:Y:S01]  /*2780*/  DFMA R6, R4, -UR4, R6 ;  /* 0x8000000404067c2b */ /* 0x000fe20008000006 */
[----:B------:R-:W-:Y:S01]  /*2790*/  UMOV UR4, 0x728c5d84 ;  /* 0x728c5d8400047882 */ /* 0x000fe20000000000 */
[----:B------:R-:W-:-:S06]  /*27a0*/  UMOV UR5, 0x3f2df9f0 ;  /* 0x3f2df9f000057882 */ /* 0x000fcc0000000000 */
[----:B------:R-:W-:Y:S01]  /*27b0*/  DFMA R6, R4, R6, -UR4 ;  /* 0x8000000404067e2b */ /* 0x000fe20008000006 */
[----:B------:R-:W-:Y:S01]  /*27c0*/  UMOV UR4, 0xcec4f033 ;  /* 0xcec4f03300047882 */ /* 0x000fe20000000000 */
[----:B------:R-:W-:-:S06]  /*27d0*/  UMOV UR5, 0x3f4337d1 ;  /* 0x3f4337d100057882 */ /* 0x000fcc0000000000 */
[----:B------:R-:W-:Y:S01]  /*27e0*/  DFMA R6, R4, R6, UR4 ;  /* 0x0000000404067e2b */ /* 0x000fe20008000006 */
        /* <DEDUP_REMOVED lines=20> */
[----:B------:R-:W-:-:S08]  /*2930*/  DFMA R6, R4, R6, -UR4 ;  /* 0x8000000404067e2b */ /* 0x000fd00008000006 */
[----:B------:R-:W-:-:S08]  /*2940*/  DFMA R4, R4, R6, RZ ;  /* 0x000000060404722b */ /* 0x000fd000000000ff */
[----:B------:R-:W-:-:S11]  /*2950*/  DFMA R4, R4, R2, R2 ;  /* 0x000000020404722b */ /* 0x000fd60000000002 */
.L_x_1778:
[----:B------:R-:W-:Y:S05]  /*2960*/  BSYNC B0 ;  /* 0x0000000000007941 */ /* 0x000fea0003800000 */
.L_x_1776:
[----:B------:R-:W3:Y:S02]  /*2970*/  LDC.U8 R2, c[0x0][0x421] ;  /* 0x00010840ff027b82 */ /* 0x000ee40000000000 */
[----:B---3--:R-:W-:-:S04]  /*2980*/  PRMT R0, R2, 0x9910, RZ ;  /* 0x0000991002007816 */ /* 0x008fc800000000ff */
        /* <DEDUP_REMOVED lines=10> */
[----:B------:R-:W0:Y:S02]  /*2a30*/  F2I.F64.TRUNC R5, R4 ;  /* 0x0000000400057311 */ /* 0x000e24000030d100 */
[----:B0-----:R0:W-:Y:S01]  /*2a40*/  STG.E.U8 desc[UR36][R16.64], R5 ;  /* 0x0000000510007986 */ /* 0x0011e2000c101124 */
[----:B------:R-:W-:Y:S05]  /*2a50*/  BRA `(.L_x_1784) ;  /* 0x0000001000087947 */ /* 0x000fea0003800000 */
.L_x_1782:
[----:B------:R-:W0:Y:S02]  /*2a60*/  F2I.S64.F64.TRUNC R4, R4 ;  /* 0x0000000400047311 */ /* 0x000e24000030d900 */
[----:B0-----:R-:W-:-:S05]  /*2a70*/  IMAD.MOV.U32 R3, RZ, RZ, R4 ;  /* 0x000000ffff037224 */ /* 0x001fca00078e0004 */
[----:B------:R0:W-:Y:S01]  /*2a80*/  STG.E.U8 desc[UR36][R16.64], R3 ;  /* 0x0000000310007986 */ /* 0x0001e2000c101124 */
[----:B------:R-:W-:Y:S05]  /*2a90*/  BRA `(.L_x_1784) ;  /* 0x0000000c00f87947 */ /* 0x000fea0003800000 */
.L_x_1781:
[----:B------:R-:W-:-:S13]  /*2aa0*/  ISETP.NE.AND P0, PT, R0, 0x2, PT ;  /* 0x000000020000780c */ /* 0x000fda0003f05270 */
[----:B------:R-:W-:Y:S05]  /*2ab0*/  @!P0 BRA `(.L_x_1785) ;  /* 0x0000000000288947 */ /* 0x000fea0003800000 */
[----:B------:R-:W-:-:S13]  /*2ac0*/  ISETP.NE.AND P0, PT, R0, 0x3, PT ;  /* 0x000000030000780c */ /* 0x000fda0003f05270 */
[----:B------:R-:W-:Y:S05]  /*2ad0*/  @!P0 BRA `(.L_x_1786) ;  /* 0x0000000000148947 */ /* 0x000fea0003800000 */
[----:B------:R-:W-:-:S13]  /*2ae0*/  ISETP.NE.AND P0, PT, R0, 0x4, PT ;  /* 0x000000040000780c */ /* 0x000fda0003f05270 */
[----:B------:R-:W-:Y:S05]  /*2af0*/  @P0 BRA `(.L_x_1783) ;  /* 0x0000000c00880947 */ /* 0x000fea0003800000 */
[----:B------:R-:W0:Y:S02]  /*2b00*/  F2I.S64.F64.TRUNC R4, R4 ;  /* 0x0000000400047311 */ /* 0x000e24000030d900 */
[----:B0-----:R0:W-:Y:S01]  /*2b10*/  STG.E.64 desc[UR36][R16.64], R4 ;  /* 0x0000000410007986 */ /* 0x0011e2000c101b24 */
[----:B------:R-:W-:Y:S05]  /*2b20*/  BRA `(.L_x_1784) ;  /* 0x0000000c00d47947 */ /* 0x000fea0003800000 */
.L_x_1786:
[----:B------:R-:W0:Y:S02]  /*2b30*/  F2I.F64.TRUNC R5, R4 ;  /* 0x0000000400057311 */ /* 0x000e24000030d100 */
[----:B0-----:R0:W-:Y:S01]  /*2b40*/  STG.E desc[UR36][R16.64], R5 ;  /* 0x0000000510007986 */ /* 0x0011e2000c101924 */
[----:B------:R-:W-:Y:S05]  /*2b50*/  BRA `(.L_x_1784) ;  /* 0x0000000c00c87947 */ /* 0x000fea0003800000 */
.L_x_1785:
[----:B------:R-:W0:Y:S02]  /*2b60*/  F2I.F64.TRUNC R5, R4 ;  /* 0x0000000400057311 */ /* 0x000e24000030d100 */
[----:B0-----:R0:W-:Y:S01]  /*2b70*/  STG.E.U16 desc[UR36][R16.64], R5 ;  /* 0x0000000510007986 */ /* 0x0011e2000c101524 */
[----:B------:R-:W-:Y:S05]  /*2b80*/  BRA `(.L_x_1784) ;  /* 0x0000000c00bc7947 */ /* 0x000fea0003800000 */
.L_x_1780:
[----:B------:R-:W-:-:S13]  /*2b90*/  ISETP.GT.AND P0, PT, R0, 0x6, PT ;  /* 0x000000060000780c */ /* 0x000fda0003f04270 */
[----:B------:R-:W-:Y:S05]  /*2ba0*/  @P0 BRA `(.L_x_1787) ;  /* 0x00000000004c0947 */ /* 0x000fea0003800000 */
[----:B------:R-:W-:-:S13]  /*2bb0*/  ISETP.NE.AND P0, PT, R0, 0x5, PT ;  /* 0x000000050000780c */ /* 0x000fda0003f05270 */
[----:B------:R-:W-:Y:S05]  /*2bc0*/  @!P0 BRA `(.L_x_1788) ;  /* 0x0000000000248947 */ /* 0x000fea0003800000 */
[----:B------:R-:W-:-:S13]  /*2bd0*/  ISETP.NE.AND P0, PT, R0, 0x6, PT ;  /* 0x000000060000780c */ /* 0x000fda0003f05270 */
[----:B------:R-:W-:Y:S05]  /*2be0*/  @P0 BRA `(.L_x_1783) ;  /* 0x0000000c004c0947 */ /* 0x000fea0003800000 */
[----:B------:R-:W-:Y:S01]  /*2bf0*/  UMOV UR4, 0xf0000000 ;  /* 0xf000000000047882 */ /* 0x000fe20000000000 */
[----:B------:R-:W-:Y:S01]  /*2c00*/  UMOV UR5, 0x380fffff ;  /* 0x380fffff00057882 */ /* 0x000fe20000000000 */
[----:B------:R-:W0:Y:S01]  /*2c10*/  F2F.F32.F64 R3, R4 ;  /* 0x0000000400037310 */ /* 0x000e220000301000 */
[----:B------:R-:W-:-:S14]  /*2c20*/  DSETP.GEU.AND P0, PT, |R4|, UR4, PT ;  /* 0x0000000404007e2a */ /* 0x000fdc000bf0e200 */
[----:B0-----:R-:W-:-:S05]  /*2c30*/  @!P0 FMUL R3, R3, 1.175494350822287508e-38 ;  /* 0x0080000003038820 */ /* 0x001fca0000400000 */
[----:B------:R1:W-:Y:S01]  /*2c40*/  STG.E desc[UR36][R16.64], R3 ;  /* 0x0000000310007986 */ /* 0x0003e2000c101924 */
[----:B------:R-:W-:Y:S05]  /*2c50*/  BRA `(.L_x_1784) ;  /* 0x0000000c00887947 */ /* 0x000fea0003800000 */
.L_x_1788:
[----:B------:R-:W-:Y:S01]  /*2c60*/  UMOV UR4, 0xf0000000 ;  /* 0xf000000000047882 */ /* 0x000fe20000000000 */
[----:B------:R-:W-:Y:S01]  /*2c70*/  UMOV UR5, 0x380fffff ;  /* 0x380fffff00057882 */ /* 0x000fe20000000000 */
[----:B------:R-:W0:Y:S01]  /*2c80*/  F2F.F32.F64 R0, R4 ;  /* 0x0000000400007310 */ /* 0x000e220000301000 */
[----:B------:R-:W-:-:S14]  /*2c90*/  DSETP.GEU.AND P0, PT, |R4|, UR4, PT ;  /* 0x0000000404007e2a */ /* 0x000fdc000bf0e200 */
[----:B0-----:R-:W-:-:S05]  /*2ca0*/  @!P0 FMUL R0, R0, 1.175494350822287508e-38 ;  /* 0x0080000000008820 */ /* 0x001fca0000400000 */
[----:B------:R-:W-:-:S05]  /*2cb0*/  F2FP.F16.F32.PACK_AB R0, RZ, R0 ;  /* 0x00000000ff00723e */ /* 0x000fca00000000ff */
[----:B------:R0:W-:Y:S01]  /*2cc0*/  STG.E.U16 desc[UR36][R16.64], R0 ;  /* 0x0000000010007986 */ /* 0x0001e2000c101524 */
[----:B------:R-:W-:Y:S05]  /*2cd0*/  BRA `(.L_x_1784) ;  /* 0x0000000c00687947 */ /* 0x000fea0003800000 */
.L_x_1787:
[----:B------:R-:W-:-:S13]  /*2ce0*/  ISETP.NE.AND P0, PT, R0, 0x7, PT ;  /* 0x000000070000780c */ /* 0x000fda0003f05270 */
[----:B------:R-:W-:Y:S05]  /*2cf0*/  @!P0 BRA `(.L_x_1789) ;  /* 0x0000000000548947 */ /* 0x000fea0003800000 */
[----:B------:R-:W-:-:S13]  /*2d00*/  ISETP.NE.AND P0, PT, R0, 0x8, PT ;  /* 0x000000080000780c */ /* 0x000fda0003f05270 */
[----:B------:R-:W-:Y:S05]  /*2d10*/  @!P0 BRA `(.L_x_1790) ;  /* 0x0000000000288947 */ /* 0x000fea0003800000 */
[----:B------:R-:W-:-:S13]  /*2d20*/  ISETP.NE.AND P0, PT, R0, 0x9, PT ;  /* 0x000000090000780c */ /* 0x000fda0003f05270 */
[----:B------:R-:W-:Y:S05]  /*2d30*/  @P0 BRA `(.L_x_1783) ;  /* 0x0000000800f80947 */ /* 0x000fea0003800000 */
[----:B------:R-:W-:Y:S01]  /*2d40*/  UMOV UR4, 0xf0000000 ;  /* 0xf000000000047882 */ /* 0x000fe20000000000 */
[----:B------:R-:W-:Y:S01]  /*2d50*/  UMOV UR5, 0x380fffff ;  /* 0x380fffff00057882 */ /* 0x000fe20000000000 */
[----:B------:R-:W0:Y:S01]  /*2d60*/  F2F.F32.F64 R2, R4 ;  /* 0x0000000400027310 */ /* 0x000e220000301000 */
[----:B------:R-:W-:Y:S01]  /*2d70*/  DSETP.GEU.AND P0, PT, |R4|, UR4, PT ;  /* 0x0000000404007e2a */ /* 0x000fe2000bf0e200 */
[----:B------:R-:W-:-:S13]  /*2d80*/  IMAD.MOV.U32 R3, RZ, RZ, RZ ;  /* 0x000000ffff037224 */ /* 0x000fda00078e00ff */
[----:B0-----:R-:W-:-:S05]  /*2d90*/  @!P0 FMUL R2, R2, 1.175494350822287508e-38 ;  /* 0x0080000002028820 */ /* 0x001fca0000400000 */
[----:B------:R3:W-:Y:S01]  /*2da0*/  STG.E.64 desc[UR36][R16.64], R2 ;  /* 0x0000000210007986 */ /* 0x0007e2000c101b24 */
[----:B------:R-:W-:Y:S05]  /*2db0*/  BRA `(.L_x_1784) ;  /* 0x0000000c00307947 */ /* 0x000fea0003800000 */
.L_x_1790:
[----:B------:R-:W-:Y:S01]  /*2dc0*/  UMOV UR4, 0xf0000000 ;  /* 0xf000000000047882 */ /* 0x000fe20000000000 */
[----:B------:R-:W-:Y:S01]  /*2dd0*/  UMOV UR5, 0x380fffff ;  /* 0x380fffff00057882 */ /* 0x000fe20000000000 */
[----:B------:R-:W0:Y:S01]  /*2de0*/  F2F.F32.F64 R0, R4 ;  /* 0x0000000400007310 */ /* 0x000e220000301000 */
[----:B------:R-:W-:-:S14]  /*2df0*/  DSETP.GEU.AND P0, PT, |R4|, UR4, PT ;  /* 0x0000000404007e2a */ /* 0x000fdc000bf0e200 */
[----:B0-----:R-:W-:-:S05]  /*2e00*/  @!P0 FMUL R0, R0, 1.175494350822287508e-38 ;  /* 0x0080000000008820 */ /* 0x001fca0000400000 */
[----:B------:R-:W-:-:S04]  /*2e10*/  F2FP.F16.F32.PACK_AB R3, RZ, R0 ;  /* 0x00000000ff03723e */ /* 0x000fc800000000ff */
[----:B------:R-:W-:-:S05]  /*2e20*/  PRMT R3, R3, 0x5410, RZ ;  /* 0x0000541003037816 */ /* 0x000fca00000000ff */
[----:B------:R2:W-:Y:S01]  /*2e30*/  STG.E desc[UR36][R16.64], R3 ;  /* 0x0000000310007986 */ /* 0x0005e2000c101924 */
[----:B------:R-:W-:Y:S05]  /*2e40*/  BRA `(.L_x_1784) ;  /* 0x0000000c000c7947 */ /* 0x000fea0003800000 */
.L_x_1789:
[----:B------:R4:W-:Y:S01]  /*2e50*/  STG.E.64 desc[UR36][R16.64], R4 ;  /* 0x0000000410007986 */ /* 0x0009e2000c101b24 */
[----:B------:R-:W-:Y:S05]  /*2e60*/  BRA `(.L_x_1784) ;  /* 0x0000000c00047947 */ /* 0x000fea0003800000 */
.L_x_1779:
        /* <DEDUP_REMOVED lines=8> */
[----:B------:R-:W-:-:S06]  /*2ef0*/  DSETP.NEU.AND P0, PT, R4, RZ, PT ;  /* 0x000000ff0400722a */ /* 0x000fcc0003f0d000 */
[----:B------:R-:W-:-:S05]  /*2f00*/  SEL R3, RZ, 0x1, !P0 ;  /* 0x00000001ff037807 */ /* 0x000fca0004000000 */
[----:B------:R0:W-:Y:S01]  /*2f10*/  STG.E.U8 desc[UR36][R16.64], R3 ;  /* 0x0000000310007986 */ /* 0x0001e2000c101124 */
[----:B------:R-:W-:Y:S05]  /*2f20*/  BRA `(.L_x_1784) ;  /* 0x0000000800d47947 */ /* 0x000fea0003800000 */
.L_x_1793:
[----:B------:R-:W-:-:S05]  /*2f30*/  CS2R R6, SRZ ;  /* 0x0000000000067805 */ /* 0x000fca000001ff00 */
[----:B------:R0:W-:Y:S01]  /*2f40*/  STG.E.128 desc[UR36][R16.64], R4 ;  /* 0x0000000410007986 */ /* 0x0001e2000c101d24 */
[----:B------:R-:W-:Y:S05]  /*2f50*/  BRA `(.L_x_1784) ;  /* 0x0000000800c87947 */ /* 0x000fea0003800000 */
.L_x_1792:
        /* <DEDUP_REMOVED lines=10> */
[----:B------:R-:W-:-:S13]  /*3000*/  BSSY B0, `(.L_x_1796) ;  /* 0x000000f000007945 */ /* 0x000fda0003800000 */
[----:B0-----:R-:W-:-:S05]  /*3010*/  @!P0 FMUL R7, R7, 1.175494350822287508e-38 ;  /* 0x0080000007078820 */ /* 0x001fca0000400000 */
[C---:B------:R-:W-:Y:S02]  /*3020*/  LOP3.LUT R2, R7.reuse, 0x7fffffff, RZ, 0xc0, !PT ;  /* 0x7fffffff07027812 */ /* 0x040fe400078ec0ff */
[----:B------:R-:W-:Y:S02]  /*3030*/  LOP3.LUT R0, R7, 0x80000000, RZ, 0xc0, !PT ;  /* 0x8000000007007812 */ /* 0x000fe400078ec0ff */
[----:B------:R-:W-:Y:S02]  /*3040*/  ISETP.GT.U32.AND P0, PT, R2, 0x43efffff, PT ;  /* 0x43efffff0200780c */ /* 0x000fe40003f04070 */
[----:B------:R-:W-:Y:S02]  /*3050*/  SHF.R.U32.HI R3, RZ, 0x18, R0 ;  /* 0x00000018ff037819 */ /* 0x000fe40000011600 */
[----:B------:R-:W-:-:S09]  /*3060*/  MOV R0, 0x7f ;  /* 0x0000007f00007802 */ /* 0x000fd20000000f00 */
        /* <DEDUP_REMOVED lines=8> */
.L_x_1797:
[----:B------:R-:W-:Y:S05]  /*30f0*/  BSYNC B0 ;  /* 0x0000000000007941 */ /* 0x000fea0003800000 */
.L_x_1796:
[----:B------:R-:W-:-:S05]  /*3100*/  LOP3.LUT R3, R0, R3, RZ, 0xfc, !PT ;  /* 0x0000000300037212 */ /* 0x000fca00078efcff */
[----:B------:R0:W-:Y:S01]  /*3110*/  STG.E.U8 desc[UR36][R16.64], R3 ;  /* 0x0000000310007986 */ /* 0x0001e2000c101124 */
[----:B------:R-:W-:Y:S05]  /*3120*/  BRA `(.L_x_1784) ;  /* 0x0000000800547947 */ /* 0x000fea0003800000 */
.L_x_1795:
[----:B------:R-:W-:Y:S01]  /*3130*/  UMOV UR4, 0xf0000000 ;  /* 0xf000000000047882 */ /* 0x000fe20000000000 */
[----:B------:R-:W-:Y:S01]  /*3140*/  UMOV UR5, 0x380fffff ;  /* 0x380fffff00057882 */ /* 0x000fe20000000000 */
[----:B------:R-:W0:Y:S01]  /*3150*/  F2F.F32.F64 R3, R4 ;  /* 0x0000000400037310 */ /* 0x000e220000301000 */
[----:B------:R-:W-:Y:S01]  /*3160*/  DSETP.GEU.AND P0, PT, |R4|, UR4, PT ;  /* 0x0000000404007e2a */ /* 0x000fe2000bf0e200 */
[----:B------:R-:W-:-:S13]  /*3170*/  BSSY B0, `(.L_x_1798) ;  /* 0x0000010000007945 */ /* 0x000fda0003800000 */
[----:B0-----:R-:W-:-:S05]  /*3180*/  @!P0 FMUL R3, R3, 1.175494350822287508e-38 ;  /* 0x0080000003038820 */ /* 0x001fca0000400000 */
        /* <DEDUP_REMOVED lines=11> */
.L_x_1799:
[----:B------:R-:W-:Y:S01]  /*3240*/  IMAD.MOV.U32 R0, RZ, RZ, 0x7f ;  /* 0x0000007fff007424 */ /* 0x000fe200078e00ff */
[----:B------:R-:W-:-:S04]  /*3250*/  ISETP.GT.U32.AND P0, PT, R2, 0x7f800000, PT ;  /* 0x7f8000000200780c */ /* 0x000fc80003f04070 */
[----:B------:R-:W-:-:S09]  /*3260*/  SEL R0, R0, 0x7c, P0 ;  /* 0x0000007c00007807 */ /* 0x000fd20000000000 */
.L_x_1800:
[----:B------:R-:W-:Y:S05]  /*3270*/  BSYNC B0 ;  /* 0x0000000000007941 */ /* 0x000fea0003800000 */
.L_x_1798:
[----:B------:R-:W-:-:S04]  /*3280*/  LOP3.LUT R2, R3, 0x80000000, RZ, 0xc0, !PT ;  /* 0x8000000003027812 */ /* 0x000fc800078ec0ff */
[----:B------:R-:W-:-:S04]  /*3290*/  SHF.R.U32.HI R3, RZ, 0x18, R2 ;  /* 0x00000018ff037819 */ /* 0x000fc80000011602 */
[----:B------:R-:W-:-:S05]  /*32a0*/  LOP3.LUT R3, R0, R3, RZ, 0xfc, !PT ;  /* 0x0000000300037212 */ /* 0x000fca00078efcff */
[----:B------:R0:W-:Y:S01]  /*32b0*/  STG.E.U8 desc[UR36][R16.64], R3 ;  /* 0x0000000310007986 */ /* 0x0001e2000c101124 */
[----:B------:R-:W-:Y:S05]  /*32c0*/  BRA `(.L_x_1784) ;  /* 0x0000000400ec7947 */ /* 0x000fea0003800000 */
.L_x_1794:
[----:B------:R-:W-:Y:S01]  /*32d0*/  UMOV UR4, 0xf0000000 ;  /* 0xf000000000047882 */ /* 0x000fe20000000000 */
[----:B------:R-:W-:Y:S01]  /*32e0*/  UMOV UR5, 0x380fffff ;  /* 0x380fffff00057882 */ /* 0x000fe20000000000 */
[----:B------:R-:W0:Y:S01]  /*32f0*/  F2F.F32.F64 R0, R4 ;  /* 0x0000000400007310 */ /* 0x000e220000301000 */
[----:B------:R-:W-:-:S14]  /*3300*/  DSETP.GEU.AND P0, PT, |R4|, UR4, PT ;  /* 0x0000000404007e2a */ /* 0x000fdc000bf0e200 */
[----:B0-----:R-:W-:-:S05]  /*3310*/  @!P0 FMUL R0, R0, 1.175494350822287508e-38 ;  /* 0x0080000000008820 */ /* 0x001fca0000400000 */
[----:B------:R-:W-:-:S05]  /*3320*/  F2FP.BF16.F32.PACK_AB R0, RZ, R0 ;  /* 0x00000000ff00723e */ /* 0x000fca00000010ff */
[----:B------:R0:W-:Y:S01]  /*3330*/  STG.E.U16 desc[UR36][R16.64], R0 ;  /* 0x0000000010007986 */ /* 0x0001e2000c101524 */
[----:B------:R-:W-:Y:S05]  /*3340*/  BRA `(.L_x_1784) ;  /* 0x0000000400cc7947 */ /* 0x000fea0003800000 */
.L_x_1791:
        /* <DEDUP_REMOVED lines=8> */
[----:B------:R-:W0:Y:S02]  /*33d0*/  F2I.U32.F64.TRUNC R5, R4 ;  /* 0x0000000400057311 */ /* 0x000e24000030d000 */
[----:B0-----:R0:W-:Y:S01]  /*33e0*/  STG.E.U16 desc[UR36][R16.64], R5 ;  /* 0x0000000510007986 */ /* 0x0011e2000c101524 */
[----:B------:R-:W-:Y:S05]  /*33f0*/  BRA `(.L_x_1784) ;  /* 0x0000000400a07947 */ /* 0x000fea0003800000 */
.L_x_1803:
[----:B------:R-:W-:Y:S01]  /*3400*/  UMOV UR4, 0xf0000000 ;  /* 0xf000000000047882 */ /* 0x000fe20000000000 */
[----:B------:R-:W-:Y:S01]  /*3410*/  UMOV UR5, 0x380fffff ;  /* 0x380fffff00057882 */ /* 0x000fe20000000000 */
[----:B------:R-:W0:Y:S01]  /*3420*/  F2F.F32.F64 R3, R4 ;  /* 0x0000000400037310 */ /* 0x000e220000301000 */
[----:B------:R-:W-:Y:S01]  /*3430*/  DSETP.GEU.AND P0, PT, |R4|, UR4, PT ;  /* 0x0000000404007e2a */ /* 0x000fe2000bf0e200 */
[----:B------:R-:W-:Y:S01]  /*3440*/  BSSY B0, `(.L_x_1804) ;  /* 0x0000015000007945 */ /* 0x000fe20003800000 */
[----:B------:R-:W-:-:S12]  /*3450*/  IMAD.MOV.U32 R8, RZ, RZ, 0x80 ;  /* 0x00000080ff087424 */ /* 0x000fd800078e00ff */
[----:B0-----:R-:W-:-:S05]  /*3460*/  @!P0 FMUL R3, R3, 1.175494350822287508e-38 ;  /* 0x0080000003038820 */ /* 0x001fca0000400000 */
        /* <DEDUP_REMOVED lines=14> */
.L_x_1806:
[----:B------:R-:W-:-:S04]  /*3550*/  LOP3.LUT R2, R3, 0x80000000, RZ, 0xc0, !PT ;  /* 0x8000000003027812 */ /* 0x000fc800078ec0ff */
[----:B------:R-:W-:-:S04]  /*3560*/  SHF.R.U32.HI R3, RZ, 0x18, R2 ;  /* 0x00000018ff037819 */ /* 0x000fc80000011602 */
[----:B------:R-:W-:-:S04]  /*3570*/  LOP3.LUT R0, R0, R3, RZ, 0xfc, !PT ;  /* 0x0000000300007212 */ /* 0x000fc800078efcff */
[----:B------:R-:W-:-:S07]  /*3580*/  PRMT R8, R0, 0x7610, R8 ;  /* 0x0000761000087816 */ /* 0x000fce0000000008 */
.L_x_1805:
[----:B------:R-:W-:Y:S05]  /*3590*/  BSYNC B0 ;  /* 0x0000000000007941 */ /* 0x000fea0003800000 */
.L_x_1804:
[----:B------:R0:W-:Y:S01]  /*35a0*/  STG.E.U8 desc[UR36][R16.64], R8 ;  /* 0x0000000810007986 */ /* 0x0001e2000c101124 */
[----:B------:R-:W-:Y:S05]  /*35b0*/  BRA `(.L_x_1784) ;  /* 0x0000000400307947 */ /* 0x000fea0003800000 */
.L_x_1802:
        /* <DEDUP_REMOVED lines=21> */
.L_x_1809:
[----:B------:R-:W-:-:S04]  /*3710*/  LOP3.LUT R2, R3, 0x80000000, RZ, 0xc0, !PT ;  /* 0x8000000003027812 */ /* 0x000fc800078ec0ff */
[----:B------:R-:W-:-:S04]  /*3720*/  SHF.R.U32.HI R3, RZ, 0x18, R2 ;  /* 0x00000018ff037819 */ /* 0x000fc80000011602 */
[----:B------:R-:W-:-:S04]  /*3730*/  LOP3.LUT R0, R0, R3, RZ, 0xfc, !PT ;  /* 0x0000000300007212 */ /* 0x000fc800078efcff */
[----:B------:R-:W-:-:S07]  /*3740*/  PRMT R8, R0, 0x7610, R8 ;  /* 0x0000761000087816 */ /* 0x000fce0000000008 */
.L_x_1808:
[----:B------:R-:W-:Y:S05]  /*3750*/  BSYNC B0 ;  /* 0x0000000000007941 */ /* 0x000fea0003800000 */
.L_x_1807:
[----:B------:R0:W-:Y:S01]  /*3760*/  STG.E.U8 desc[UR36][R16.64], R8 ;  /* 0x0000000810007986 */ /* 0x0001e2000c101124 */
[----:B------:R-:W-:Y:S05]  /*3770*/  BRA `(.L_x_1784) ;  /* 0x0000000000c07947 */ /* 0x000fea0003800000 */
.L_x_1801:
        /* <DEDUP_REMOVED lines=26> */
.L_x_1783:
[----:B------:R-:W-:Y:S01]  /*3920*/  MOV R2, 0x0 ;  /* 0x0000000000027802 */ /* 0x000fe20000000f00 */
[----:B------:R-:W-:Y:S01]  /*3930*/  ULDC.64 UR4, c[0x4][0x158] ;  /* 0x0100560000047ab9 */ /* 0x000fe20000000a00 */
[----:B------:R-:W-:Y:S01]  /*3940*/  ULDC.64 UR6, c[0x4][0x160] ;  /* 0x0100580000067ab9 */ /* 0x000fe20000000a00 */
[----:B------:R-:W-:Y:S01]  /*3950*/  IMAD.U32 R4, RZ, RZ, UR4 ;  /* 0x00000004ff047e24 */ /* 0x000fe2000f8e00ff */
[----:B------:R-:W-:Y:S01]  /*3960*/  MOV R5, UR5 ;  /* 0x0000000500057c02 */ /* 0x000fe20008000f00 */
[----:B------:R-:W-:Y:S01]  /*3970*/  ULDC.64 UR4, c[0x4][0x40] ;  /* 0x0100100000047ab9 */ /* 0x000fe20000000a00 */
[----:B------:R-:W0:Y:S01]  /*3980*/  LDC.64 R2, c[0x4][R2] ;  /* 0x0100000002027b82 */ /* 0x000e220000000a00 */
[----:B------:R-:W-:Y:S02]  /*3990*/  IMAD.U32 R6, RZ, RZ, UR6 ;  /* 0x00000006ff067e24 */ /* 0x000fe4000f8e00ff */
[----:B------:R-:W-:Y:S02]  /*39a0*/  IMAD.U32 R7, RZ, RZ, UR7 ;  /* 0x00000007ff077e24 */ /* 0x000fe4000f8e00ff */
[----:B------:R-:W-:-:S02]  /*39b0*/  IMAD.U32 R10, RZ, RZ, UR4 ;  /* 0x00000004ff0a7e24 */ /* 0x000fc4000f8e00ff */
[----:B------:R-:W-:Y:S02]  /*39c0*/  IMAD.U32 R11, RZ, RZ, UR5 ;  /* 0x00000005ff0b7e24 */ /* 0x000fe4000f8e00ff */
[----:B------:R-:W-:Y:S02]  /*39d0*/  IMAD.MOV.U32 R8, RZ, RZ, 0x65 ;  /* 0x00000065ff087424 */ /* 0x000fe400078e00ff */
[----:B------:R-:W-:Y:S02]  /*39e0*/  IMAD.MOV.U32 R12, RZ, RZ, 0x1 ;  /* 0x00000001ff0c7424 */ /* 0x000fe400078e00ff */
[----:B------:R-:W-:-:S07]  /*39f0*/  IMAD.MOV.U32 R13, RZ, RZ, RZ ;  /* 0x000000ffff0d7224 */ /* 0x000fce00078e00ff */
[----:B------:R-:W-:-:S07]  /*3a00*/  LEPC R20, `(.L_x_1812) ;  /* 0x000000001014794e */ /* 0x000fce0000000000 */
[----:B0-----:R-:W-:Y:S05]  /*3a10*/  CALL.ABS.NOINC R2 ;  /* 0x0000000002007343 */ /* 0x001fea0003c00000 */
.L_x_1812:
[----:B------:R-:W-:Y:S05]  /*3a20*/  BRA `(.L_x_1784) ;  /* 0x0000000000147947 */ /* 0x000fea0003800000 */
.L_x_1811:
[----:B------:R-:W0:Y:S02]  /*3a30*/  F2I.U64.F64.TRUNC R4, R4 ;  /* 0x0000000400047311 */ /* 0x000e24000030d800 */
[----:B0-----:R0:W-:Y:S01]  /*3a40*/  STG.E.64 desc[UR36][R16.64], R4 ;  /* 0x0000000410007986 */ /* 0x0011e2000c101b24 */
[----:B------:R-:W-:Y:S05]  /*3a50*/  BRA `(.L_x_1784) ;  /* 0x0000000000087947 */ /* 0x000fea0003800000 */
.L_x_1810:
[----:B------:R-:W0:Y:S02]  /*3a60*/  F2I.U32.F64.TRUNC R5, R4 ;  /* 0x0000000400057311 */ /* 0x000e24000030d000 */
[----:B0-----:R0:W-:Y:S02]  /*3a70*/  STG.E desc[UR36][R16.64], R5 ;  /* 0x0000000510007986 */ /* 0x0011e4000c101924 */
.L_x_1784:
[----:B------:R-:W-:-:S04]  /*3a80*/  IMAD R18, R23, 0x200, R18 ;  /* 0x0000020017127824 */ /* 0x000fc800078e0212 */
[----:B------:R-:W-:-:S07]  /*3a90*/  VIADD R19, R18, 0x80 ;  /* 0x0000008012137836 */ /* 0x000fce0000000000 */
.L_x_1741:
[----:B------:R-:W-:Y:S05]  /*3aa0*/  BSYNC B6 ;  /* 0x0000000000067941 */ /* 0x000fea0003800000 */
.L_x_1740:
[----:B------:R-:W-:Y:S01]  /*3ab0*/  ULDC UR4, c[0x0][0x210] ;  /* 0x0000840000047ab9 */ /* 0x000fe20000000800 */
[----:B------:R-:W-:Y:S01]  /*3ac0*/  BSSY B6, `(.L_x_1813) ;  /* 0x00003a2000067945 */ /* 0x000fe20003800000 */
[----:B------:R-:W-:-:S13]  /*3ad0*/  ISETP.GE.AND P0, PT, R19, UR4, PT ;  /* 0x0000000413007c0c */ /* 0x000fda000bf06270 */
[----:B------:R-:W-:Y:S05]  /*3ae0*/  @P0 BRA `(.L_x_1814) ;  /* 0x00000038007c0947 */ /* 0x000fea0003800000 */
[----:B0-----:R-:W0:Y:S01]  /*3af0*/  LDC R6, c[0x0][0x218] ;  /* 0x00008600ff067b82 */ /* 0x001e220000000800 */
[----:B-1234-:R-:W-:Y:S01]  /*3b00*/  HFMA2.MMA R16, -RZ, RZ, 0, 0 ;  /* 0x00000000ff107435 */ /* 0x01efe200000001ff */
[----:B------:R-:W-:Y:S01]  /*3b10*/  IMAD.MOV.U32 R0, RZ, RZ, RZ ;  /* 0x000000ffff007224 */ /* 0x000fe200078e00ff */
        /* <DEDUP_REMOVED lines=300> */
.L_x_1815:
        /* <DEDUP_REMOVED lines=21> */
.L_x_1819:
[----:B------:R-:W2:Y:S02]  /*4f30*/  LDG.E.U8 R2, desc[UR36][R4.64] ;  /* 0x0000002404027981 */ /* 0x000ea4000c1e1100 */
[----:B--2---:R-:W0:Y:S01]  /*4f40*/  I2F.F64.U16 R2, R2 ;  /* 0x0000000200027312 */ /* 0x004e220000101800 */
[----:B------:R-:W-:Y:S05]  /*4f50*/  BRA `(.L_x_1821) ;  /* 0x0000000c00707947 */ /* 0x000fea0003800000 */
.L_x_1818:
        /* <DEDUP_REMOVED lines=9> */
.L_x_1823:
[----:B------:R-:W2:Y:S02]  /*4ff0*/  LDG.E R2, desc[UR36][R4.64] ;  /* 0x0000002404027981 */ /* 0x000ea4000c1e1900 */
[----:B--2---:R-:W0:Y:S01]  /*5000*/  I2F.F64 R2, R2 ;  /* 0x0000000200027312 */ /* 0x004e220000201c00 */
[----:B------:R-:W-:Y:S05]  /*5010*/  BRA `(.L_x_1821) ;  /* 0x0000000c00407947 */ /* 0x000fea0003800000 */
.L_x_1822:
[----:B------:R-:W2:Y:S02]  /*5020*/  LDG.E.U16 R2, desc[UR36][R4.64] ;  /* 0x0000002404027981 */ /* 0x000ea4000c1e1500 */
[----:B--2---:R-:W0:Y:S01]  /*5030*/  I2F.F64.S16 R2, R2 ;  /* 0x0000000200027312 */ /* 0x004e220000101c00 */
[----:B------:R-:W-:Y:S05]  /*5040*/  BRA `(.L_x_1821) ;  /* 0x0000000c00347947 */ /* 0x000fea0003800000 */
.L_x_1817:
        /* <DEDUP_REMOVED lines=10> */
.L_x_1825:
[----:B------:R-:W2:Y:S02]  /*50f0*/  LDG.E.U16 R0, desc[UR36][R4.64] ;  /* 0x0000002404007981 */ /* 0x000ea4000c1e1500 */
[----:B--2---:R-:W-:-:S05]  /*5100*/  HADD2.F32 R0, -RZ, R0.H0_H0 ;  /* 0x20000000ff007230 */ /* 0x004fca0000004100 */
[----:B------:R-:W-:-:S04]  /*5110*/  FMUL.FTZ R0, R0, 1 ;  /* 0x3f80000000007820 */ /* 0x000fc80000410000 */
[----:B------:R0:W1:Y:S01]  /*5120*/  F2F.F64.F32 R2, R0 ;  /* 0x0000000000027310 */ /* 0x0000620000201800 */
[----:B------:R-:W-:Y:S05]  /*5130*/  BRA `(.L_x_1821) ;  /* 0x0000000800f87947 */ /* 0x000fea0003800000 */
.L_x_1824:
        /* <DEDUP_REMOVED lines=10> */
.L_x_1827:
[----:B------:R-:W2:Y:S02]  /*51e0*/  LDG.E.U16 R4, desc[UR36][R4.64] ;  /* 0x0000002404047981 */ /* 0x000ea4000c1e1500 */
[----:B--2---:R-:W-:-:S05]  /*51f0*/  HADD2.F32 R0, -RZ, R4.H0_H0 ;  /* 0x20000004ff007230 */ /* 0x004fca0000004100 */
[----:B------:R-:W-:-:S04]  /*5200*/  FMUL.FTZ R0, R0, 1 ;  /* 0x3f80000000007820 */ /* 0x000fc80000410000 */
[----:B------:R0:W1:Y:S01]  /*5210*/  F2F.F64.F32 R2, R0 ;  /* 0x0000000000027310 */ /* 0x0000620000201800 */
[----:B------:R-:W-:Y:S05]  /*5220*/  BRA `(.L_x_1821) ;  /* 0x0000000800bc7947 */ /* 0x000fea0003800000 */
.L_x_1826:
[----:B------:R0:W5:Y:S01]  /*5230*/  LDG.E.64 R2, desc[UR36][R4.64] ;  /* 0x0000002404027981 */ /* 0x000162000c1e1b00 */
[----:B------:R-:W-:Y:S05]  /*5240*/  BRA `(.L_x_1821) ;  /* 0x0000000800b47947 */ /* 0x000fea0003800000 */
.L_x_1816:
        /* <DEDUP_REMOVED lines=13> */
.L_x_1830:
[----:B------:R0:W5:Y:S01]  /*5320*/  LDG.E.64 R2, desc[UR36][R4.64] ;  /* 0x0000002404027981 */ /* 0x000162000c1e1b00 */
[----:B------:R-:W-:Y:S05]  /*5330*/  BRA `(.L_x_1821) ;  /* 0x0000000800787947 */ /* 0x000fea0003800000 */
.L_x_1829:
        /* <DEDUP_REMOVED lines=14> */
[C---:B------:R-:W-:Y:S02]  /*5420*/  ISETP.GT.U32.AND P0, PT, R3.reuse, 0x4, PT ;  /* 0x000000040300780c */ /* 0x040fe40003f04070 */
[----:B------:R-:W-:-:S04]  /*5430*/  IADD3 R3, R3, -0x4, RZ ;  /* 0xfffffffc03037810 */ /* 0x000fc80007ffe0ff */
        /* <DEDUP_REMOVED lines=10> */
[----:B------:R-:W4:Y:S01]  /*54e0*/  F2F.F64.F32 R2, R3 ;  /* 0x0000000300027310 */ /* 0x000f220000201800 */
[----:B------:R-:W-:Y:S05]  /*54f0*/  BRA `(.L_x_1821) ;  /* 0x0000000800087947 */ /* 0x000fea0003800000 */
.L_x_1832:
        /* <DEDUP_REMOVED lines=13> */
[----:B------:R-:W3:Y:S01]  /*55d0*/  F2F.F64.F32 R2, R2 ;  /* 0x0000000200027310 */ /* 0x000ee20000201800 */
[----:B------:R-:W-:Y:S05]  /*55e0*/  BRA `(.L_x_1821) ;  /* 0x0000000400cc7947 */ /* 0x000fea0003800000 */
.L_x_1831:
[----:B------:R-:W2:Y:S02]  /*55f0*/  LDG.E.U16 R0, desc[UR36][R4.64] ;  /* 0x0000002404007981 */ /* 0x000ea4000c1e1500 */
[----:B--2---:R-:W-:-:S04]  /*5600*/  IMAD.U32 R0, R0, 0x10000, RZ ;  /* 0x0001000000007824 */ /* 0x004fc800078e00ff */
[----:B------:R-:W-:-:S04]  /*5610*/  FMUL.FTZ R0, R0, 1 ;  /* 0x3f80000000007820 */ /* 0x000fc80000410000 */
[----:B------:R1:W2:Y:S01]  /*5620*/  F2F.F64.F32 R2, R0 ;  /* 0x0000000000027310 */ /* 0x0002a20000201800 */
[----:B------:R-:W-:Y:S05]  /*5630*/  BRA `(.L_x_1821) ;  /* 0x0000000400b87947 */ /* 0x000fea0003800000 */
.L_x_1828:
        /* <DEDUP_REMOVED lines=11> */
.L_x_1835:
        /* <DEDUP_REMOVED lines=12> */
[----:B------:R-:W-:Y:S02]  /*57b0*/  SHF.L.U32 R4, R3, 0x1f, RZ ;  /* 0x0000001f03047819 */ /* 0x000fe400000006ff */
[----:B------:R-:W-:-:S05]  /*57c0*/  SHF.R.U32.HI R0, RZ, 0x3, R0 ;  /* 0x00000003ff007819 */ /* 0x000fca0000011600 */
[----:B------:R-:W-:Y:S05]  /*57d0*/  @P0 BRA `(.L_x_1839) ;  /* 0x0000000000180947 */ /* 0x000fea0003800000 */
[----:B------:R-:W0:Y:S02]  /*57e0*/  FLO.U32 R3, R2 ;  /* 0x0000000200037300 */ /* 0x000e2400000e0000 */
[----:B0-----:R-:W-:-:S04]  /*57f0*/  IADD3 R3, -R3, 0x1f, RZ ;  /* 0x0000001f03037810 */ /* 0x001fc80007ffe1ff */
[----:B------:R-:W-:Y:S01]  /*5800*/  IADD3 R0, R0, 0x1d, -R3 ;  /* 0x0000001d00007810 */ /* 0x000fe20007ffe803 */
[----:B------:R-:W-:-:S05]  /*5810*/  VIADD R5, R3, 0xffffffe4 ;  /* 0xffffffe403057836 */ /* 0x000fca0000000000 */
[----:B------:R-:W-:-:S04]  /*5820*/  SHF.L.U32 R5, R2, R5, RZ ;  /* 0x0000000502057219 */ /* 0x000fc800000006ff */
[----:B------:R-:W-:-:S07]  /*5830*/  LOP3.LUT R2, R5, 0x7, RZ, 0xc0, !PT ;  /* 0x0000000705027812 */ /* 0x000fce00078ec0ff */
.L_x_1839:
[----:B------:R-:W-:Y:S05]  /*5840*/  BSYNC B1 ;  /* 0x0000000000017941 */ /* 0x000fea0003800000 */
.L_x_1838:
[----:B------:R-:W-:Y:S01]  /*5850*/  LEA R3, R0, 0x3b800000, 0x17 ;  /* 0x3b80000000037811 */ /* 0x000fe200078eb8ff */
[----:B------:R-:W-:-:S05]  /*5860*/  IMAD.SHL.U32 R0, R2, 0x100000, RZ ;  /* 0x0010000002007824 */ /* 0x000fca00078e00ff */
[----:B------:R-:W-:-:S07]  /*5870*/  LOP3.LUT R0, R3, R0, R4, 0xfe, !PT ;  /* 0x0000000003007212 */ /* 0x000fce00078efe04 */
.L_x_1837:
[----:B------:R-:W-:Y:S05]  /*5880*/  BSYNC B0 ;  /* 0x0000000000007941 */ /* 0x000fea0003800000 */
.L_x_1836:
[----:B------:R-:W-:-:S04]  /*5890*/  FMUL.FTZ R0, R0, 1 ;  /* 0x3f80000000007820 */ /* 0x000fc80000410000 */
[----:B------:R0:W1:Y:S01]  /*58a0*/  F2F.F64.F32 R2, R0 ;  /* 0x0000000000027310 */ /* 0x0000620000201800 */
[----:B------:R-:W-:Y:S05]  /*58b0*/  BRA `(.L_x_1821) ;  /* 0x0000000400187947 */ /* 0x000fea0003800000 */
.L_x_1834:
        /* <DEDUP_REMOVED lines=21> */
.L_x_1843:
[----:B------:R-:W-:Y:S05]  /*5a10*/  BSYNC B1 ;  /* 0x0000000000017941 */ /* 0x000fea0003800000 */
.L_x_1842:
[----:B------:R-:W-:Y:S01]  /*5a20*/  LEA R3, R0, 0x37800000, 0x17 ;  /* 0x3780000000037811 */ /* 0x000fe200078eb8ff */
[----:B------:R-:W-:-:S05]  /*5a30*/  IMAD.SHL.U32 R0, R2, 0x200000, RZ ;  /* 0x0020000002007824 */ /* 0x000fca00078e00ff */
[----:B------:R-:W-:-:S07]  /*5a40*/  LOP3.LUT R0, R3, R0, R4, 0xfe, !PT ;  /* 0x0000000003007212 */ /* 0x000fce00078efe04 */
.L_x_1841:
[----:B------:R-:W-:Y:S05]  /*5a50*/  BSYNC B0 ;  /* 0x0000000000007941 */ /* 0x000fea0003800000 */
.L_x_1840:
[----:B------:R-:W-:-:S04]  /*5a60*/  FMUL.FTZ R0, R0, 1 ;  /* 0x3f80000000007820 */ /* 0x000fc80000410000 */
[----:B------:R0:W1:Y:S01]  /*5a70*/  F2F.F64.F32 R2, R0 ;  /* 0x0000000000027310 */ /* 0x0000620000201800 */
[----:B------:R-:W-:Y:S05]  /*5a80*/  BRA `(.L_x_1821) ;  /* 0x0000000000a47947 */ /* 0x000fea0003800000 */
.L_x_1833:
        /* <DEDUP_REMOVED lines=14> */
.L_x_1847:
[----:B------:R-:W-:Y:S05]  /*5b70*/  BSYNC B0 ;  /* 0x0000000000007941 */ /* 0x000fea0003800000 */
.L_x_1846:
[----:B------:R-:W-:-:S04]  /*5b80*/  FMUL.FTZ R0, R0, 1 ;  /* 0x3f80000000007820 */ /* 0x000fc80000410000 */
[----:B------:R0:W1:Y:S01]  /*5b90*/  F2F.F64.F32 R2, R0 ;  /* 0x0000000000027310 */ /* 0x0000620000201800 */
[----:B------:R-:W-:Y:S05]  /*5ba0*/  BRA `(.L_x_1821) ;  /* 0x00000000005c7947 */ /* 0x000fea0003800000 */
.L_x_1820:
[----:B------:R-:W-:Y:S01]  /*5bb0*/  MOV R2, 0x0 ;  /* 0x0000000000027802 */ /* 0x000fe20000000f00 */
[----:B------:R-:W-:Y:S01]  /*5bc0*/  ULDC.64 UR4, c[0x4][0x158] ;  /* 0x0100560000047ab9 */ /* 0x000fe20000000a00 */
[----:B------:R-:W-:Y:S01]  /*5bd0*/  ULDC.64 UR6, c[0x4][0x38] ;  /* 0x01000e0000067ab9 */ /* 0x000fe20000000a00 */
[----:B------:R-:W-:Y:S01]  /*5be0*/  MOV R4, UR4 ;  /* 0x0000000400047c02 */ /* 0x000fe20008000f00 */
[----:B------:R-:W-:Y:S01]  /*5bf0*/  IMAD.U32 R5, RZ, RZ, UR5 ;  /* 0x00000005ff057e24 */ /* 0x000fe2000f8e00ff */
        /* <DEDUP_REMOVED lines=11> */
.L_x_1848:
[----:B------:R-:W-:Y:S01]  /*5cb0*/  CS2R R2, SRZ ;  /* 0x0000000000027805 */ /* 0x000fe2000001ff00 */
[----:B------:R-:W-:Y:S06]  /*5cc0*/  BRA `(.L_x_1821) ;  /* 0x0000000000147947 */ /* 0x000fec0003800000 */
.L_x_1845:
[----:B------:R-:W2:Y:S02]  /*5cd0*/  LDG.E.64 R2, desc[UR36][R4.64] ;  /* 0x0000002404027981 */ /* 0x000ea4000c1e1b00 */
[----:B--2---:R-:W0:Y:S01]  /*5ce0*/  I2F.F64.U64 R2, R2 ;  /* 0x0000000200027312 */ /* 0x004e220000301800 */
[----:B------:R-:W-:Y:S05]  /*5cf0*/  BRA `(.L_x_1821) ;  /* 0x0000000000087947 */ /* 0x000fea0003800000 */
.L_x_1844:
[----:B------:R-:W2:Y:S02]  /*5d00*/  LDG.E R2, desc[UR36][R4.64] ;  /* 0x0000002404027981 */ /* 0x000ea4000c1e1900 */
[----:B--2---:R-:W0:Y:S02]  /*5d10*/  I2F.F64.U32 R2, R2 ;  /* 0x0000000200027312 */ /* 0x004e240000201800 */
.L_x_1821:
[----:B012345:R-:W-:Y:S01]  /*5d20*/  LOP3.LUT R5, R3, 0x7fffffff, RZ, 0xc0, !PT ;  /* 0x7fffffff03057812 */ /* 0x03ffe200078ec0ff */
        /* <DEDUP_REMOVED lines=9> */
[----:B------:R-:W-:Y:S01]  /*5dc0*/  IMAD.MOV.U32 R10, RZ, RZ, -0x7649667 ;  /* 0xf89b6999ff0a7424 */ /* 0x000fe200078e00ff */
[----:B------:R-:W-:Y:S02]  /*5dd0*/  MOV R11, 0x3e928a27 ;  /* 0x3e928a27000b7802 */ /* 0x000fe40000000f00 */
[----:B------:R-:W0:Y:S02]  /*5de0*/  F2F.F32.F64 R0, R8 ;  /* 0x0000000800007310 */ /* 0x000e240000301000 */
        /* <DEDUP_REMOVED lines=57> */
.L_x_1850:
        /* <DEDUP_REMOVED lines=35> */
.L_x_1851:
[----:B------:R-:W-:Y:S05]  /*63b0*/  BSYNC B0 ;  /* 0x0000000000007941 */ /* 0x000fea0003800000 */
.L_x_1849:
[----:B------:R-:W0:Y:S02]  /*63c0*/  LDC.U8 R2, c[0x0][0x421] ;  /* 0x00010840ff027b82 */ /* 0x000e240000000000 */
        /* <DEDUP_REMOVED lines=14> */
.L_x_1855:
[----:B------:R-:W0:Y:S02]  /*64b0*/  F2I.S64.F64.TRUNC R4, R4 ;  /* 0x0000000400047311 */ /* 0x000e24000030d900 */
[----:B0-----:R-:W-:-:S05]  /*64c0*/  IMAD.MOV.U32 R3, RZ, RZ, R4 ;  /* 0x000000ffff037224 */ /* 0x001fca00078e0004 */
[----:B------:R0:W-:Y:S01]  /*64d0*/  STG.E.U8 desc[UR36][R16.64], R3 ;  /* 0x0000000310007986 */ /* 0x0001e2000c101124 */
[----:B------:R-:W-:Y:S05]  /*64e0*/  BRA `(.L_x_1857) ;  /* 0x0000000c00f87947 */ /* 0x000fea0003800000 */
.L_x_1854:
        /* <DEDUP_REMOVED lines=9> */
.L_x_1859:
[----:B------:R-:W0:Y:S02]  /*6580*/  F2I.F64.TRUNC R5, R4 ;  /* 0x0000000400057311 */ /* 0x000e24000030d100 */
[----:B0-----:R0:W-:Y:S01]  /*6590*/  STG.E desc[UR36][R16.64], R5 ;  /* 0x0000000510007986 */ /* 0x0011e2000c101924 */
[----:B------:R-:W-:Y:S05]  /*65a0*/  BRA `(.L_x_1857) ;  /* 0x0000000c00c87947 */ /* 0x000fea0003800000 */
.L_x_1858:
[----:B------:R-:W0:Y:S02]  /*65b0*/  F2I.F64.TRUNC R5, R4 ;  /* 0x0000000400057311 */ /* 0x000e24000030d100 */
[----:B0-----:R0:W-:Y:S01]  /*65c0*/  STG.E.U16 desc[UR36][R16.64], R5 ;  /* 0x0000000510007986 */ /* 0x0011e2000c101524 */
[----:B------:R-:W-:Y:S05]  /*65d0*/  BRA `(.L_x_1857) ;  /* 0x0000000c00bc7947 */ /* 0x000fea0003800000 */
.L_x_1853:
        /* <DEDUP_REMOVED lines=13> */
.L_x_1861:
        /* <DEDUP_REMOVED lines=8> */
.L_x_1860:
        /* <DEDUP_REMOVED lines=14> */
.L_x_1863:
        /* <DEDUP_REMOVED lines=9> */
.L_x_1862:
[----:B------:R0:W-:Y:S01]  /*68a0*/  STG.E.64 desc[UR36][R16.64], R4 ;  /* 0x0000000410007986 */ /* 0x0001e2000c101b24 */
[----:B------:R-:W-:Y:S05]  /*68b0*/  BRA `(.L_x_1857) ;  /* 0x0000000c00047947 */ /* 0x000fea0003800000 */
.L_x_1852:
        /* <DEDUP_REMOVED lines=12> */
.L_x_1866:
[----:B------:R-:W-:-:S05]  /*6980*/  CS2R R6, SRZ ;  /* 0x0000000000067805 */ /* 0x000fca000001ff00 */
[----:B------:R0:W-:Y:S01]  /*6990*/  STG.E.128 desc[UR36][R16.64], R4 ;  /* 0x0000000410007986 */ /* 0x0001e2000c101d24 */
[----:B------:R-:W-:Y:S05]  /*69a0*/  BRA `(.L_x_1857) ;  /* 0x0000000800c87947 */ /* 0x000fea0003800000 */
.L_x_1865:
        /* <DEDUP_REMOVED lines=25> */
.L_x_1870:
[----:B------:R-:W-:Y:S05]  /*6b40*/  BSYNC B0 ;  /* 0x0000000000007941 */ /* 0x000fea0003800000 */
.L_x_1869:
[----:B------:R-:W-:-:S05]  /*6b50*/  LOP3.LUT R3, R0, R3, RZ, 0xfc, !PT ;  /* 0x0000000300037212 */ /* 0x000fca00078efcff */
[----:B------:R0:W-:Y:S01]  /*6b60*/  STG.E.U8 desc[UR36][R16.64], R3 ;  /* 0x0000000310007986 */ /* 0x0001e2000c101124 */
[----:B------:R-:W-:Y:S05]  /*6b70*/  BRA `(.L_x_1857) ;  /* 0x0000000800547947 */ /* 0x000fea0003800000 */
.L_x_1868:
        /* <DEDUP_REMOVED lines=17> */
.L_x_1872:
[----:B------:R-:W-:Y:S02]  /*6c90*/  ISETP.GT.U32.AND P0, PT, R2, 0x7f800000, PT ;  /* 0x7f8000000200780c */ /* 0x000fe40003f04070 */
[----:B------:R-:W-:-:S04]  /*6ca0*/  MOV R0, 0x7f ;  /* 0x0000007f00007802 */ /* 0x000fc80000000f00 */
[----:B------:R-:W-:-:S07]  /*6cb0*/  SEL R0, R0, 0x7c, P0 ;  /* 0x0000007c00007807 */ /* 0x000fce0000000000 */
.L_x_1873:
[----:B------:R-:W-:Y:S05]  /*6cc0*/  BSYNC B0 ;  /* 0x0000000000007941 */ /* 0x000fea0003800000 */
.L_x_1871:
[----:B------:R-:W-:-:S04]  /*6cd0*/  LOP3.LUT R2, R3, 0x80000000, RZ, 0xc0, !PT ;  /* 0x8000000003027812 */ /* 0x000fc800078ec0ff */
[----:B------:R-:W-:-:S04]  /*6ce0*/  SHF.R.U32.HI R3, RZ, 0x18, R2 ;  /* 0x00000018ff037819 */ /* 0x000fc80000011602 */
[----:B------:R-:W-:-:S05]  /*6cf0*/  LOP3.LUT R3, R0, R3, RZ, 0xfc, !PT ;  /* 0x0000000300037212 */ /* 0x000fca00078efcff */
[----:B------:R0:W-:Y:S01]  /*6d00*/  STG.E.U8 desc[UR36][R16.64], R3 ;  /* 0x0000000310007986 */ /* 0x0001e2000c101124 */
[----:B------:R-:W-:Y:S05]  /*6d10*/  BRA `(.L_x_1857) ;  /* 0x0000000400ec7947 */ /* 0x000fea0003800000 */
.L_x_1867:
        /* <DEDUP_REMOVED lines=8> */
.L_x_1864:
        /* <DEDUP_REMOVED lines=11> */
.L_x_1876:
        /* <DEDUP_REMOVED lines=21> */
.L_x_1879:
[----:B------:R-:W-:-:S04]  /*6fa0*/  LOP3.LUT R2, R3, 0x80000000, RZ, 0xc0, !PT ;  /* 0x8000000003027812 */ /* 0x000fc800078ec0ff */
[----:B------:R-:W-:-:S04]  /*6fb0*/  SHF.R.U32.HI R3, RZ, 0x18, R2 ;  /* 0x00000018ff037819 */ /* 0x000fc80000011602 */
[----:B------:R-:W-:-:S04]  /*6fc0*/  LOP3.LUT R0, R0, R3, RZ, 0xfc, !PT ;  /* 0x0000000300007212 */ /* 0x000fc800078efcff */
[----:B------:R-:W-:-:S07]  /*6fd0*/  PRMT R8, R0, 0x7610, R8 ;  /* 0x0000761000087816 */ /* 0x000fce0000000008 */
.L_x_1878:
[----:B------:R-:W-:Y:S05]  /*6fe0*/  BSYNC B0 ;  /* 0x0000000000007941 */ /* 0x000fea0003800000 */
.L_x_1877:
[----:B------:R3:W-:Y:S01]  /*6ff0*/  STG.E.U8 desc[UR36][R16.64], R8 ;  /* 0x0000000810007986 */ /* 0x0007e2000c101124 */
[----:B------:R-:W-:Y:S05]  /*7000*/  BRA `(.L_x_1857) ;  /* 0x0000000400307947 */ /* 0x000fea0003800000 */
.L_x_1875:
        /* <DEDUP_REMOVED lines=21> */
.L_x_1882:
[----:B------:R-:W-:-:S04]  /*7160*/  LOP3.LUT R2, R3, 0x80000000, RZ, 0xc0, !PT ;  /* 0x8000000003027812 */ /* 0x000fc800078ec0ff */
[----:B------:R-:W-:-:S04]  /*7170*/  SHF.R.U32.HI R3, RZ, 0x18, R2 ;  /* 0x00000018ff037819 */ /* 0x000fc80000011602 */
[----:B------:R-:W-:-:S04]  /*7180*/  LOP3.LUT R0, R0, R3, RZ, 0xfc, !PT ;  /* 0x0000000300007212 */ /* 0x000fc800078efcff */
[----:B------:R-:W-:-:S07]  /*7190*/  PRMT R8, R0, 0x7610, R8 ;  /* 0x0000761000087816 */ /* 0x000fce0000000008 */
.L_x_1881:
[----:B------:R-:W-:Y:S05]  /*71a0*/  BSYNC B0 ;  /* 0x0000000000007941 */ /* 0x000fea0003800000 */
.L_x_1880:
[----:B------:R0:W-:Y:S01]  /*71b0*/  STG.E.U8 desc[UR36][R16.64], R8 ;  /* 0x0000000810007986 */ /* 0x0001e2000c101124 */
[----:B------:R-:W-:Y:S05]  /*71c0*/  BRA `(.L_x_1857) ;  /* 0x0000000000c07947 */ /* 0x000fea0003800000 */
.L_x_1874:
        /* <DEDUP_REMOVED lines=26> */
.L_x_1856:
[----:B------:R-:W-:Y:S01]  /*7370*/  MOV R0, 0x0 ;  /* 0x0000000000007802 */ /* 0x000fe20000000f00 */
[----:B------:R-:W-:Y:S01]  /*7380*/  ULDC.64 UR4, c[0x4][0x158] ;  /* 0x0100560000047ab9 */ /* 0x000fe20000000a00 */
[----:B------:R-:W-:Y:S01]  /*7390*/  ULDC.64 UR6, c[0x4][0x40] ;  /* 0x0100100000067ab9 */ /* 0x000fe20000000a00 */
[----:B------:R-:W-:Y:S01]  /*73a0*/  IMAD.U32 R4, RZ, RZ, UR4 ;  /* 0x00000004ff047e24 */ /* 0x000fe2000f8e00ff */
[----:B------:R0:W1:Y:S01]  /*73b0*/  LDC.64 R2, c[0x4][R0] ;  /* 0x0100000000027b82 */ /* 0x0000620000000a00 */
[----:B------:R-:W-:Y:S01]  /*73c0*/  IMAD.U32 R5, RZ, RZ, UR5 ;  /* 0x00000005ff057e24 */ /* 0x000fe2000f8e00ff */
[----:B------:R-:W-:Y:S01]  /*73d0*/  ULDC.64 UR4, c[0x4][0x160] ;  /* 0x0100580000047ab9 */ /* 0x000fe20000000a00 */
[----:B------:R-:W-:Y:S01]  /*73e0*/  MOV R10, UR6 ;  /* 0x00000006000a7c02 */ /* 0x000fe20008000f00 */
        /* <DEDUP_REMOVED lines=8> */
.L_x_1885:
[----:B------:R-:W-:Y:S05]  /*7470*/  BRA `(.L_x_1857) ;  /* 0x0000000000147947 */ /* 0x000fea0003800000 */
.L_x_1884:
[----:B------:R-:W0:Y:S02]  /*7480*/  F2I.U64.F64.TRUNC R4, R4 ;  /* 0x0000000400047311 */ /* 0x000e24000030d800 */
[----:B0-----:R2:W-:Y:S01]  /*7490*/  STG.E.64 desc[UR36][R16.64], R4 ;  /* 0x0000000410007986 */ /* 0x0015e2000c101b24 */
[----:B------:R-:W-:Y:S05]  /*74a0*/  BRA `(.L_x_1857) ;  /* 0x0000000000087947 */ /* 0x000fea0003800000 */
.L_x_1883:
[----:B------:R-:W0:Y:S02]  /*74b0*/  F2I.U32.F64.TRUNC R5, R4 ;  /* 0x0000000400057311 */ /* 0x000e24000030d000 */
[----:B0-----:R0:W-:Y:S02]  /*74c0*/  STG.E desc[UR36][R16.64], R5 ;  /* 0x0000000510007986 */ /* 0x0011e4000c101924 */
.L_x_1857:
[----:B------:R-:W-:-:S07]  /*74d0*/  VIADD R19, R19, 0x80 ;  /* 0x0000008013137836 */ /* 0x000fce0000000000 */
.L_x_1814:
[----:B------:R-:W-:Y:S05]  /*74e0*/  BSYNC B6 ;  /* 0x0000000000067941 */ /* 0x000fea0003800000 */
.L_x_1813:
        /* <DEDUP_REMOVED lines=307> */
.L_x_1888:
        /* <DEDUP_REMOVED lines=21> */
.L_x_1892:
[----:B------:R-:W2:Y:S02]  /*8970*/  LDG.E.U8 R2, desc[UR36][R4.64] ;  /* 0x0000002404027981 */ /* 0x000ea4000c1e1100 */
[----:B--2---:R-:W0:Y:S01]  /*8980*/  I2F.F64.U16 R2, R2 ;  /* 0x0000000200027312 */ /* 0x004e220000101800 */
[----:B------:R-:W-:Y:S05]  /*8990*/  BRA `(.L_x_1894) ;  /* 0x0000000c00707947 */ /* 0x000fea0003800000 */
.L_x_1891:
        /* <DEDUP_REMOVED lines=9> */
.L_x_1896:
[----:B------:R-:W2:Y:S02]  /*8a30*/  LDG.E R2, desc[UR36][R4.64] ;  /* 0x0000002404027981 */ /* 0x000ea4000c1e1900 */
[----:B--2---:R-:W0:Y:S01]  /*8a40*/  I2F.F64 R2, R2 ;  /* 0x0000000200027312 */ /* 0x004e220000201c00 */
[----:B------:R-:W-:Y:S05]  /*8a50*/  BRA `(.L_x_1894) ;  /* 0x0000000c00407947 */ /* 0x000fea0003800000 */
.L_x_1895:
[----:B------:R-:W2:Y:S02]  /*8a60*/  LDG.E.U16 R2, desc[UR36][R4.64] ;  /* 0x0000002404027981 */ /* 0x000ea4000c1e1500 */
[----:B--2---:R-:W0:Y:S01]  /*8a70*/  I2F.F64.S16 R2, R2 ;  /* 0x0000000200027312 */ /* 0x004e220000101c00 */
[----:B------:R-:W-:Y:S05]  /*8a80*/  BRA `(.L_x_1894) ;  /* 0x0000000c00347947 */ /* 0x000fea0003800000 */
.L_x_1890:
        /* <DEDUP_REMOVED lines=10> */
.L_x_1898:
[----:B------:R-:W2:Y:S02]  /*8b30*/  LDG.E.U16 R0, desc[UR36][R4.64] ;  /* 0x0000002404007981 */ /* 0x000ea4000c1e1500 */
[----:B--2---:R-:W-:-:S05]  /*8b40*/  HADD2.F32 R0, -RZ, R0.H0_H0 ;  /* 0x20000000ff007230 */ /* 0x004fca0000004100 */
[----:B------:R-:W-:-:S04]  /*8b50*/  FMUL.FTZ R0, R0, 1 ;  /* 0x3f80000000007820 */ /* 0x000fc80000410000 */
[----:B------:R0:W1:Y:S01]  /*8b60*/  F2F.F64.F32 R2, R0 ;  /* 0x0000000000027310 */ /* 0x0000620000201800 */
[----:B------:R-:W-:Y:S05]  /*8b70*/  BRA `(.L_x_1894) ;  /* 0x0000000800f87947 */ /* 0x000fea0003800000 */
.L_x_1897:
        /* <DEDUP_REMOVED lines=10> */
.L_x_1900:
[----:B------:R-:W2:Y:S02]  /*8c20*/  LDG.E.U16 R4, desc[UR36][R4.64] ;  /* 0x0000002404047981 */ /* 0x000ea4000c1e1500 */
[----:B--2---:R-:W-:-:S05]  /*8c30*/  HADD2.F32 R0, -RZ, R4.H0_H0 ;  /* 0x20000004ff007230 */ /* 0x004fca0000004100 */
[----:B------:R-:W-:-:S04]  /*8c40*/  FMUL.FTZ R0, R0, 1 ;  /* 0x3f80000000007820 */ /* 0x000fc80000410000 */
[----:B------:R0:W1:Y:S01]  /*8c50*/  F2F.F64.F32 R2, R0 ;  /* 0x0000000000027310 */ /* 0x0000620000201800 */
[----:B------:R-:W-:Y:S05]  /*8c60*/  BRA `(.L_x_1894) ;  /* 0x0000000800bc7947 */ /* 0x000fea0003800000 */
.L_x_1899:
[----:B------:R0:W5:Y:S01]  /*8c70*/  LDG.E.64 R2, desc[UR36][R4.64] ;  /* 0x0000002404027981 */ /* 0x000162000c1e1b00 */
[----:B------:R-:W-:Y:S05]  /*8c80*/  BRA `(.L_x_1894) ;  /* 0x0000000800b47947 */ /* 0x000fea0003800000 */
.L_x_1889:
        /* <DEDUP_REMOVED lines=13> */
.L_x_1903:
[----:B------:R0:W5:Y:S01]  /*8d60*/  LDG.E.64 R2, desc[UR36][R4.64] ;  /* 0x0000002404027981 */ /* 0x000162000c1e1b00 */
[----:B------:R-:W-:Y:S05]  /*8d70*/  BRA `(.L_x_1894) ;  /* 0x0000000800787947 */ /* 0x000fea0003800000 */
.L_x_1902:
        /* <DEDUP_REMOVED lines=28> */
.L_x_1905:
[----:B------:R-:W2:Y:S02]  /*8f40*/  LDG.E.U8 R3, desc[UR36][R4.64] ;  /* 0x0000002404037981 */ /* 0x000ea4000c1e1100 */
[----:B--2---:R-:W-:-:S04]  /*8f50*/  SHF.L.U32 R0, R3, 0x19, RZ ;  /* 0x0000001903007819 */ /* 0x004fc800000006ff */
        /* <DEDUP_REMOVED lines=13> */
.L_x_1904:
[----:B------:R-:W2:Y:S02]  /*9030*/  LDG.E.U16 R0, desc[UR36][R4.64] ;  /* 0x0000002404007981 */ /* 0x000ea4000c1e1500 */
[----:B--2---:R-:W-:-:S04]  /*9040*/  IMAD.U32 R0, R0, 0x10000, RZ ;  /* 0x0001000000007824 */ /* 0x004fc800078e00ff */
[----:B------:R-:W-:-:S04]  /*9050*/  FMUL.FTZ R0, R0, 1 ;  /* 0x3f80000000007820 */ /* 0x000fc80000410000 */
[----:B------:R0:W1:Y:S01]  /*9060*/  F2F.F64.F32 R2, R0 ;  /* 0x0000000000027310 */ /* 0x0000620000201800 */
[----:B------:R-:W-:Y:S05]  /*9070*/  BRA `(.L_x_1894) ;  /* 0x0000000400b87947 */ /* 0x000fea0003800000 */
.L_x_1901:
        /* <DEDUP_REMOVED lines=11> */
.L_x_1908:
        /* <DEDUP_REMOVED lines=21> */
.L_x_1912:
[----:B------:R-:W-:Y:S05]  /*9280*/  BSYNC B1 ;  /* 0x0000000000017941 */ /* 0x000fea0003800000 */
.L_x_1911:
[----:B------:R-:W-:Y:S01]  /*9290*/  LEA R3, R0, 0x3b800000, 0x17 ;  /* 0x3b80000000037811 */ /* 0x000fe200078eb8ff */
[----:B------:R-:W-:-:S05]  /*92a0*/  IMAD.SHL.U32 R0, R2, 0x100000, RZ ;  /* 0x0010000002007824 */ /* 0x000fca00078e00ff */
[----:B------:R-:W-:-:S07]  /*92b0*/  LOP3.LUT R0, R3, R0, R4, 0xfe, !PT ;  /* 0x0000000003007212 */ /* 0x000fce00078efe04 */
.L_x_1910:
[----:B------:R-:W-:Y:S05]  /*92c0*/  BSYNC B0 ;  /* 0x0000000000007941 */ /* 0x000fea0003800000 */
.L_x_1909:
[----:B------:R-:W-:-:S04]  /*92d0*/  FMUL.FTZ R0, R0, 1 ;  /* 0x3f80000000007820 */ /* 0x000fc80000410000 */
[----:B------:R1:W2:Y:S01]  /*92e0*/  F2F.F64.F32 R2, R0 ;  /* 0x0000000000027310 */ /* 0x0002a20000201800 */
[----:B------:R-:W-:Y:S05]  /*92f0*/  BRA `(.L_x_1894) ;  /* 0x0000000400187947 */ /* 0x000fea0003800000 */
.L_x_1907:
[----:B------:R-:W2:Y:S01]  /*9300*/  LDG.E.U8 R2, desc[UR36][R4.64] ;  /* 0x0000002404027981 */ /* 0x000ea2000c1e1100 */
[----:B------:R-:W-:Y:S01]  /*9310*/  BSSY B0, `(.L_x_1913) ;  /* 0x0000018000007945 */ /* 0x000fe20003800000 */
[----:B------:R-:W-:Y:S01]  /*9320*/  IMAD.MOV.U32 R0, RZ, RZ, RZ ;  /* 0x000000ffff007224 */ /* 0x000fe200078e00ff */
[----:B--2---:R-:W-:-:S13]  /*9330*/  ISETP.NE.AND P0, PT, R2, RZ, PT ;  /* 0x000000ff0200720c */ /* 0x004fda0003f05270 */
[----:B------:R-:W-:Y:S05]  /*9340*/  @!P0 BRA `(.L_x_1914) ;  /* 0x0000000000508947 */ /* 0x000fea0003800000 */
[----:B------:R-:W-:-:S13]  /*9350*/  ISETP.NE.AND P0, PT, R2, 0x80, PT ;  /* 0x000000800200780c */ /* 0x000fda0003f05270 */
[----:B------:R-:W-:Y:S01]  /*9360*/  @!P0 MOV R0, 0x7f800001 ;  /* 0x7f80000100008802 */ /* 0x000fe20000000f00 */
        /* <DEDUP_REMOVED lines=14> */
.L_x_1916:
[----:B------:R-:W-:Y:S05]  /*9450*/  BSYNC B1 ;  /* 0x0000000000017941 */ /* 0x000fea0003800000 */
.L_x_1915:
[----:B------:R-:W-:Y:S01]  /*9460*/  LEA R3, R0, 0x37800000, 0x17 ;  /* 0x3780000000037811 */ /* 0x000fe200078eb8ff */
[----:B------:R-:W-:-:S05]  /*9470*/  IMAD.SHL.U32 R0, R2, 0x200000, RZ ;  /* 0x0020000002007824 */ /* 0x000fca00078e00ff */
[----:B------:R-:W-:-:S07]  /*9480*/  LOP3.LUT R0, R3, R0, R4, 0xfe, !PT ;  /* 0x0000000003007212 */ /* 0x000fce00078efe04 */
.L_x_1914:
[----:B------:R-:W-:Y:S05]  /*9490*/  BSYNC B0 ;  /* 0x0000000000007941 */ /* 0x000fea0003800000 */
.L_x_1913:
[----:B------:R-:W-:-:S04]  /*94a0*/  FMUL.FTZ R0, R0, 1 ;  /* 0x3f80000000007820 */ /* 0x000fc80000410000 */
[----:B------:R3:W4:Y:S01]  /*94b0*/  F2F.F64.F32 R2, R0 ;  /* 0x0000000000027310 */ /* 0x0007220000201800 */
[----:B------:R-:W-:Y:S05]  /*94c0*/  BRA `(.L_x_1894) ;  /* 0x0000000000a47947 */ /* 0x000fea0003800000 */
.L_x_1906:
        /* <DEDUP_REMOVED lines=14> */
.L_x_1920:
[----:B------:R-:W-:Y:S05]  /*95b0*/  BSYNC B0 ;  /* 0x0000000000007941 */ /* 0x000fea0003800000 */
.L_x_1919:
[----:B------:R-:W-:-:S04]  /*95c0*/  FMUL.FTZ R0, R0, 1 ;  /* 0x3f80000000007820 */ /* 0x000fc80000410000 */
[----:B------:R0:W1:Y:S01]  /*95d0*/  F2F.F64.F32 R2, R0 ;  /* 0x0000000000027310 */ /* 0x0000620000201800 */
[----:B------:R-:W-:Y:S05]  /*95e0*/  BRA `(.L_x_1894) ;  /* 0x00000000005c7947 */ /* 0x000fea0003800000 */
.L_x_1893:
[----:B------:R-:W-:Y:S01]  /*95f0*/  MOV R2, 0x0 ;  /* 0x0000000000027802 */ /* 0x000fe20000000f00 */
[----:B------:R-:W-:Y:S01]  /*9600*/  ULDC.64 UR4, c[0x4][0x158] ;  /* 0x0100560000047ab9 */ /* 0x000fe20000000a00 */
[----:B------:R-:W-:Y:S01]  /*9610*/  ULDC.64 UR6, c[0x4][0x38] ;  /* 0x01000e0000067ab9 */ /* 0x000fe20000000a00 */
[----:B------:R-:W-:Y:S01]  /*9620*/  IMAD.U32 R4, RZ, RZ, UR4 ;  /* 0x00000004ff047e24 */ /* 0x000fe2000f8e00ff */
[----:B------:R-:W-:Y:S01]  /*9630*/  MOV R10, UR6 ;  /* 0x00000006000a7c02 */ /* 0x000fe20008000f00 */
[----:B------:R-:W-:Y:S01]  /*9640*/  IMAD.U32 R5, RZ, RZ, UR5 ;  /* 0x00000005ff057e24 */ /* 0x000fe2000f8e00ff */
[----:B------:R-:W0:Y:S01]  /*9650*/  LDC.64 R2, c[0x4][R2] ;  /* 0x0100000002027b82 */ /* 0x000e220000000a00 */
[----:B------:R-:W-:Y:S01]  /*9660*/  ULDC.64 UR4, c[0x4][0x160] ;  /* 0x0100580000047ab9 */ /* 0x000fe20000000a00 */
        /* <DEDUP_REMOVED lines=8> */
.L_x_1921:
[----:B------:R-:W-:Y:S01]  /*96f0*/  CS2R R2, SRZ ;  /* 0x0000000000027805 */ /* 0x000fe2000001ff00 */
[----:B------:R-:W-:Y:S06]  /*9700*/  BRA `(.L_x_1894) ;  /* 0x0000000000147947 */ /* 0x000fec0003800000 */
.L_x_1918:
[----:B------:R-:W2:Y:S02]  /*9710*/  LDG.E.64 R2, desc[UR36][R4.64] ;  /* 0x0000002404027981 */ /* 0x000ea4000c1e1b00 */
[----:B--2---:R-:W0:Y:S01]  /*9720*/  I2F.F64.U64 R2, R2 ;  /* 0x0000000200027312 */ /* 0x004e220000301800 */
[----:B------:R-:W-:Y:S05]  /*9730*/  BRA `(.L_x_1894) ;  /* 0x0000000000087947 */ /* 0x000fea0003800000 */
.L_x_1917:
[----:B------:R-:W2:Y:S02]  /*9740*/  LDG.E R2, desc[UR36][R4.64] ;  /* 0x0000002404027981 */ /* 0x000ea4000c1e1900 */
[----:B--2---:R-:W0:Y:S02]  /*9750*/  I2F.F64.U32 R2, R2 ;  /* 0x0000000200027312 */ /* 0x004e240000201800 */
.L_x_1894:
        /* <DEDUP_REMOVED lines=70> */
.L_x_1923:
[----:B------:R-:W-:Y:S01]  /*9bc0*/  DMUL R4, R2, R2 ;  /* 0x0000000202047228 */ /* 0x000fe20000000000 */
[----:B------:R-:W-:Y:S01]  /*9bd0*/  MOV R6, 0x420afc3d ;  /* 0x420afc3d00067802 */ /* 0x000fe20000000f00 */
[----:B------:R-:W-:Y:S01]  /*9be0*/  IMAD.MOV.U32 R7, RZ, RZ, 0x3f14359f ;  /* 0x3f14359fff077424 */ /* 0x000fe200078e00ff */
[----:B------:R-:W-:Y:S01]  /*9bf0*/  UMOV UR4, 0xe2f5e964 ;  /* 0xe2f5e96400047882 */ /* 0x000fe20000000000 */
[----:B------:R-:W-:-:S04]  /*9c00*/  UMOV UR5, 0x3ef0bc46 ;  /* 0x3ef0bc4600057882 */ /* 0x000fc80000000000 */
        /* <DEDUP_REMOVED lines=30> */
.L_x_1924:
[----:B------:R-:W-:Y:S05]  /*9df0*/  BSYNC B0 ;  /* 0x0000000000007941 */ /* 0x000fea0003800000 */
.L_x_1922:
        /* <DEDUP_REMOVED lines=15> */
.L_x_1928:
[----:B------:R-:W0:Y:S02]  /*9ef0*/  F2I.S64.F64.TRUNC R4, R4 ;  /* 0x0000000400047311 */ /* 0x000e24000030d900 */
[----:B0-----:R-:W-:-:S05]  /*9f00*/  IMAD.MOV.U32 R3, RZ, RZ, R4 ;  /* 0x000000ffff037224 */ /* 0x001fca00078e0004 */
[----:B------:R0:W-:Y:S01]  /*9f10*/  STG.E.U8 desc[UR36][R16.64], R3 ;  /* 0x0000000310007986 */ /* 0x0001e2000c101124 */
[----:B------:R-:W-:Y:S05]  /*9f20*/  BRA `(.L_x_1930) ;  /* 0x0000000c00f87947 */ /* 0x000fea0003800000 */
.L_x_1927:
        /* <DEDUP_REMOVED lines=9> */
.L_x_1932:
[----:B------:R-:W0:Y:S02]  /*9fc0*/  F2I.F64.TRUNC R5, R4 ;  /* 0x0000000400057311 */ /* 0x000e24000030d100 */
[----:B0-----:R0:W-:Y:S01]  /*9fd0*/  STG.E desc[UR36][R16.64], R5 ;  /* 0x0000000510007986 */ /* 0x0011e2000c101924 */
[----:B------:R-:W-:Y:S05]  /*9fe0*/  BRA `(.L_x_1930) ;  /* 0x0000000c00c87947 */ /* 0x000fea0003800000 */
.L_x_1931:
[----:B------:R-:W0:Y:S02]  /*9ff0*/  F2I.F64.TRUNC R5, R4 ;  /* 0x0000000400057311 */ /* 0x000e24000030d100 */
[----:B0-----:R0:W-:Y:S01]  /*a000*/  STG.E.U16 desc[UR36][R16.64], R5 ;  /* 0x0000000510007986 */ /* 0x0011e2000c101524 */
[----:B------:R-:W-:Y:S05]  /*a010*/  BRA `(.L_x_1930) ;  /* 0x0000000c00bc7947 */ /* 0x000fea0003800000 */
.L_x_1926:
        /* <DEDUP_REMOVED lines=13> */
.L_x_1934:
        /* <DEDUP_REMOVED lines=8> */
.L_x_1933:
        /* <DEDUP_REMOVED lines=14> */
.L_x_1936:
        /* <DEDUP_REMOVED lines=9> */
.L_x_1935:
[----:B------:R0:W-:Y:S01]  /*a2e0*/  STG.E.64 desc[UR36][R16.64], R4 ;  /* 0x0000000410007986 */ /* 0x0001e2000c101b24 */
[----:B------:R-:W-:Y:S05]  /*a2f0*/  BRA `(.L_x_1930) ;  /* 0x0000000c00047947 */ /* 0x000fea0003800000 */
.L_x_1925:
        /* <DEDUP_REMOVED lines=12> */
.L_x_1939:
[----:B------:R-:W-:-:S05]  /*a3c0*/  CS2R R6, SRZ ;  /* 0x0000000000067805 */ /* 0x000fca000001ff00 */
[----:B------:R0:W-:Y:S01]  /*a3d0*/  STG.E.128 desc[UR36][R16.64], R4 ;  /* 0x0000000410007986 */ /* 0x0001e2000c101d24 */
[----:B------:R-:W-:Y:S05]  /*a3e0*/  BRA `(.L_x_1930) ;  /* 0x0000000800c87947 */ /* 0x000fea0003800000 */
.L_x_1938:
        /* <DEDUP_REMOVED lines=25> */
.L_x_1943:
[----:B------:R-:W-:Y:S05]  /*a580*/  BSYNC B0 ;  /* 0x0000000000007941 */ /* 0x000fea0003800000 */
.L_x_1942:
[----:B------:R-:W-:-:S05]  /*a590*/  LOP3.LUT R3, R0, R3, RZ, 0xfc, !PT ;  /* 0x0000000300037212 */ /* 0x000fca00078efcff */
[----:B------:R0:W-:Y:S01]  /*a5a0*/  STG.E.U8 desc[UR36][R16.64], R3 ;  /* 0x0000000310007986 */ /* 0x0001e2000c101124 */
[----:B------:R-:W-:Y:S05]  /*a5b0*/  BRA `(.L_x_1930) ;  /* 0x0000000800547947 */ /* 0x000fea0003800000 */
.L_x_1941:
        /* <DEDUP_REMOVED lines=17> */
.L_x_1945:
[----:B------:R-:W-:Y:S01]  /*a6d0*/  IMAD.MOV.U32 R0, RZ, RZ, 0x7f ;  /* 0x0000007fff007424 */ /* 0x000fe200078e00ff */
[----:B------:R-:W-:-:S04]  /*a6e0*/  ISETP.GT.U32.AND P0, PT, R2, 0x7f800000, PT ;  /* 0x7f8000000200780c */ /* 0x000fc80003f04070 */
[----:B------:R-:W-:-:S09]  /*a6f0*/  SEL R0, R0, 0x7c, P0 ;  /* 0x0000007c00007807 */ /* 0x000fd20000000000 */
.L_x_1946:
[----:B------:R-:W-:Y:S05]  /*a700*/  BSYNC B0 ;  /* 0x0000000000007941 */ /* 0x000fea0003800000 */
.L_x_1944:
[----:B------:R-:W-:-:S04]  /*a710*/  LOP3.LUT R2, R3, 0x80000000, RZ, 0xc0, !PT ;  /* 0x8000000003027812 */ /* 0x000fc800078ec0ff */
[----:B------:R-:W-:-:S04]  /*a720*/  SHF.R.U32.HI R3, RZ, 0x18, R2 ;  /* 0x00000018ff037819 */ /* 0x000fc80000011602 */
[----:B------:R-:W-:-:S05]  /*a730*/  LOP3.LUT R3, R0, R3, RZ, 0xfc, !PT ;  /* 0x0000000300037212 */ /* 0x000fca00078efcff */
[----:B------:R0:W-:Y:S01]  /*a740*/  STG.E.U8 desc[UR36][R16.64], R3 ;  /* 0x0000000310007986 */ /* 0x0001e2000c101124 */
[----:B------:R-:W-:Y:S05]  /*a750*/  BRA `(.L_x_1930) ;  /* 0x0000000400ec7947 */ /* 0x000fea0003800000 */
.L_x_1940:
        /* <DEDUP_REMOVED lines=8> */
.L_x_1937:
        /* <DEDUP_REMOVED lines=11> */
.L_x_1949:
        /* <DEDUP_REMOVED lines=21> */
.L_x_1952:
[----:B------:R-:W-:-:S04]  /*a9e0*/  LOP3.LUT R2, R3, 0x80000000, RZ, 0xc0, !PT ;  /* 0x8000000003027812 */ /* 0x000fc800078ec0ff */
[----:B------:R-:W-:-:S04]  /*a9f0*/  SHF.R.U32.HI R3, RZ, 0x18, R2 ;  /* 0x00000018ff037819 */ /* 0x000fc80000011602 */
[----:B------:R-:W-:-:S04]  /*aa00*/  LOP3.LUT R0, R0, R3, RZ, 0xfc, !PT ;  /* 0x0000000300007212 */ /* 0x000fc800078efcff */
[----:B------:R-:W-:-:S07]  /*aa10*/  PRMT R8, R0, 0x7610, R8 ;  /* 0x0000761000087816 */ /* 0x000fce0000000008 */
.L_x_1951:
[----:B------:R-:W-:Y:S05]  /*aa20*/  BSYNC B0 ;  /* 0x0000000000007941 */ /* 0x000fea0003800000 */
.L_x_1950:
[----:B------:R3:W-:Y:S01]  /*aa30*/  STG.E.U8 desc[UR36][R16.64], R8 ;  /* 0x0000000810007986 */ /* 0x0007e2000c101124 */
[----:B------:R-:W-:Y:S05]  /*aa40*/  BRA `(.L_x_1930) ;  /* 0x0000000400307947 */ /* 0x000fea0003800000 */
.L_x_1948:
        /* <DEDUP_REMOVED lines=21> */
.L_x_1955:
[----:B------:R-:W-:-:S04]  /*aba0*/  LOP3.LUT R2, R3, 0x80000000, RZ, 0xc0, !PT ;  /* 0x8000000003027812 */ /* 0x000fc800078ec0ff */
[----:B------:R-:W-:-:S04]  /*abb0*/  SHF.R.U32.HI R3, RZ, 0x18, R2 ;  /* 0x00000018ff037819 */ /* 0x000fc80000011602 */
[----:B------:R-:W-:-:S04]  /*abc0*/  LOP3.LUT R0, R0, R3, RZ, 0xfc, !PT ;  /* 0x0000000300007212 */ /* 0x000fc800078efcff */
[----:B------:R-:W-:-:S07]  /*abd0*/  PRMT R8, R0, 0x7610, R8 ;  /* 0x0000761000087816 */ /* 0x000fce0000000008 */
.L_x_1954:
[----:B------:R-:W-:Y:S05]  /*abe0*/  BSYNC B0 ;  /* 0x0000000000007941 */ /* 0x000fea0003800000 */
.L_x_1953:
[----:B------:R0:W-:Y:S01]  /*abf0*/  STG.E.U8 desc[UR36][R16.64], R8 ;  /* 0x0000000810007986 */ /* 0x0001e2000c101124 */
[----:B------:R-:W-:Y:S05]  /*ac00*/  BRA `(.L_x_1930) ;  /* 0x0000000000c07947 */ /* 0x000fea0003800000 */
.L_x_1947:
        /* <DEDUP_REMOVED lines=18> */
[----:B------:R-:W-:Y:S02]  /*ad30*/  @P1 ISETP.EQ.U32.AND P2, PT, R0, 0x1, P0 ;  /* 0x000000010000180c */ /* 0x000fe40000742070 */
[----:B------:R-:W-:Y:S02]  /*ad40*/  PLOP3.LUT P0, PT, PT, PT, PT, 0x80, 0x0 ;  /* 0x000000000000781c */ /* 0x000fe40003f0f070 */
[----:B------:R-:W-:Y:S02]  /*ad50*/  @P1 PLOP3.LUT P0, PT, P2, PT, PT, 0x80, 0x0 ;  /* 0x000000000000181c */ /* 0x000fe4000170f070 */
[----:B------:R-:W-:-:S11]  /*ad60*/  @P1 IADD3 R0, R2, 0x1, RZ ;  /* 0x0000000102001810 */ /* 0x000fd60007ffe0ff */
[----:B------:R-:W-:-:S04]  /*ad70*/  @!P0 IMAD.MOV R0, RZ, RZ, R2 ;  /* 0x000000ffff008224 */ /* 0x000fc800078e0202 */
[----:B------:R-:W-:-:S05]  /*ad80*/  @P1 IMAD.MOV.U32 R3, RZ, RZ, R0 ;  /* 0x000000ffff031224 */ /* 0x000fca00078e0000 */
[----:B------:R0:W-:Y:S01]  /*ad90*/  STG.E.U8 desc[UR36][R16.64], R3 ;  /* 0x0000000310007986 */ /* 0x0001e2000c101124 */
[----:B------:R-:W-:Y:S05]  /*ada0*/  BRA `(.L_x_1930) ;  /* 0x0000000000587947 */ /* 0x000fea0003800000 */
.L_x_1929:
[----:B------:R-:W-:Y:S01]  /*adb0*/  MOV R0, 0x0 ;  /* 0x0000000000007802 */ /* 0x000fe20000000f00 */
[----:B------:R-:W-:Y:S01]  /*adc0*/  ULDC.64 UR4, c[0x4][0x158] ;  /* 0x0100560000047ab9 */ /* 0x000fe20000000a00 */
[----:B------:R-:W-:Y:S01]  /*add0*/  ULDC.64 UR6, c[0x4][0x40] ;  /* 0x0100100000067ab9 */ /* 0x000fe20000000a00 */
[----:B------:R-:W-:Y:S01]  /*ade0*/  IMAD.U32 R4, RZ, RZ, UR4 ;  /* 0x00000004ff047e24 */ /* 0x000fe2000f8e00ff */
[----:B------:R0:W1:Y:S01]  /*adf0*/  LDC.64 R2, c[0x4][R0] ;  /* 0x0100000000027b82 */ /* 0x0000620000000a00 */
[----:B------:R-:W-:Y:S01]  /*ae00*/  IMAD.U32 R5, RZ, RZ, UR5 ;  /* 0x00000005ff057e24 */ /* 0x000fe2000f8e00ff */
[----:B------:R-:W-:Y:S01]  /*ae10*/  ULDC.64 UR4, c[0x4][0x160] ;  /* 0x0100580000047ab9 */ /* 0x000fe20000000a00 */
[----:B------:R-:W-:Y:S01]  /*ae20*/  HFMA2.MMA R13, -RZ, RZ, 0, 0 ;  /* 0x00000000ff0d7435 */ /* 0x000fe200000001ff */
[----:B------:R-:W-:Y:S02]  /*ae30*/  IMAD.U32 R6, RZ, RZ, UR4 ;  /* 0x00000004ff067e24 */ /* 0x000fe4000f8e00ff */
[----:B------:R-:W-:-:S02]  /*ae40*/  IMAD.U32 R7, RZ, RZ, UR5 ;  /* 0x00000005ff077e24 */ /* 0x000fc4000f8e00ff */
[----:B------:R-:W-:Y:S02]  /*ae50*/  IMAD.U32 R10, RZ, RZ, UR6 ;  /* 0x00000006ff0a7e24 */ /* 0x000fe4000f8e00ff */
[----:B------:R-:W-:Y:S02]  /*ae60*/  IMAD.U32 R11, RZ, RZ, UR7 ;  /* 0x00000007ff0b7e24 */ /* 0x000fe4000f8e00ff */
[----:B------:R-:W-:Y:S02]  /*ae70*/  IMAD.MOV.U32 R8, RZ, RZ, 0x65 ;  /* 0x00000065ff087424 */ /* 0x000fe400078e00ff */
[----:B0-----:R-:W-:-:S07]  /*ae80*/  IMAD.MOV.U32 R12, RZ, RZ, 0x1 ;  /* 0x00000001ff0c7424 */ /* 0x001fce00078e00ff */
[----:B------:R-:W-:-:S07]  /*ae90*/  LEPC R20, `(.L_x_1958) ;  /* 0x000000001014794e */ /* 0x000fce0000000000 */
[----:B-1----:R-:W-:Y:S05]  /*aea0*/  CALL.ABS.NOINC R2 ;  /* 0x0000000002007343 */ /* 0x002fea0003c00000 */
.L_x_1958:
[----:B------:R-:W-:Y:S05]  /*aeb0*/  BRA `(.L_x_1930) ;  /* 0x0000000000147947 */ /* 0x000fea0003800000 */
.L_x_1957:
[----:B------:R-:W0:Y:S02]  /*aec0*/  F2I.U64.F64.TRUNC R4, R4 ;  /* 0x0000000400047311 */ /* 0x000e24000030d800 */
[----:B0-----:R1:W-:Y:S01]  /*aed0*/  STG.E.64 desc[UR36][R16.64], R4 ;  /* 0x0000000410007986 */ /* 0x0013e2000c101b24 */
[----:B------:R-:W-:Y:S05]  /*aee0*/  BRA `(.L_x_1930) ;  /* 0x0000000000087947 */ /* 0x000fea0003800000 */
.L_x_1956:
[----:B------:R-:W0:Y:S02]  /*aef0*/  F2I.U32.F64.TRUNC R5, R4 ;  /* 0x0000000400057311 */ /* 0x000e24000030d000 */
[----:B0-----:R2:W-:Y:S02]  /*af00*/  STG.E desc[UR36][R16.64], R5 ;  /* 0x0000000510007986 */ /* 0x0015e4000c101924 */
.L_x_1930:
[----:B------:R-:W-:-:S07]  /*af10*/  VIADD R19, R19, 0x80 ;  /* 0x0000008013137836 */ /* 0x000fce0000000000 */
.L_x_1887:
[----:B------:R-:W-:Y:S05]  /*af20*/  BSYNC B6 ;  /* 0x0000000000067941 */ /* 0x000fea0003800000 */
.L_x_1886:
        /* <DEDUP_REMOVED lines=306> */
.L_x_1959:
        /* <DEDUP_REMOVED lines=21> */
.L_x_1963:
[----:B------:R-:W2:Y:S02]  /*c3a0*/  LDG.E.U8 R2, desc[UR36][R4.64] ;  /* 0x0000002404027981 */ /* 0x000ea4000c1e1100 */
[----:B--2---:R-:W0:Y:S01]  /*c3b0*/  I2F.F64.U16 R2, R2 ;  /* 0x0000000200027312 */ /* 0x004e220000101800 */
[----:B------:R-:W-:Y:S05]  /*c3c0*/  BRA `(.L_x_1965) ;  /* 0x0000000c00707947 */ /* 0x000fea0003800000 */
.L_x_1962:
        /* <DEDUP_REMOVED lines=9> */
.L_x_1967:
[----:B------:R-:W2:Y:S02]  /*c460*/  LDG.E R2, desc[UR36][R4.64] ;  /* 0x0000002404027981 */ /* 0x000ea4000c1e1900 */
[----:B--2---:R-:W0:Y:S01]  /*c470*/  I2F.F64 R2, R2 ;  /* 0x0000000200027312 */ /* 0x004e220000201c00 */
[----:B------:R-:W-:Y:S05]  /*c480*/  BRA `(.L_x_1965) ;  /* 0x0000000c00407947 */ /* 0x000fea0003800000 */
.L_x_1966:
[----:B------:R-:W2:Y:S02]  /*c490*/  LDG.E.U16 R2, desc[UR36][R4.64] ;  /* 0x0000002404027981 */ /* 0x000ea4000c1e1500 */
[----:B--2---:R-:W0:Y:S01]  /*c4a0*/  I2F.F64.S16 R2, R2 ;  /* 0x0000000200027312 */ /* 0x004e220000101c00 */
[----:B------:R-:W-:Y:S05]  /*c4b0*/  BRA `(.L_x_1965) ;  /* 0x0000000c00347947 */ /* 0x000fea0003800000 */
.L_x_1961:
        /* <DEDUP_REMOVED lines=10> */
.L_x_1969:
[----:B------:R-:W2:Y:S02]  /*c560*/  LDG.E.U16 R0, desc[UR36][R4.64] ;  /* 0x0000002404007981 */ /* 0x000ea4000c1e1500 */
[----:B--2---:R-:W-:-:S05]  /*c570*/  HADD2.F32 R0, -RZ, R0.H0_H0 ;  /* 0x20000000ff007230 */ /* 0x004fca0000004100 */
[----:B------:R-:W-:-:S04]  /*c580*/  FMUL.FTZ R0, R0, 1 ;  /* 0x3f80000000007820 */ /* 0x000fc80000410000 */
[----:B------:R0:W1:Y:S01]  /*c590*/  F2F.F64.F32 R2, R0 ;  /* 0x0000000000027310 */ /* 0x0000620000201800 */
[----:B------:R-:W-:Y:S05]  /*c5a0*/  BRA `(.L_x_1965) ;  /* 0x0000000800f87947 */ /* 0x000fea0003800000 */
.L_x_1968:
        /* <DEDUP_REMOVED lines=10> */
.L_x_1971:
[----:B------:R-:W2:Y:S02]  /*c650*/  LDG.E.U16 R4, desc[UR36][R4.64] ;  /* 0x0000002404047981 */ /* 0x000ea4000c1e1500 */
[----:B--2---:R-:W-:-:S05]  /*c660*/  HADD2.F32 R0, -RZ, R4.H0_H0 ;  /* 0x20000004ff007230 */ /* 0x004fca0000004100 */
[----:B------:R-:W-:-:S04]  /*c670*/  FMUL.FTZ R0, R0, 1 ;  /* 0x3f80000000007820 */ /* 0x000fc80000410000 */
[----:B------:R0:W1:Y:S01]  /*c680*/  F2F.F64.F32 R2, R0 ;  /* 0x0000000000027310 */ /* 0x0000620000201800 */
[----:B------:R-:W-:Y:S05]  /*c690*/  BRA `(.L_x_1965) ;  /* 0x0000000800bc7947 */ /* 0x000fea0003800000 */
.L_x_1970:
[----:B------:R0:W5:Y:S01]  /*c6a0*/  LDG.E.64 R2, desc[UR36][R4.64] ;  /* 0x0000002404027981 */ /* 0x000162000c1e1b00 */
[----:B------:R-:W-:Y:S05]  /*c6b0*/  BRA `(.L_x_1965) ;  /* 0x0000000800b47947 */ /* 0x000fea0003800000 */
.L_x_1960:
        /* <DEDUP_REMOVED lines=13> */
.L_x_1974:
[----:B------:R0:W5:Y:S01]  /*c790*/  LDG.E.64 R2, desc[UR36][R4.64] ;  /* 0x0000002404027981 */ /* 0x000162000c1e1b00 */
[----:B------:R-:W-:Y:S05]  /*c7a0*/  BRA `(.L_x_1965) ;  /* 0x0000000800787947 */ /* 0x000fea0003800000 */
.L_x_1973:
        /* <DEDUP_REMOVED lines=28> */
.L_x_1976:
        /* <DEDUP_REMOVED lines=15> */
.L_x_1975:
[----:B------:R-:W2:Y:S02]  /*ca60*/  LDG.E.U16 R0, desc[UR36][R4.64] ;  /* 0x0000002404007981 */ /* 0x000ea4000c1e1500 */
[----:B--2---:R-:W-:-:S05]  /*ca70*/  SHF.L.U32 R0, R0, 0x10, RZ ;  /* 0x0000001000007819 */ /* 0x004fca00000006ff */
[----:B------:R-:W-:-:S04]  /*ca80*/  FMUL.FTZ R0, R0, 1 ;  /* 0x3f80000000007820 */ /* 0x000fc80000410000 */
[----:B------:R0:W1:Y:S01]  /*ca90*/  F2F.F64.F32 R2, R0 ;  /* 0x0000000000027310 */ /* 0x0000620000201800 */
[----:B------:R-:W-:Y:S05]  /*caa0*/  BRA `(.L_x_1965) ;  /* 0x0000000400b87947 */ /* 0x000fea0003800000 */
.L_x_1972:
        /* <DEDUP_REMOVED lines=11> */
.L_x_1979:
        /* <DEDUP_REMOVED lines=21> */
.L_x_1983:
[----:B------:R-:W-:Y:S05]  /*ccb0*/  BSYNC B1 ;  /* 0x0000000000017941 */ /* 0x000fea0003800000 */
.L_x_1982:
[----:B------:R-:W-:Y:S01]  /*ccc0*/  LEA R3, R0, 0x3b800000, 0x17 ;  /* 0x3b80000000037811 */ /* 0x000fe200078eb8ff */
[----:B------:R-:W-:-:S05]  /*ccd0*/  IMAD.SHL.U32 R0, R2, 0x100000, RZ ;  /* 0x0010000002007824 */ /* 0x000fca00078e00ff */
[----:B------:R-:W-:-:S07]  /*cce0*/  LOP3.LUT R0, R3, R0, R4, 0xfe, !PT ;  /* 0x0000000003007212 */ /* 0x000fce00078efe04 */
.L_x_1981:
[----:B------:R-:W-:Y:S05]  /*ccf0*/  BSYNC B0 ;  /* 0x0000000000007941 */ /* 0x000fea0003800000 */
.L_x_1980:
[----:B------:R-:W-:-:S04]  /*cd00*/  FMUL.FTZ R0, R0, 1 ;  /* 0x3f80000000007820 */ /* 0x000fc80000410000 */
[----:B------:R1:W2:Y:S01]  /*cd10*/  F2F.F64.F32 R2, R0 ;  /* 0x0000000000027310 */ /* 0x0002a20000201800 */
[----:B------:R-:W-:Y:S05]  /*cd20*/  BRA `(.L_x_1965) ;  /* 0x0000000400187947 */ /* 0x000fea0003800000 */
.L_x_1978:
        /* <DEDUP_REMOVED lines=21> */
.L_x_1987:
[----:B------:R-:W-:Y:S05]  /*ce80*/  BSYNC B1 ;  /* 0x0000000000017941 */ /* 0x000fea0003800000 */
.L_x_1986:
[----:B------:R-:W-:Y:S01]  /*ce90*/  LEA R3, R0, 0x37800000, 0x17 ;  /* 0x3780000000037811 */ /* 0x000fe200078eb8ff */
[----:B------:R-:W-:-:S05]  /*cea0*/  IMAD.SHL.U32 R0, R2, 0x200000, RZ ;  /* 0x0020000002007824 */ /* 0x000fca00078e00ff */
[----:B------:R-:W-:-:S07]  /*ceb0*/  LOP3.LUT R0, R3, R0, R4, 0xfe, !PT ;  /* 0x0000000003007212 */ /* 0x000fce00078efe04 */
.L_x_1985:
[----:B------:R-:W-:Y:S05]  /*cec0*/  BSYNC B0 ;  /* 0x0000000000007941 */ /* 0x000fea0003800000 */
.L_x_1984:
[----:B------:R-:W-:-:S04]  /*ced0*/  FMUL.FTZ R0, R0, 1 ;  /* 0x3f80000000007820 */ /* 0x000fc80000410000 */
[----:B------:R3:W4:Y:S01]  /*cee0*/  F2F.F64.F32 R2, R0 ;  /* 0x0000000000027310 */ /* 0x0007220000201800 */
[----:B------:R-:W-:Y:S05]  /*cef0*/  BRA `(.L_x_1965) ;  /* 0x0000000000a47947 */ /* 0x000fea0003800000 */
.L_x_1977:
        /* <DEDUP_REMOVED lines=8> */
[----:B------:R-:W-:Y:S02]  /*cf80*/  MOV R0, 0x400000 ;  /* 0x0040000000007802 */ /* 0x000fe40000000f00 */
[----:B--2---:R-:W-:-:S13]  /*cf90*/  ISETP.NE.AND P0, PT, R4, RZ, PT ;  /* 0x000000ff0400720c */ /* 0x004fda0003f05270 */
[----:B------:R-:W-:Y:S05]  /*cfa0*/  @!P0 BRA `(.L_x_1991) ;  /* 0x00000000000c8947 */ /* 0x000fea0003800000 */
[----:B------:R-:W-:-:S13]  /*cfb0*/  ISETP.NE.AND P0, PT, R4, 0xff, PT ;  /* 0x000000ff0400780c */ /* 0x000fda0003f05270 */
[----:B------:R-:W-:Y:S02]  /*cfc0*/  @!P0 IMAD.MOV.U32 R0, RZ, RZ, 0x7f800001 ;  /* 0x7f800001ff008424 */ /* 0x000fe400078e00ff */
[----:B------:R-:W-:-:S07]  /*cfd0*/  @P0 IMAD.SHL.U32 R0, R4, 0x800000, RZ ;  /* 0x0080000004000824 */ /* 0x000fce00078e00ff */
.L_x_1991:
[----:B------:R-:W-:Y:S05]  /*cfe0*/  BSYNC B0 ;  /* 0x0000000000007941 */ /* 0x000fea0003800000 */
.L_x_1990:
[----:B------:R-:W-:-:S04]  /*cff0*/  FMUL.FTZ R0, R0, 1 ;  /* 0x3f80000000007820 */ /* 0x000fc80000410000 */
[----:B------:R0:W1:Y:S01]  /*d000*/  F2F.F64.F32 R2, R0 ;  /* 0x0000000000027310 */ /* 0x0000620000201800 */
[----:B------:R-:W-:Y:S05]  /*d010*/  BRA `(.L_x_1965) ;  /* 0x00000000005c7947 */ /* 0x000fea0003800000 */
.L_x_1964:
        /* <DEDUP_REMOVED lines=16> */
.L_x_1992:
[----:B------:R-:W-:Y:S01]  /*d120*/  CS2R R2, SRZ ;  /* 0x0000000000027805 */ /* 0x000fe2000001ff00 */
[----:B------:R-:W-:Y:S06]  /*d130*/  BRA `(.L_x_1965) ;  /* 0x0000000000147947 */ /* 0x000fec0003800000 */
.L_x_1989:
[----:B------:R-:W2:Y:S02]  /*d140*/  LDG.E.64 R2, desc[UR36][R4.64] ;  /* 0x0000002404027981 */ /* 0x000ea4000c1e1b00 */
[----:B--2---:R-:W0:Y:S01]  /*d150*/  I2F.F64.U64 R2, R2 ;  /* 0x0000000200027312 */ /* 0x004e220000301800 */
[----:B------:R-:W-:Y:S05]  /*d160*/  BRA `(.L_x_1965) ;  /* 0x0000000000087947 */ /* 0x000fea0003800000 */
.L_x_1988:
[----:B------:R-:W2:Y:S02]  /*d170*/  LDG.E R2, desc[UR36][R4.64] ;  /* 0x0000002404027981 */ /* 0x000ea4000c1e1900 */
[----:B--2---:R-:W0:Y:S02]  /*d180*/  I2F.F64.U32 R2, R2 ;  /* 0x0000000200027312 */ /* 0x004e240000201800 */
.L_x_1965:
        /* <DEDUP_REMOVED lines=70> */
.L_x_1994:
        /* <DEDUP_REMOVED lines=35> */
.L_x_1995:
[----:B------:R-:W-:Y:S05]  /*d820*/  BSYNC B0 ;  /* 0x0000000000007941 */ /* 0x000fea0003800000 */
.L_x_1993:
        /* <DEDUP_REMOVED lines=13> */
[----:B0-----:R-:W-:Y:S01]  /*d900*/  STG.E.U8 desc[UR36][R16.64], R5 ;  /* 0x0000000510007986 */ /* 0x001fe2000c101124 */
[----:B------:R-:W-:Y:S05]  /*d910*/  EXIT ;  /* 0x000000000000794d */ /* 0x000fea0003800000 */
.L_x_1999:
[----:B------:R-:W0:Y:S02]  /*d920*/  F2I.S64.F64.TRUNC R4, R4 ;  /* 0x0000000400047311 */ /* 0x000e24000030d900 */
[----:B0-----:R-:W-:-:S05]  /*d930*/  IMAD.MOV.U32 R3, RZ, RZ, R4 ;  /* 0x000000ffff037224 */ /* 0x001fca00078e0004 */
[----:B------:R-:W-:Y:S01]  /*d940*/  STG.E.U8 desc[UR36][R16.64], R3 ;  /* 0x0000000310007986 */ /* 0x000fe2000c101124 */
[----:B------:R-:W-:Y:S05]  /*d950*/  EXIT ;  /* 0x000000000000794d */ /* 0x000fea0003800000 */
.L_x_1998:
[----:B------:R-:W-:-:S13]  /*d960*/  ISETP.NE.AND P0, PT, R0, 0x2, PT ;  /* 0x000000020000780c */ /* 0x000fda0003f05270 */
[----:B------:R-:W-:Y:S05]  /*d970*/  @!P0 BRA `(.L_x_2001) ;  /* 0x0000000000288947 */ /* 0x000fea0003800000 */
[----:B------:R-:W-:-:S13]  /*d980*/  ISETP.NE.AND P0, PT, R0, 0x3, PT ;  /* 0x000000030000780c */ /* 0x000fda0003f05270 */
[----:B------:R-:W-:Y:S05]  /*d990*/  @!P0 BRA `(.L_x_2002) ;  /* 0x0000000000148947 */ /* 0x000fea0003800000 */
[----:B------:R-:W-:-:S13]  /*d9a0*/  ISETP.NE.AND P0, PT, R0, 0x4, PT ;  /* 0x000000040000780c */ /* 0x000fda0003f05270 */
[----:B------:R-:W-:Y:S05]  /*d9b0*/  @P0 BRA `(.L_x_2000) ;  /* 0x0000000c00880947 */ /* 0x000fea0003800000 */
[----:B------:R-:W0:Y:S02]  /*d9c0*/  F2I.S64.F64.TRUNC R4, R4 ;  /* 0x0000000400047311 */ /* 0x000e24000030d900 */
[----:B0-----:R-:W-:Y:S01]  /*d9d0*/  STG.E.64 desc[UR36][R16.64], R4 ;  /* 0x0000000410007986 */ /* 0x001fe2000c101b24 */
[----:B------:R-:W-:Y:S05]  /*d9e0*/  EXIT ;  /* 0x000000000000794d */ /* 0x000fea0003800000 */
.L_x_2002:
[----:B------:R-:W0:Y:S02]  /*d9f0*/  F2I.F64.TRUNC R5, R4 ;  /* 0x0000000400057311 */ /* 0x000e24000030d100 */
[----:B0-----:R-:W-:Y:S01]  /*da00*/  STG.E desc[UR36][R16.64], R5 ;  /* 0x0000000510007986 */ /* 0x001fe2000c101924 */
[----:B------:R-:W-:Y:S05]  /*da10*/  EXIT ;  /* 0x000000000000794d */ /* 0x000fea0003800000 */
.L_x_2001:
[----:B------:R-:W0:Y:S02]  /*da20*/  F2I.F64.TRUNC R5, R4 ;  /* 0x0000000400057311 */ /* 0x000e24000030d100 */
[----:B0-----:R-:W-:Y:S01]  /*da30*/  STG.E.U16 desc[UR36][R16.64], R5 ;  /* 0x0000000510007986 */ /* 0x001fe2000c101524 */
[----:B------:R-:W-:Y:S05]  /*da40*/  EXIT ;  /* 0x000000000000794d */ /* 0x000fea0003800000 */
.L_x_1997:
        /* <DEDUP_REMOVED lines=11> */
[----:B------:R-:W-:Y:S01]  /*db00*/  STG.E desc[UR36][R16.64], R3 ;  /* 0x0000000310007986 */ /* 0x000fe2000c101924 */
[----:B------:R-:W-:Y:S05]  /*db10*/  EXIT ;  /* 0x000000000000794d */ /* 0x000fea0003800000 */
.L_x_2004:
[----:B------:R-:W-:Y:S01]  /*db20*/  UMOV UR4, 0xf0000000 ;  /* 0xf000000000047882 */ /* 0x000fe20000000000 */
[----:B------:R-:W-:Y:S01]  /*db30*/  UMOV UR5, 0x380fffff ;  /* 0x380fffff00057882 */ /* 0x000fe20000000000 */
[----:B------:R-:W0:Y:S01]  /*db40*/  F2F.F32.F64 R0, R4 ;  /* 0x0000000400007310 */ /* 0x000e220000301000 */
[----:B------:R-:W-:-:S14]  /*db50*/  DSETP.GEU.AND P0, PT, |R4|, UR4, PT ;  /* 0x0000000404007e2a */ /* 0x000fdc000bf0e200 */
[----:B0-----:R-:W-:-:S05]  /*db60*/  @!P0 FMUL R0, R0, 1.175494350822287508e-38 ;  /* 0x0080000000008820 */ /* 0x001fca0000400000 */
[----:B------:R-:W-:-:S05]  /*db70*/  F2FP.F16.F32.PACK_AB R0, RZ, R0 ;  /* 0x00000000ff00723e */ /* 0x000fca00000000ff */
[----:B------:R-:W-:Y:S01]  /*db80*/  STG.E.U16 desc[UR36][R16.64], R0 ;  /* 0x0000000010007986 */ /* 0x000fe2000c101524 */
[----:B------:R-:W-:Y:S05]  /*db90*/  EXIT ;  /* 0x000000000000794d */ /* 0x000fea0003800000 */
.L_x_2003:
        /* <DEDUP_REMOVED lines=12> */
[----:B------:R-:W-:Y:S01]  /*dc60*/  STG.E.64 desc[UR36][R16.64], R2 ;  /* 0x0000000210007986 */ /* 0x000fe2000c101b24 */
[----:B------:R-:W-:Y:S05]  /*dc70*/  EXIT ;  /* 0x000000000000794d */ /* 0x000fea0003800000 */
.L_x_2006:
[----:B------:R-:W-:Y:S01]  /*dc80*/  UMOV UR4, 0xf0000000 ;  /* 0xf000000000047882 */ /* 0x000fe20000000000 */
[----:B------:R-:W-:Y:S01]  /*dc90*/  UMOV UR5, 0x380fffff ;  /* 0x380fffff00057882 */ /* 0x000fe20000000000 */
[----:B------:R-:W0:Y:S01]  /*dca0*/  F2F.F32.F64 R0, R4 ;  /* 0x0000000400007310 */ /* 0x000e220000301000 */
[----:B------:R-:W-:-:S14]  /*dcb0*/  DSETP.GEU.AND P0, PT, |R4|, UR4, PT ;  /* 0x0000000404007e2a */ /* 0x000fdc000bf0e200 */
[----:B0-----:R-:W-:-:S05]  /*dcc0*/  @!P0 FMUL R0, R0, 1.175494350822287508e-38 ;  /* 0x0080000000008820 */ /* 0x001fca0000400000 */
[----:B------:R-:W-:-:S04]  /*dcd0*/  F2FP.F16.F32.PACK_AB R3, RZ, R0 ;  /* 0x00000000ff03723e */ /* 0x000fc800000000ff */
[----:B------:R-:W-:-:S05]  /*dce0*/  PRMT R3, R3, 0x5410, RZ ;  /* 0x0000541003037816 */ /* 0x000fca00000000ff */
[----:B------:R-:W-:Y:S01]  /*dcf0*/  STG.E desc[UR36][R16.64], R3 ;  /* 0x0000000310007986 */ /* 0x000fe2000c101924 */
[----:B------:R-:W-:Y:S05]  /*dd00*/  EXIT ;  /* 0x000000000000794d */ /* 0x000fea0003800000 */
.L_x_2005:
[----:B------:R-:W-:Y:S01]  /*dd10*/  STG.E.64 desc[UR36][R16.64], R4 ;  /* 0x0000000410007986 */ /* 0x000fe2000c101b24 */
[----:B------:R-:W-:Y:S05]  /*dd20*/  EXIT ;  /* 0x000000000000794d */ /* 0x000fea0003800000 */
.L_x_1996:
        /* <DEDUP_REMOVED lines=10> */
[----:B------:R-:W-:Y:S01]  /*ddd0*/  STG.E.U8 desc[UR36][R16.64], R3 ;  /* 0x0000000310007986 */ /* 0x000fe2000c101124 */
[----:B------:R-:W-:Y:S05]  /*dde0*/  EXIT ;  /* 0x000000000000794d */ /* 0x000fea0003800000 */
.L_x_2009:
[----:B------:R-:W-:-:S05]  /*ddf0*/  CS2R R6, SRZ ;  /* 0x0000000000067805 */ /* 0x000fca000001ff00 */
[----:B------:R-:W-:Y:S01]  /*de00*/  STG.E.128 desc[UR36][R16.64], R4 ;  /* 0x0000000410007986 */ /* 0x000fe2000c101d24 */
[----:B------:R-:W-:Y:S05]  /*de10*/  EXIT ;  /* 0x000000000000794d */ /* 0x000fea0003800000 */
.L_x_2008:
        /* <DEDUP_REMOVED lines=25> */
.L_x_2013:
[----:B------:R-:W-:Y:S05]  /*dfb0*/  BSYNC B0 ;  /* 0x0000000000007941 */ /* 0x000fea0003800000 */
.L_x_2012:
[----:B------:R-:W-:-:S05]  /*dfc0*/  LOP3.LUT R3, R0, R3, RZ, 0xfc, !PT ;  /* 0x0000000300037212 */ /* 0x000fca00078efcff */
[----:B------:R-:W-:Y:S01]  /*dfd0*/  STG.E.U8 desc[UR36][R16.64], R3 ;  /* 0x0000000310007986 */ /* 0x000fe2000c101124 */
[----:B------:R-:W-:Y:S05]  /*dfe0*/  EXIT ;  /* 0x000000000000794d */ /* 0x000fea0003800000 */
.L_x_2011:
        /* <DEDUP_REMOVED lines=17> */
.L_x_2015:
[----:B------:R-:W-:Y:S01]  /*e100*/  IMAD.MOV.U32 R0, RZ, RZ, 0x7f ;  /* 0x0000007fff007424 */ /* 0x000fe200078e00ff */
[----:B------:R-:W-:-:S04]  /*e110*/  ISETP.GT.U32.AND P0, PT, R2, 0x7f800000, PT ;  /* 0x7f8000000200780c */ /* 0x000fc80003f04070 */
[----:B------:R-:W-:-:S09]  /*e120*/  SEL R0, R0, 0x7c, P0 ;  /* 0x0000007c00007807 */ /* 0x000fd20000000000 */
.L_x_2016:
[----:B------:R-:W-:Y:S05]  /*e130*/  BSYNC B0 ;  /* 0x0000000000007941 */ /* 0x000fea0003800000 */
.L_x_2014:
[----:B------:R-:W-:-:S04]  /*e140*/  LOP3.LUT R2, R3, 0x80000000, RZ, 0xc0, !PT ;  /* 0x8000000003027812 */ /* 0x000fc800078ec0ff */
[----:B------:R-:W-:-:S04]  /*e150*/  SHF.R.U32.HI R3, RZ, 0x18, R2 ;  /* 0x00000018ff037819 */ /* 0x000fc80000011602 */
[----:B------:R-:W-:-:S05]  /*e160*/  LOP3.LUT R3, R0, R3, RZ, 0xfc, !PT ;  /* 0x0000000300037212 */ /* 0x000fca00078efcff */
[----:B------:R-:W-:Y:S01]  /*e170*/  STG.E.U8 desc[UR36][R16.64], R3 ;  /* 0x0000000310007986 */ /* 0x000fe2000c101124 */
[----:B------:R-:W-:Y:S05]  /*e180*/  EXIT ;  /* 0x000000000000794d */ /* 0x000fea0003800000 */
.L_x_2010:
[----:B------:R-:W-:Y:S01]  /*e190*/  UMOV UR4, 0xf0000000 ;  /* 0xf000000000047882 */ /* 0x000fe20000000000 */
[----:B------:R-:W-:Y:S01]  /*e1a0*/  UMOV UR5, 0x380fffff ;  /* 0x380fffff00057882 */ /* 0x000fe20000000000 */
[----:B------:R-:W0:Y:S01]  /*e1b0*/  F2F.F32.F64 R0, R4 ;  /* 0x0000000400007310 */ /* 0x000e220000301000 */
[----:B------:R-:W-:-:S14]  /*e1c0*/  DSETP.GEU.AND P0, PT, |R4|, UR4, PT ;  /* 0x0000000404007e2a */ /* 0x000fdc000bf0e200 */
[----:B0-----:R-:W-:-:S05]  /*e1d0*/  @!P0 FMUL R0, R0, 1.175494350822287508e-38 ;  /* 0x0080000000008820 */ /* 0x001fca0000400000 */
[----:B------:R-:W-:-:S05]  /*e1e0*/  F2FP.BF16.F32.PACK_AB R0, RZ, R0 ;  /* 0x00000000ff00723e */ /* 0x000fca00000010ff */
[----:B------:R-:W-:Y:S01]  /*e1f0*/  STG.E.U16 desc[UR36][R16.64], R0 ;  /* 0x0000000010007986 */ /* 0x000fe2000c101524 */
[----:B------:R-:W-:Y:S05]  /*e200*/  EXIT ;  /* 0x000000000000794d */ /* 0x000fea0003800000 */
.L_x_2007:
        /* <DEDUP_REMOVED lines=9> */
[----:B0-----:R-:W-:Y:S01]  /*e2a0*/  STG.E.U16 desc[UR36][R16.64], R5 ;  /* 0x0000000510007986 */ /* 0x001fe2000c101524 */
[----:B------:R-:W-:Y:S05]  /*e2b0*/  EXIT ;  /* 0x000000000000794d */ /* 0x000fea0003800000 */
.L_x_2019:
        /* <DEDUP_REMOVED lines=21> */
.L_x_2022:
[----:B------:R-:W-:-:S04]  /*e410*/  LOP3.LUT R2, R3, 0x80000000, RZ, 0xc0, !PT ;  /* 0x8000000003027812 */ /* 0x000fc800078ec0ff */
[----:B------:R-:W-:-:S04]  /*e420*/  SHF.R.U32.HI R3, RZ, 0x18, R2 ;  /* 0x00000018ff037819 */ /* 0x000fc80000011602 */
[----:B------:R-:W-:-:S04]  /*e430*/  LOP3.LUT R0, R0, R3, RZ, 0xfc, !PT ;  /* 0x0000000300007212 */ /* 0x000fc800078efcff */
[----:B------:R-:W-:-:S07]  /*e440*/  PRMT R8, R0, 0x7610, R8 ;  /* 0x0000761000087816 */ /* 0x000fce0000000008 */
.L_x_2021:
[----:B------:R-:W-:Y:S05]  /*e450*/  BSYNC B0 ;  /* 0x0000000000007941 */ /* 0x000fea0003800000 */
.L_x_2020:
[----:B------:R-:W-:Y:S01]  /*e460*/  STG.E.U8 desc[UR36][R16.64], R8 ;  /* 0x0000000810007986 */ /* 0x000fe2000c101124 */
[----:B------:R-:W-:Y:S05]  /*e470*/  EXIT ;  /* 0x000000000000794d */ /* 0x000fea0003800000 */
.L_x_2018:
        /* <DEDUP_REMOVED lines=21> */
.L_x_2025:
[----:B------:R-:W-:-:S04]  /*e5d0*/  LOP3.LUT R2, R3, 0x80000000, RZ, 0xc0, !PT ;  /* 0x8000000003027812 */ /* 0x000fc800078ec0ff */
[----:B------:R-:W-:-:S04]  /*e5e0*/  SHF.R.U32.HI R3, RZ, 0x18, R2 ;  /* 0x00000018ff037819 */ /* 0x000fc80000011602 */
[----:B------:R-:W-:-:S04]  /*e5f0*/  LOP3.LUT R0, R0, R3, RZ, 0xfc, !PT ;  /* 0x0000000300007212 */ /* 0x000fc800078efcff */
[----:B------:R-:W-:-:S07]  /*e600*/  PRMT R8, R0, 0x7610, R8 ;  /* 0x0000761000087816 */ /* 0x000fce0000000008 */
.L_x_2024:
[----:B------:R-:W-:Y:S05]  /*e610*/  BSYNC B0 ;  /* 0x0000000000007941 */ /* 0x000fea0003800000 */
.L_x_2023:
[----:B------:R-:W-:Y:S01]  /*e620*/  STG.E.U8 desc[UR36][R16.64], R8 ;  /* 0x0000000810007986 */ /* 0x000fe2000c101124 */
[----:B------:R-:W-:Y:S05]  /*e630*/  EXIT ;  /* 0x000000000000794d */ /* 0x000fea0003800000 */
.L_x_2017:
        /* <DEDUP_REMOVED lines=26> */
.L_x_2000:
[----:B------:R-:W-:Y:S01]  /*e7e0*/  MOV R0, 0x0 ;  /* 0x0000000000007802 */ /* 0x000fe20000000f00 */
[----:B------:R-:W-:Y:S01]  /*e7f0*/  ULDC.64 UR4, c[0x4][0x158] ;  /* 0x0100560000047ab9 */ /* 0x000fe20000000a00 */
[----:B------:R-:W-:Y:S01]  /*e800*/  ULDC.64 UR6, c[0x4][0x40] ;  /* 0x0100100000067ab9 */ /* 0x000fe20000000a00 */
[----:B------:R-:W-:Y:S01]  /*e810*/  MOV R4, UR4 ;  /* 0x0000000400047c02 */ /* 0x000fe20008000f00 */
        /* <DEDUP_REMOVED lines=12> */
.L_x_2028:
[----:B------:R-:W-:Y:S05]  /*e8e0*/  EXIT ;  /* 0x000000000000794d */ /* 0x000fea0003800000 */
.L_x_2027:
[----:B------:R-:W0:Y:S02]  /*e8f0*/  F2I.U64.F64.TRUNC R4, R4 ;  /* 0x0000000400047311 */ /* 0x000e24000030d800 */
[----:B0-----:R-:W-:Y:S01]  /*e900*/  STG.E.64 desc[UR36][R16.64], R4 ;  /* 0x0000000410007986 */ /* 0x001fe2000c101b24 */
[----:B------:R-:W-:Y:S05]  /*e910*/  EXIT ;  /* 0x000000000000794d */ /* 0x000fea0003800000 */
.L_x_2026:
[----:B------:R-:W0:Y:S02]  /*e920*/  F2I.U32.F64.TRUNC R5, R4 ;  /* 0x0000000400057311 */ /* 0x000e24000030d000 */
[----:B0-----:R-:W-:Y:S01]  /*e930*/  STG.E desc[UR36][R16.64], R5 ;  /* 0x0000000510007986 */ /* 0x001fe2000c101924 */
[----:B------:R-:W-:Y:S05]  /*e940*/  EXIT ;  /* 0x000000000000794d */ /* 0x000fea0003800000 */
.L_x_2029:
        /* <DEDUP_REMOVED lines=11> */
.L_x_7202:


//--------------------- .text._ZN2at6native27unrolled_elementwise_kernelIZZZNS0_16tanh_kernel_cudaERNS_18TensorIteratorBaseEENKUlvE0_clEvENKUlvE_clEvEUldE_St5arrayIPcLm2EELi4E23TrivialOffsetCalculatorILi1EjESB_NS0_6memory12LoadWithCastILi1EEENSC_13StoreWithCastILi1EEEEEviT_T0_T2_T3_T4_T5_ --------------------------
	.section	.text._ZN2at6native27unrolled_elementwise_kernelIZZZNS0_16tanh_kernel_cudaERNS_18TensorIteratorBaseEENKUlvE0_clEvENKUlvE_clEvEUldE_St5arrayIPcLm2EELi4E23TrivialOffsetCalculatorILi1EjESB_NS0_6memory12LoadWithCastILi1EEENSC_13StoreWithCastILi1EEEEEviT_T0_T2_T3_T4_T5_,"ax",@progbits
	.align	128
        .global         _ZN2at6native27unrolled_elementwise_kernelIZZZNS0_16tanh_kernel_cudaERNS_18TensorIteratorBaseEENKUlvE0_clEvENKUlvE_clEvEUldE_St5arrayIPcLm2EELi4E23TrivialOffsetCalculatorILi1EjESB_NS0_6memory12LoadWithCastILi1EEENSC_13StoreWithCastILi1EEEEEviT_T0_T2_T3_T4_T5_
        .type           _ZN2at6native27unrolled_elementwise_kernelIZZZNS0_16tanh_kernel_cudaERNS_18TensorIteratorBaseEENKUlvE0_clEvENKUlvE_clEvEUldE_St5arrayIPcLm2EELi4E23TrivialOffsetCalculatorILi1EjESB_NS0_6memory12LoadWithCastILi1EEENSC_13StoreWithCastILi1EEEEEviT_T0_T2_T3_T4_T5_,@function
        .size           _ZN2at6native27unrolled_elementwise_kernelIZZZNS0_16tanh_kernel_cudaERNS_18TensorIteratorBaseEENKUlvE0_clEvENKUlvE_clEvEUldE_St5arrayIPcLm2EELi4E23TrivialOffsetCalculatorILi1EjESB_NS0_6memory12LoadWithCastILi1EEENSC_13StoreWithCastILi1EEEEEviT_T0_T2_T3_T4_T5_,(.L_x_7203 - _ZN2at6native27unrolled_elementwise_kernelIZZZNS0_16tanh_kernel_cudaERNS_18TensorIteratorBaseEENKUlvE0_clEvENKUlvE_clEvEUldE_St5arrayIPcLm2EELi4E23TrivialOffsetCalculatorILi1EjESB_NS0_6memory12LoadWithCastILi1EEENSC_13StoreWithCastILi1EEEEEviT_T0_T2_T3_T4_T5_)
        .other          _ZN2at6native27unrolled_elementwise_kernelIZZZNS0_16tanh_kernel_cudaERNS_18TensorIteratorBaseEENKUlvE0_clEvENKUlvE_clEvEUldE_St5arrayIPcLm2EELi4E23TrivialOffsetCalculatorILi1EjESB_NS0_6memory12LoadWithCastILi1EEENSC_13StoreWithCastILi1EEEEEviT_T0_T2_T3_T4_T5_,@"STO_CUDA_ENTRY STV_DEFAULT"
_ZN2at6native27unrolled_elementwise_kernelIZZZNS0_16tanh_kernel_cudaERNS_18TensorIteratorBaseEENKUlvE0_clEvENKUlvE_clEvEUldE_St5arrayIPcLm2EELi4E23TrivialOffsetCalculatorILi1EjESB_NS0_6memory12LoadWithCastILi1EEENSC_13StoreWithCastILi1EEEEEviT_T0_T2_T3_T4_T5_:
.text._ZN2at6native27unrolled_elementwise_kernelIZZZNS0_16tanh_kernel_cudaERNS_18TensorIteratorBaseEENKUlvE0_clEvENKUlvE_clEvEUldE_St5arrayIPcLm2EELi4E23TrivialOffsetCalculatorILi1EjESB_NS0_6memory12LoadWithCastILi1EEENSC_13StoreWithCastILi1EEEEEviT_T0_T2_T3_T4_T5_:
[----:B------:R-:W0:Y:S01]  /*0000*/  LDC R1, c[0x0][0x28] ;  /* 0x00000a00ff017b82 */ /* 0x000e220000000800 */
[----:B------:R-:W1:Y:S07]  /*0010*/  S2R R18, SR_CTAID.X ;  /* 0x0000000000127919 */ /* 0x000e6e0000002500 */
[----:B------:R-:W1:Y:S01]  /*0020*/  LDC R19, c[0x0][0x210] ;  /* 0x00008400ff137b82 */ /* 0x000e620000000800 */
[----:B------:R-:W-:Y:S01]  /*0030*/  ULDC.64 UR36, c[0x0][0x208] ;  /* 0x0000820000247ab9 */ /* 0x000fe20000000a00 */
[----:B------:R-:W-:Y:S01]  /*0040*/  BSSY B6, `(.L_x_2030) ;  /* 0x00000fe000067945 */ /* 0x000fe20003800000 */
[----:B------:R-:W2:Y:S01]  /*0050*/  S2R R22, SR_TID.X ;  /* 0x0000000000167919 */ /* 0x000ea20000002100 */
[----:B------:R-:W-:-:S02]  /*0060*/  CS2R R28, SRZ ;  /* 0x00000000001c7805 */ /* 0x000fc4000001ff00 */
[----:B------:R-:W-:Y:S02]  /*0070*/  CS2R R26, SRZ ;  /* 0x00000000001a7805 */ /* 0x000fe4000001ff00 */
        /* <DEDUP_REMOVED lines=22> */
[----:B--2---:R0:W1:Y:S01]  /*01e0*/  I2F.F64.S16 R26, R4 ;  /* 0x00000004001a7312 */ /* 0x0040620000101c00 */
[----:B------:R-:W-:Y:S05]  /*01f0*/  BRA `(.L_x_2037) ;  /* 0x0000000c00807947 */ /* 0x000fea0003800000 */
.L_x_2035:
[----:B------:R-:W2:Y:S02]  /*0200*/  LDG.E.U8 R4, desc[UR36][R4.64] ;  /* 0x0000002404047981 */ /* 0x000ea4000c1e1100 */
[----:B--2---:R0:W1:Y:S01]  /*0210*/  I2F.F64.U16 R26, R4 ;  /* 0x00000004001a7312 */ /* 0x0040620000101800 */
[----:B------:R-:W-:Y:S05]  /*0220*/  BRA `(.L_x_2037) ;  /* 0x0000000c00747947 */ /* 0x000fea0003800000 */
.L_x_2034:
        /* <DEDUP_REMOVED lines=9> */
.L_x_2039:
[----:B------:R-:W2:Y:S02]  /*02c0*/  LDG.E R4, desc[UR36][R4.64] ;  /* 0x0000002404047981 */ /* 0x000ea4000c1e1900 */
[----:B--2---:R1:W2:Y:S01]  /*02d0*/  I2F.F64 R26, R4 ;  /* 0x00000004001a7312 */ /* 0x0042a20000201c00 */
[----:B------:R-:W-:Y:S05]  /*02e0*/  BRA `(.L_x_2037) ;  /* 0x0000000c00447947 */ /* 0x000fea0003800000 */
.L_x_2038:
[----:B------:R-:W2:Y:S02]  /*02f0*/  LDG.E.U16 R4, desc[UR36][R4.64] ;  /* 0x0000002404047981 */ /* 0x000ea4000c1e1500 */
[----:B--2---:R3:W4:Y:S01]  /*0300*/  I2F.F64.S16 R26, R4 ;  /* 0x00000004001a7312 */ /* 0x0047220000101c00 */
[----:B------:R-:W-:Y:S05]  /*0310*/  BRA `(.L_x_2037) ;  /* 0x0000000c00387947 */ /* 0x000fea0003800000 */
.L_x_2033:
        /* <DEDUP_REMOVED lines=10> */
.L_x_2041:
[----:B------:R-:W2:Y:S02]  /*03c0*/  LDG.E.U16 R0, desc[UR36][R4.64] ;  /* 0x0000002404007981 */ /* 0x000ea4000c1e1500 */
[----:B--2---:R-:W-:-:S05]  /*03d0*/  HADD2.F32 R0, -RZ, R0.H0_H0 ;  /* 0x20000000ff007230 */ /* 0x004fca0000004100 */
[----:B------:R-:W-:-:S04]  /*03e0*/  FMUL.FTZ R0, R0, 1 ;  /* 0x3f80000000007820 */ /* 0x000fc80000410000 */
[----:B------:R0:W1:Y:S01]  /*03f0*/  F2F.F64.F32 R26, R0 ;  /* 0x00000000001a7310 */ /* 0x0000620000201800 */
[----:B------:R-:W-:Y:S05]  /*0400*/  BRA `(.L_x_2037) ;  /* 0x0000000800fc7947 */ /* 0x000fea0003800000 */
.L_x_2040:
        /* <DEDUP_REMOVED lines=10> */
.L_x_2043:
[----:B------:R-:W2:Y:S02]  /*04b0*/  LDG.E.U16 R4, desc[UR36][R4.64] ;  /* 0x0000002404047981 */ /* 0x000ea4000c1e1500 */
[----:B--2---:R-:W-:-:S05]  /*04c0*/  HADD2.F32 R0, -RZ, R4.H0_H0 ;  /* 0x20000004ff007230 */ /* 0x004fca0000004100 */
[----:B------:R-:W-:-:S04]  /*04d0*/  FMUL.FTZ R0, R0, 1 ;  /* 0x3f80000000007820 */ /* 0x000fc80000410000 */
[----:B------:R0:W1:Y:S01]  /*04e0*/  F2F.F64.F32 R26, R0 ;  /* 0x00000000001a7310 */ /* 0x0000620000201800 */
[----:B------:R-:W-:Y:S05]  /*04f0*/  BRA `(.L_x_2037) ;  /* 0x0000000800c07947 */ /* 0x000fea0003800000 */
.L_x_2042:
[----:B------:R0:W5:Y:S01]  /*0500*/  LDG.E.64 R26, desc[UR36][R4.64] ;  /* 0x00000024041a7981 */ /* 0x000162000c1e1b00 */
[----:B------:R-:W-:Y:S05]  /*0510*/  BRA `(.L_x_2037) ;  /* 0x0000000800b87947 */ /* 0x000fea0003800000 */
.L_x_2032:
        /* <DEDUP_REMOVED lines=13> */
.L_x_2046:
[----:B------:R0:W5:Y:S01]  /*05f0*/  LDG.E.64 R26, desc[UR36][R4.64] ;  /* 0x00000024041a7981 */ /* 0x000162000c1e1b00 */
[----:B------:R-:W-:Y:S05]  /*0600*/  BRA `(.L_x_2037) ;  /* 0x00000008007c7947 */ /* 0x000fea0003800000 */
.L_x_2045:
        /* <DEDUP_REMOVED lines=24> */
[----:B------:R-:W-:-:S05]  /*0790*/  LOP3.LUT R7, R7, 0x80000000, R0, 0xf8, !PT ;  /* 0x8000000007077812 */ /* 0x000fca00078ef800 */
[----:B------:R-:W-:-:S04]  /*07a0*/  FMUL.FTZ R7, R7, 1 ;  /* 0x3f80000007077820 */ /* 0x000fc80000410000 */
[----:B------:R0:W1:Y:S01]  /*07b0*/  F2F.F64.F32 R26, R7 ;  /* 0x00000007001a7310 */ /* 0x0000620000201800 */
[----:B------:R-:W-:Y:S05]  /*07c0*/  BRA `(.L_x_2037) ;  /* 0x00000008000c7947 */ /* 0x000fea0003800000 */
.L_x_2048:
        /* <DEDUP_REMOVED lines=12> */
[----:B------:R-:W-:-:S05]  /*0890*/  LOP3.LUT R0, R3, 0x80000000, R0, 0xf8, !PT ;  /* 0x8000000003007812 */ /* 0x000fca00078ef800 */
[----:B------:R-:W-:-:S04]  /*08a0*/  FMUL.FTZ R0, R0, 1 ;  /* 0x3f80000000007820 */ /* 0x000fc80000410000 */
[----:B------:R0:W1:Y:S01]  /*08b0*/  F2F.F64.F32 R26, R0 ;  /* 0x00000000001a7310 */ /* 0x0000620000201800 */
[----:B------:R-:W-:Y:S05]  /*08c0*/  BRA `(.L_x_2037) ;  /* 0x0000000400cc7947 */ /* 0x000fea0003800000 */
.L_x_2047:
[----:B------:R-:W2:Y:S02]  /*08d0*/  LDG.E.U16 R0, desc[UR36][R4.64] ;  /* 0x0000002404007981 */ /* 0x000ea4000c1e1500 */
[----:B--2---:R-:W-:-:S04]  /*08e0*/  IMAD.U32 R0, R0, 0x10000, RZ ;  /* 0x0001000000007824 */ /* 0x004fc800078e00ff */
[----:B------:R-:W-:-:S04]  /*08f0*/  FMUL.FTZ R0, R0, 1 ;  /* 0x3f80000000007820 */ /* 0x000fc80000410000 */
[----:B------:R0:W1:Y:S01]  /*0900*/  F2F.F64.F32 R26, R0 ;  /* 0x00000000001a7310 */ /* 0x0000620000201800 */
[----:B------:R-:W-:Y:S05]  /*0910*/  BRA `(.L_x_2037) ;  /* 0x0000000400b87947 */ /* 0x000fea0003800000 */
.L_x_2044:
        /* <DEDUP_REMOVED lines=9> */
[----:B--2---:R0:W1:Y:S01]  /*09b0*/  I2F.F64.U16 R26, R4 ;  /* 0x00000004001a7312 */ /* 0x0040620000101800 */
[----:B------:R-:W-:Y:S05]  /*09c0*/  BRA `(.L_x_2037) ;  /* 0x00000004008c7947 */ /* 0x000fea0003800000 */
.L_x_2051:
        /* <DEDUP_REMOVED lines=21> */
.L_x_2055:
[----:B------:R-:W-:Y:S05]  /*0b20*/  BSYNC B1 ;  /* 0x0000000000017941 */ /* 0x000fea0003800000 */
.L_x_2054:
[----:B------:R-:W-:Y:S01]  /*0b30*/  LEA R5, R0, 0x3b800000, 0x17 ;  /* 0x3b80000000057811 */ /* 0x000fe200078eb8ff */
[----:B------:R-:W-:-:S05]  /*0b40*/  IMAD.SHL.U32 R0, R3, 0x100000, RZ ;  /* 0x0010000003007824 */ /* 0x000fca00078e00ff */
[----:B------:R-:W-:-:S07]  /*0b50*/  LOP3.LUT R0, R5, R0, R6, 0xfe, !PT ;  /* 0x0000000005007212 */ /* 0x000fce00078efe06 */
.L_x_2053:
[----:B------:R-:W-:Y:S05]  /*0b60*/  BSYNC B0 ;  /* 0x0000000000007941 */ /* 0x000fea0003800000 */
.L_x_2052:
[----:B------:R-:W-:-:S04]  /*0b70*/  FMUL.FTZ R0, R0, 1 ;  /* 0x3f80000000007820 */ /* 0x000fc80000410000 */
[----:B------:R0:W1:Y:S01]  /*0b80*/  F2F.F64.F32 R26, R0 ;  /* 0x00000000001a7310 */ /* 0x0000620000201800 */
[----:B------:R-:W-:Y:S05]  /*0b90*/  BRA `(.L_x_2037) ;  /* 0x0000000400187947 */ /* 0x000fea0003800000 */
.L_x_2050:
        /* <DEDUP_REMOVED lines=21> */
.L_x_2059:
[----:B------:R-:W-:Y:S05]  /*0cf0*/  BSYNC B1 ;  /* 0x0000000000017941 */ /* 0x000fea0003800000 */
.L_x_2058:
[----:B------:R-:W-:Y:S01]  /*0d00*/  LEA R5, R0, 0x37800000, 0x17 ;  /* 0x3780000000057811 */ /* 0x000fe200078eb8ff */
[----:B------:R-:W-:-:S05]  /*0d10*/  IMAD.SHL.U32 R0, R3, 0x200000, RZ ;  /* 0x0020000003007824 */ /* 0x000fca00078e00ff */
[----:B------:R-:W-:-:S07]  /*0d20*/  LOP3.LUT R0, R5, R0, R6, 0xfe, !PT ;  /* 0x0000000005007212 */ /* 0x000fce00078efe06 */
.L_x_2057:
[----:B------:R-:W-:Y:S05]  /*0d30*/  BSYNC B0 ;  /* 0x0000000000007941 */ /* 0x000fea0003800000 */
.L_x_2056:
[----:B------:R-:W-:-:S04]  /*0d40*/  FMUL.FTZ R0, R0, 1 ;  /* 0x3f80000000007820 */ /* 0x000fc80000410000 */
[----:B------:R0:W1:Y:S01]  /*0d50*/  F2F.F64.F32 R26, R0 ;  /* 0x00000000001a7310 */ /* 0x0000620000201800 */
[----:B------:R-:W-:Y:S05]  /*0d60*/  BRA `(.L_x_2037) ;  /* 0x0000000000a47947 */ /* 0x000fea0003800000 */
.L_x_2049:
        /* <DEDUP_REMOVED lines=14> */
.L_x_2063:
[----:B------:R-:W-:Y:S05]  /*0e50*/  BSYNC B0 ;  /* 0x0000000000007941 */ /* 0x000fea0003800000 */
.L_x_2062:
[----:B------:R-:W-:-:S04]  /*0e60*/  FMUL.FTZ R0, R0, 1 ;  /* 0x3f80000000007820 */ /* 0x000fc80000410000 */
[----:B------:R0:W1:Y:S01]  /*0e70*/  F2F.F64.F32 R26, R0 ;  /* 0x00000000001a7310 */ /* 0x0000620000201800 */
[----:B------:R-:W-:Y:S05]  /*0e80*/  BRA `(.L_x_2037) ;  /* 0x00000000005c7947 */ /* 0x000fea0003800000 */
.L_x_2036:
        /* <DEDUP_REMOVED lines=16> */
.L_x_2064:
[----:B------:R-:W-:Y:S01]  /*0f90*/  CS2R R26, SRZ ;  /* 0x00000000001a7805 */ /* 0x000fe2000001ff00 */
[----:B------:R-:W-:Y:S06]  /*0fa0*/  BRA `(.L_x_2037) ;  /* 0x0000000000147947 */ /* 0x000fec0003800000 */
.L_x_2061:
[----:B------:R-:W2:Y:S02]  /*0fb0*/  LDG.E.64 R26, desc[UR36][R4.64] ;  /* 0x00000024041a7981 */ /* 0x000ea4000c1e1b00 */
[----:B--2---:R-:W0:Y:S01]  /*0fc0*/  I2F.F64.U64 R26, R26 ;  /* 0x0000001a001a7312 */ /* 0x004e220000301800 */
[----:B------:R-:W-:Y:S05]  /*0fd0*/  BRA `(.L_x_2037) ;  /* 0x0000000000087947 */ /* 0x000fea0003800000 */
.L_x_2060:
[----:B------:R-:W2:Y:S02]  /*0fe0*/  LDG.E R4, desc[UR36][R4.64] ;  /* 0x0000002404047981 */ /* 0x000ea4000c1e1900 */
[----:B--2---:R0:W1:Y:S02]  /*0ff0*/  I2F.F64.U32 R26, R4 ;  /* 0x00000004001a7312 */ /* 0x0040640000201800 */
.L_x_2037:
[----:B------:R-:W3:Y:S02]  /*1000*/  S2R R22, SR_TID.X ;  /* 0x0000000000167919 */ /* 0x000ee40000002100 */
[----:B---3--:R-:W-:-:S07]  /*1010*/  VIADD R22, R22, 0x80 ;  /* 0x0000008016167836 */ /* 0x008fce0000000000 */
.L_x_2031:
[----:B------:R-:W-:Y:S05]  /*1020*/  BSYNC B6 ;  /* 0x0000000000067941 */ /* 0x000fea0003800000 */
.L_x_2030:
        /* <DEDUP_REMOVED lines=21> */
[----:B------:R-:W3:Y:S02]  /*1180*/  LDG.E.S8 R4, desc[UR36][R4.64] ;  /* 0x0000002404047981 */ /* 0x000ee4000c1e1300 */
[----:B---3--:R0:W1:Y:S01]  /*1190*/  I2F.F64.S16 R28, R4 ;  /* 0x00000004001c7312 */ /* 0x0080620000101c00 */
[----:B------:R-:W-:Y:S05]  /*11a0*/  BRA `(.L_x_2072) ;  /* 0x0000000c007c7947 */ /* 0x000fea0003800000 */
.L_x_2070:
[----:B------:R-:W3:Y:S02]  /*11b0*/  LDG.E.U8 R4, desc[UR36][R4.64] ;  /* 0x0000002404047981 */ /* 0x000ee4000c1e1100 */
[----:B---3--:R0:W1:Y:S01]  /*11c0*/  I2F.F64.U16 R28, R4 ;  /* 0x00000004001c7312 */ /* 0x0080620000101800 */
[----:B------:R-:W-:Y:S05]  /*11d0*/  BRA `(.L_x_2072) ;  /* 0x0000000c00707947 */ /* 0x000fea0003800000 */
.L_x_2069:
[----:B------:R-:W-:-:S13]  /*11e0*/  ISETP.NE.AND P0, PT, R0, 0x2, PT ;  /* 0x000000020000780c */ /* 0x000fda0003f05270 */
[----:B------:R-:W-:Y:S05]  /*11f0*/  @!P0 BRA `(.L_x_2073) ;  /* 0x0000000000288947 */ /* 0x000fea0003800000 */
[----:B------:R-:W-:-:S13]  /*1200*/  ISETP.NE.AND P0, PT, R0, 0x3, PT ;  /* 0x000000030000780c */ /* 0x000fda0003f05270 */
[----:B------:R-:W-:Y:S05]  /*1210*/  @!P0 BRA `(.L_x_2074) ;  /* 0x0000000000148947 */ /* 0x000fea0003800000 */
[----:B------:R-:W-:-:S13]  /*1220*/  ISETP.NE.AND P0, PT, R0, 0x4, PT ;  /* 0x000000040000780c */ /* 0x000fda0003f05270 */
[----:B------:R-:W-:Y:S05]  /*1230*/  @P0 BRA `(.L_x_2071) ;  /* 0x0000000800fc0947 */ /* 0x000fea0003800000 */
[----:B------:R-:W3:Y:S02]  /*1240*/  LDG.E.64 R28, desc[UR36][R4.64] ;  /* 0x00000024041c7981 */ /* 0x000ee4000c1e1b00 */
[----:B---3--:R-:W0:Y:S01]  /*1250*/  I2F.F64.S64 R28, R28 ;  /* 0x0000001c001c7312 */ /* 0x008e220000301c00 */
[----:B------:R-:W-:Y:S05]  /*1260*/  BRA `(.L_x_2072) ;  /* 0x0000000c004c7947 */ /* 0x000fea0003800000 */
.L_x_2074:
[----:B------:R-:W3:Y:S02]  /*1270*/  LDG.E R4, desc[UR36][R4.64] ;  /* 0x0000002404047981 */ /* 0x000ee4000c1e1900 */
[----:B---3--:R0:W1:Y:S01]  /*1280*/  I2F.F64 R28, R4 ;  /* 0x00000004001c7312 */ /* 0x0080620000201c00 */
[----:B------:R-:W-:Y:S05]  /*1290*/  BRA `(.L_x_2072) ;  /* 0x0000000c00407947 */ /* 0x000fea0003800000 */
.L_x_2073:
[----:B------:R-:W3:Y:S02]  /*12a0*/  LDG.E.U16 R4, desc[UR36][R4.64] ;  /* 0x0000002404047981 */ /* 0x000ee4000c1e1500 */
[----:B---3--:R0:W1:Y:S01]  /*12b0*/  I2F.F64.S16 R28, R4 ;  /* 0x00000004001c7312 */ /* 0x0080620000101c00 */
[----:B------:R-:W-:Y:S05]  /*12c0*/  BRA `(.L_x_2072) ;  /* 0x0000000c00347947 */ /* 0x000fea0003800000 */
.L_x_2068:
[----:B------:R-:W-:-:S13]  /*12d0*/  ISETP.GT.AND P0, PT, R0, 0x6, PT ;  /* 0x000000060000780c */ /* 0x000fda0003f04270 */
[----:B------:R-:W-:Y:S05]  /*12e0*/  @P0 BRA `(.L_x_2075) ;  /* 0x0000000000340947 */ /* 0x000fea0003800000 */
[----:B------:R-:W-:-:S13]  /*12f0*/  ISETP.NE.AND P0, PT, R0, 0x5, PT ;  /* 0x000000050000780c */ /* 0x000fda0003f05270 */
[----:B------:R-:W-:Y:S05]  /*1300*/  @!P0 BRA `(.L_x_2076) ;  /* 0x0000000000188947 */ /* 0x000fea0003800000 */
[----:B------:R-:W-:-:S13]  /*1310*/  ISETP.NE.AND P0, PT, R0, 0x6, PT ;  /* 0x000000060000780c */ /* 0x000fda0003f05270 */
[----:B------:R-:W-:Y:S05]  /*1320*/  @P0 BRA `(.L_x_2071) ;  /* 0x0000000800c00947 */ /* 0x000fea0003800000 */
[----:B------:R-:W3:Y:S02]  /*1330*/  LDG.E R28, desc[UR36][R4.64] ;  /* 0x00000024041c7981 */ /* 0x000ee4000c1e1900 */
[----:B---3--:R-:W-:-:S06]  /*1340*/  FMUL.FTZ R28, R28, 1 ;  /* 0x3f8000001c1c7820 */ /* 0x008fcc0000410000 */
[----:B------:R-:W0:Y:S01]  /*1350*/  F2F.F64.F32 R28, R28 ;  /* 0x0000001c001c7310 */ /* 0x000e220000201800 */
[----:B------:R-:W-:Y:S05]  /*1360*/  BRA `(.L_x_2072) ;  /* 0x0000000c000c7947 */ /* 0x000fea0003800000 */
.L_x_2076:
[----:B------:R-:W3:Y:S02]  /*1370*/  LDG.E.U16 R0, desc[UR36][R4.64] ;  /* 0x0000002404007981 */ /* 0x000ee4000c1e1500 */
[----:B---3--:R-:W-:-:S05]  /*1380*/  HADD2.F32 R0, -RZ, R0.H0_H0 ;  /* 0x20000000ff007230 */ /* 0x008fca0000004100 */
[----:B------:R-:W-:-:S04]  /*1390*/  FMUL.FTZ R0, R0, 1 ;  /* 0x3f80000000007820 */ /* 0x000fc80000410000 */
[----:B------:R0:W1:Y:S01]  /*13a0*/  F2F.F64.F32 R28, R0 ;  /* 0x00000000001c7310 */ /* 0x0000620000201800 */
[----:B------:R-:W-:Y:S05]  /*13b0*/  BRA `(.L_x_2072) ;  /* 0x0000000800f87947 */ /* 0x000fea0003800000 */
.L_x_2075:
[----:B------:R-:W-:-:S13]  /*13c0*/  ISETP.NE.AND P0, PT, R0, 0x7, PT ;  /* 0x000000070000780c */ /* 0x000fda0003f05270 */
[----:B------:R-:W-:Y:S05]  /*13d0*/  @!P0 BRA `(.L_x_2077) ;  /* 0x0000000000348947 */ /* 0x000fea0003800000 */
        /* <DEDUP_REMOVED lines=8> */
.L_x_2078:
[----:B------:R-:W3:Y:S02]  /*1460*/  LDG.E.U16 R4, desc[UR36][R4.64] ;  /* 0x0000002404047981 */ /* 0x000ee4000c1e1500 */
[----:B---3--:R-:W-:-:S05]  /*1470*/  HADD2.F32 R0, -RZ, R4.H0_H0 ;  /* 0x20000004ff007230 */ /* 0x008fca0000004100 */
[----:B------:R-:W-:-:S04]  /*1480*/  FMUL.FTZ R0, R0, 1 ;  /* 0x3f80000000007820 */ /* 0x000fc80000410000 */
[----:B------:R0:W1:Y:S01]  /*1490*/  F2F.F64.F32 R28, R0 ;  /* 0x00000000001c7310 */ /* 0x0000620000201800 */
[----:B------:R-:W-:Y:S05]  /*14a0*/  BRA `(.L_x_2072) ;  /* 0x0000000800bc7947 */ /* 0x000fea0003800000 */
.L_x_2077:
[----:B------:R0:W5:Y:S01]  /*14b0*/  LDG.E.64 R28, desc[UR36][R4.64] ;  /* 0x00000024041c7981 */ /* 0x000162000c1e1b00 */
[----:B------:R-:W-:Y:S05]  /*14c0*/  BRA `(.L_x_2072) ;  /* 0x0000000800b47947 */ /* 0x000fea0003800000 */
.L_x_2067:
        /* <DEDUP_REMOVED lines=8> */
[----:B------:R-:W3:Y:S01]  /*1550*/  LDG.E.U8 R4, desc[UR36][R4.64] ;  /* 0x0000002404047981 */ /* 0x000ee2000c1e1100 */
[----:B------:R-:W-:Y:S01]  /*1560*/  IMAD.MOV.U32 R28, RZ, RZ, RZ ;  /* 0x000000ffff1c7224 */ /* 0x000fe200078e00ff */
[----:B---3--:R-:W-:-:S04]  /*1570*/  ISETP.NE.AND P0, PT, R4, RZ, PT ;  /* 0x000000ff0400720c */ /* 0x008fc80003f05270 */
[----:B------:R-:W-:Y:S01]  /*1580*/  FSEL R29, RZ, 1.875, !P0 ;  /* 0x3ff00000ff1d7808 */ /* 0x000fe20004000000 */
[----:B------:R-:W-:Y:S08]  /*1590*/  BRA `(.L_x_2072) ;  /* 0x0000000800807947 */ /* 0x000ff00003800000 */
.L_x_2081:
[----:B------:R0:W5:Y:S01]  /*15a0*/  LDG.E.64 R28, desc[UR36][R4.64] ;  /* 0x00000024041c7981 */ /* 0x000162000c1e1b00 */
[----:B------:R-:W-:Y:S05]  /*15b0*/  BRA `(.L_x_2072) ;  /* 0x0000000800787947 */ /* 0x000fea0003800000 */
.L_x_2080:
[----:B------:R-:W-:-:S13]  /*15c0*/  ISETP.NE.AND P0, PT, R0, 0xf, PT ;  /* 0x0000000f0000780c */ /* 0x000fda0003f05270 */
[----:B------:R-:W-:Y:S05]  /*15d0*/  @!P0 BRA `(.L_x_2082) ;  /* 0x0000000000a48947 */ /* 0x000fea0003800000 */
[----:B------:R-:W-:-:S13]  /*15e0*/  ISETP.NE.AND P0, PT, R0, 0x17, PT ;  /* 0x000000170000780c */ /* 0x000fda0003f05270 */
[----:B------:R-:W-:Y:S05]  /*15f0*/  @!P0 BRA `(.L_x_2083) ;  /* 0x0000000000608947 */ /* 0x000fea0003800000 */
[----:B------:R-:W-:-:S13]  /*1600*/  ISETP.NE.AND P0, PT, R0, 0x18, PT ;  /* 0x000000180000780c */ /* 0x000fda0003f05270 */
[----:B------:R-:W-:Y:S05]  /*1610*/  @P0 BRA `(.L_x_2071) ;  /* 0x0000000800040947 */ /* 0x000fea0003800000 */
[----:B------:R-:W3:Y:S01]  /*1620*/  LDG.E.U8 R0, desc[UR36][R4.64] ;  /* 0x0000002404007981 */ /* 0x000ee2000c1e1100 */
[----:B------:R-:W-:Y:S02]  /*1630*/  IMAD.MOV.U32 R9, RZ, RZ, -0x800000 ;  /* 0xff800000ff097424 */ /* 0x000fe400078e00ff */
[----:B---3--:R-:W-:-:S05]  /*1640*/  IMAD.SHL.U32 R0, R0, 0x1000000, RZ ;  /* 0x0100000000007824 */ /* 0x008fca00078e00ff */
        /* <DEDUP_REMOVED lines=19> */
.L_x_2083:
[----:B------:R-:W3:Y:S02]  /*1780*/  LDG.E.U8 R4, desc[UR36][R4.64] ;  /* 0x0000002404047981 */ /* 0x000ee4000c1e1100 */
[----:B---3--:R-:W-:-:S05]  /*1790*/  IMAD.SHL.U32 R0, R4, 0x2000000, RZ ;  /* 0x0200000004007824 */ /* 0x008fca00078e00ff */
        /* <DEDUP_REMOVED lines=11> */
[----:B------:R3:W0:Y:S01]  /*1850*/  F2F.F64.F32 R28, R0 ;  /* 0x00000000001c7310 */ /* 0x0006220000201800 */
[----:B------:R-:W-:Y:S05]  /*1860*/  BRA `(.L_x_2072) ;  /* 0x0000000400cc7947 */ /* 0x000fea0003800000 */
.L_x_2082:
[----:B------:R-:W3:Y:S02]  /*1870*/  LDG.E.U16 R0, desc[UR36][R4.64] ;  /* 0x0000002404007981 */ /* 0x000ee4000c1e1500 */
[----:B---3--:R-:W-:-:S04]  /*1880*/  IMAD.U32 R0, R0, 0x10000, RZ ;  /* 0x0001000000007824 */ /* 0x008fc800078e00ff */
[----:B------:R-:W-:-:S04]  /*1890*/  FMUL.FTZ R0, R0, 1 ;  /* 0x3f80000000007820 */ /* 0x000fc80000410000 */
[----:B------:R0:W1:Y:S01]  /*18a0*/  F2F.F64.F32 R28, R0 ;  /* 0x00000000001c7310 */ /* 0x0000620000201800 */
[----:B------:R-:W-:Y:S05]  /*18b0*/  BRA `(.L_x_2072) ;  /* 0x0000000400b87947 */ /* 0x000fea0003800000 */
.L_x_2079:
        /* <DEDUP_REMOVED lines=8> */
[----:B------:R-:W3:Y:S02]  /*1940*/  LDG.E.U16 R4, desc[UR36][R4.64] ;  /* 0x0000002404047981 */ /* 0x000ee4000c1e1500 */
[----:B---3--:R0:W1:Y:S01]  /*1950*/  I2F.F64.U16 R28, R4 ;  /* 0x00000004001c7312 */ /* 0x0080620000101800 */
[----:B------:R-:W-:Y:S05]  /*1960*/  BRA `(.L_x_2072) ;  /* 0x00000004008c7947 */ /* 0x000fea0003800000 */
.L_x_2086:
[----:B------:R-:W3:Y:S01]  /*1970*/  LDG.E.U8 R3, desc[UR36][R4.64] ;  /* 0x0000002404037981 */ /* 0x000ee2000c1e1100 */
[----:B------:R-:W-:Y:S01]  /*1980*/  BSSY B0, `(.L_x_2087) ;  /* 0x0000018000007945 */ /* 0x000fe20003800000 */
[----:B------:R-:W-:Y:S01]  /*1990*/  IMAD.MOV.U32 R0, RZ, RZ, RZ ;  /* 0x000000ffff007224 */ /* 0x000fe200078e00ff */
[----:B---3--:R-:W-:-:S13]  /*19a0*/  ISETP.NE.AND P0, PT, R3, RZ, PT ;  /* 0x000000ff0300720c */ /* 0x008fda0003f05270 */
        /* <DEDUP_REMOVED lines=17> */
.L_x_2090:
[----:B------:R-:W-:Y:S05]  /*1ac0*/  BSYNC B1 ;  /* 0x0000000000017941 */ /* 0x000fea0003800000 */
.L_x_2089:
[----:B------:R-:W-:Y:S01]  /*1ad0*/  LEA R5, R0, 0x3b800000, 0x17 ;  /* 0x3b80000000057811 */ /* 0x000fe200078eb8ff */
[----:B------:R-:W-:-:S05]  /*1ae0*/  IMAD.SHL.U32 R0, R3, 0x100000, RZ ;  /* 0x0010000003007824 */ /* 0x000fca00078e00ff */
[----:B------:R-:W-:-:S07]  /*1af0*/  LOP3.LUT R0, R5, R0, R6, 0xfe, !PT ;  /* 0x0000000005007212 */ /* 0x000fce00078efe06 */
.L_x_2088:
[----:B------:R-:W-:Y:S05]  /*1b00*/  BSYNC B0 ;  /* 0x0000000000007941 */ /* 0x000fea0003800000 */
.L_x_2087:
[----:B------:R-:W-:-:S04]  /*1b10*/  FMUL.FTZ R0, R0, 1 ;  /* 0x3f80000000007820 */ /* 0x000fc80000410000 */
[----:B------:R0:W1:Y:S01]  /*1b20*/  F2F.F64.F32 R28, R0 ;  /* 0x00000000001c7310 */ /* 0x0000620000201800 */
[----:B------:R-:W-:Y:S05]  /*1b30*/  BRA `(.L_x_2072) ;  /* 0x0000000400187947 */ /* 0x000fea0003800000 */
.L_x_2085:
        /* <DEDUP_REMOVED lines=21> */
.L_x_2094:
[----:B------:R-:W-:Y:S05]  /*1c90*/  BSYNC B1 ;  /* 0x0000000000017941 */ /* 0x000fea0003800000 */
.L_x_2093:
[----:B------:R-:W-:Y:S01]  /*1ca0*/  LEA R5, R0, 0x37800000, 0x17 ;  /* 0x3780000000057811 */ /* 0x000fe200078eb8ff */
[----:B------:R-:W-:-:S05]  /*1cb0*/  IMAD.SHL.U32 R0, R3, 0x200000, RZ ;  /* 0x0020000003007824 */ /* 0x000fca00078e00ff */
[----:B------:R-:W-:-:S07]  /*1cc0*/  LOP3.LUT R0, R5, R0, R6, 0xfe, !PT ;  /* 0x0000000005007212 */ /* 0x000fce00078efe06 */
.L_x_2092:
[----:B------:R-:W-:Y:S05]  /*1cd0*/  BSYNC B0 ;  /* 0x0000000000007941 */ /* 0x000fea0003800000 */
.L_x_2091:
[----:B------:R-:W-:-:S04]  /*1ce0*/  FMUL.FTZ R0, R0, 1 ;  /* 0x3f80000000007820 */ /* 0x000fc80000410000 */
[----:B------:R0:W1:Y:S01]  /*1cf0*/  F2F.F64.F32 R28, R0 ;  /* 0x00000000001c7310 */ /* 0x0000620000201800 */
[----:B------:R-:W-:Y:S05]  /*1d00*/  BRA `(.L_x_2072) ;  /* 0x0000000000a47947 */ /* 0x000fea0003800000 */
.L_x_2084:
[----:B------:R-:W-:-:S13]  /*1d10*/  ISETP.NE.AND P0, PT, R0, 0x1c, PT ;  /* 0x0000001c0000780c */ /* 0x000fda0003f05270 */
[----:B------:R-:W-:Y:S05]  /*1d20*/  @!P0 BRA `(.L_x_2095) ;  /* 0x0000000000948947 */ /* 0x000fea0003800000 */
[----:B------:R-:W-:-:S13]  /*1d30*/  ISETP.NE.AND P0, PT, R0, 0x1d, PT ;  /* 0x0000001d0000780c */ /* 0x000fda0003f05270 */
[----:B------:R-:W-:Y:S05]  /*1d40*/  @!P0 BRA `(.L_x_2096) ;  /* 0x0000000000808947 */ /* 0x000fea0003800000 */
[----:B------:R-:W-:-:S13]  /*1d50*/  ISETP.NE.AND P0, PT, R0, 0x2c, PT ;  /* 0x0000002c0000780c */ /* 0x000fda0003f05270 */
[----:B------:R-:W-:Y:S05]  /*1d60*/  @P0 BRA `(.L_x_2071) ;  /* 0x0000000000300947 */ /* 0x000fea0003800000 */
[----:B------:R-:W3:Y:S01]  /*1d70*/  LDG.E.U8 R4, desc[UR36][R4.64] ;  /* 0x0000002404047981 */ /* 0x000ee2000c1e1100 */
[----:B------:R-:W-:Y:S01]  /*1d80*/  BSSY B0, `(.L_x_2097) ;  /* 0x0000007000007945 */ /* 0x000fe20003800000 */
[----:B------:R-:W-:Y:S01]  /*1d90*/  IMAD.MOV.U32 R0, RZ, RZ, 0x400000 ;  /* 0x00400000ff007424 */ /* 0x000fe200078e00ff */
[----:B---3--:R-:W-:-:S13]  /*1da0*/  ISETP.NE.AND P0, PT, R4, RZ, PT ;  /* 0x000000ff0400720c */ /* 0x008fda0003f05270 */
[----:B------:R-:W-:Y:S05]  /*1db0*/  @!P0 BRA `(.L_x_2098) ;  /* 0x00000000000c8947 */ /* 0x000fea0003800000 */
[----:B------:R-:W-:-:S13]  /*1dc0*/  ISETP.NE.AND P0, PT, R4, 0xff, PT ;  /* 0x000000ff0400780c */ /* 0x000fda0003f05270 */
[----:B------:R-:W-:Y:S02]  /*1dd0*/  @!P0 IMAD.MOV.U32 R0, RZ, RZ, 0x7f800001 ;  /* 0x7f800001ff008424 */ /* 0x000fe400078e00ff */
[----:B------:R-:W-:-:S07]  /*1de0*/  @P0 IMAD.SHL.U32 R0, R4, 0x800000, RZ ;  /* 0x0080000004000824 */ /* 0x000fce00078e00ff */
.L_x_2098:
[----:B------:R-:W-:Y:S05]  /*1df0*/  BSYNC B0 ;  /* 0x0000000000007941 */ /* 0x000fea0003800000 */
.L_x_2097:
[----:B------:R-:W-:-:S04]  /*1e00*/  FMUL.FTZ R0, R0, 1 ;  /* 0x3f80000000007820 */ /* 0x000fc80000410000 */
[----:B------:R0:W1:Y:S01]  /*1e10*/  F2F.F64.F32 R28, R0 ;  /* 0x00000000001c7310 */ /* 0x0000620000201800 */
[----:B------:R-:W-:Y:S05]  /*1e20*/  BRA `(.L_x_2072) ;  /* 0x00000000005c7947 */ /* 0x000fea0003800000 */
.L_x_2071:
        /* <DEDUP_REMOVED lines=16> */
.L_x_2099:
[----:B------:R-:W-:Y:S01]  /*1f30*/  CS2R R28, SRZ ;  /* 0x00000000001c7805 */ /* 0x000fe2000001ff00 */
[----:B------:R-:W-:Y:S06]  /*1f40*/  BRA `(.L_x_2072) ;  /* 0x0000000000147947 */ /* 0x000fec0003800000 */
.L_x_2096:
[----:B------:R-:W3:Y:S02]  /*1f50*/  LDG.E.64 R28, desc[UR36][R4.64] ;  /* 0x00000024041c7981 */ /* 0x000ee4000c1e1b00 */
[----:B---3--:R-:W0:Y:S01]  /*1f60*/  I2F.F64.U64 R28, R28 ;  /* 0x0000001c001c7312 */ /* 0x008e220000301800 */
[----:B------:R-:W-:Y:S05]  /*1f70*/  BRA `(.L_x_2072) ;  /* 0x0000000000087947 */ /* 0x000fea0003800000 */
.L_x_2095:
[----:B------:R-:W3:Y:S02]  /*1f80*/  LDG.E R4, desc[UR36][R4.64] ;  /* 0x0000002404047981 */ /* 0x000ee4000c1e1900 */
[----:B---3--:R0:W1:Y:S02]  /*1f90*/  I2F.F64.U32 R28, R4 ;  /* 0x00000004001c7312 */ /* 0x0080640000201800 */
.L_x_2072:
[----:B------:R-:W-:-:S07]  /*1fa0*/  VIADD R22, R22, 0x80 ;  /* 0x0000008016167836 */ /* 0x000fce0000000000 */
.L_x_2066:
[----:B------:R-:W-:Y:S05]  /*1fb0*/  BSYNC B6 ;  /* 0x0000000000067941 */ /* 0x000fea0003800000 */
.L_x_2065:
[----:B------:R-:W-:Y:S01]  /*1fc0*/  ISETP.GE.AND P0, PT, R22, R19, PT ;  /* 0x000000131600720c */ /* 0x000fe20003f06270 */
[----:B------:R-:W-:Y:S01]  /*1fd0*/  BSSY B6, `(.L_x_2100) ;  /* 0x00000f9000067945 */ /* 0x000fe20003800000 */
[----:B------:R-:W-:Y:S02]  /*1fe0*/  CS2R R16, SRZ ;  /* 0x0000000000107805 */ /* 0x000fe4000001ff00 */
[----:B------:R-:W-:-:S09]  /*1ff0*/  CS2R R24, SRZ ;  /* 0x0000000000187805 */ /* 0x000fd2000001ff00 */
[----:B------:R-:W-:Y:S05]  /*2000*/  @P0 BRA `(.L_x_2101) ;  /* 0x0000000c00d40947 */ /* 0x000fea0003800000 */
[----:B01----:R-:W0:Y:S01]  /*2010*/  LDC.64 R4, c[0x0][0x220] ;  /* 0x00008800ff047b82 */ /* 0x003e220000000a00 */
[----:B---3--:R-:W-:Y:S01]  /*2020*/  IMAD R0, R18, 0x200, R22 ;  /* 0x0000020012007824 */ /* 0x008fe200078e0216 */
        /* <DEDUP_REMOVED lines=19> */
.L_x_2105:
[----:B------:R-:W3:Y:S02]  /*2160*/  LDG.E.U8 R4, desc[UR36][R4.64] ;  /* 0x0000002404047981 */ /* 0x000ee4000c1e1100 */
[----:B---3--:R0:W1:Y:S01]  /*2170*/  I2F.F64.U16 R24, R4 ;  /* 0x0000000400187312 */ /* 0x0080620000101800 */
[----:B------:R-:W-:Y:S05]  /*2180*/  BRA `(.L_x_2107) ;  /* 0x0000000c00707947 */ /* 0x000fea0003800000 */
.L_x_2104:
        /* <DEDUP_REMOVED lines=9> */
.L_x_2109:
[----:B------:R-:W3:Y:S02]  /*2220*/  LDG.E R4, desc[UR36][R4.64] ;  /* 0x0000002404047981 */ /* 0x000ee4000c1e1900 */
[----:B---3--:R0:W1:Y:S01]  /*2230*/  I2F.F64 R24, R4 ;  /* 0x0000000400187312 */ /* 0x0080620000201c00 */
[----:B------:R-:W-:Y:S05]  /*2240*/  BRA `(.L_x_2107) ;  /* 0x0000000c00407947 */ /* 0x000fea0003800000 */
.L_x_2108:
[----:B------:R-:W3:Y:S02]  /*2250*/  LDG.E.U16 R4, desc[UR36][R4.64] ;  /* 0x0000002404047981 */ /* 0x000ee4000c1e1500 */
[----:B---3--:R0:W1:Y:S01]  /*2260*/  I2F.F64.S16 R24, R4 ;  /* 0x0000000400187312 */ /* 0x0080620000101c00 */
[----:B------:R-:W-:Y:S05]  /*2270*/  BRA `(.L_x_2107) ;  /* 0x0000000c00347947 */ /* 0x000fea0003800000 */
.L_x_2103:
        /* <DEDUP_REMOVED lines=10> */
.L_x_2111:
[----:B------:R-:W3:Y:S02]  /*2320*/  LDG.E.U16 R0, desc[UR36][R4.64] ;  /* 0x0000002404007981 */ /* 0x000ee4000c1e1500 */
[----:B---3--:R-:W-:-:S05]  /*2330*/  HADD2.F32 R0, -RZ, R0.H0_H0 ;  /* 0x20000000ff007230 */ /* 0x008fca0000004100 */
[----:B------:R-:W-:-:S04]  /*2340*/  FMUL.FTZ R0, R0, 1 ;  /* 0x3f80000000007820 */ /* 0x000fc80000410000 */
[----:B------:R0:W1:Y:S01]  /*2350*/  F2F.F64.F32 R24, R0 ;  /* 0x0000000000187310 */ /* 0x0000620000201800 */
[----:B------:R-:W-:Y:S05]  /*2360*/  BRA `(.L_x_2107) ;  /* 0x0000000800f87947 */ /* 0x000fea0003800000 */
.L_x_2110:
        /* <DEDUP_REMOVED lines=10> */
.L_x_2113:
[----:B------:R-:W3:Y:S02]  /*2410*/  LDG.E.U16 R4, desc[UR36][R4.64] ;  /* 0x0000002404047981 */ /* 0x000ee4000c1e1500 */
[----:B---3--:R-:W-:-:S05]  /*2420*/  HADD2.F32 R0, -RZ, R4.H0_H0 ;  /* 0x20000004ff007230 */ /* 0x008fca0000004100 */
[----:B------:R-:W-:-:S04]  /*2430*/  FMUL.FTZ R0, R0, 1 ;  /* 0x3f80000000007820 */ /* 0x000fc80000410000 */
[----:B------:R0:W1:Y:S01]  /*2440*/  F2F.F64.F32 R24, R0 ;  /* 0x0000000000187310 */ /* 0x0000620000201800 */
[----:B------:R-:W-:Y:S05]  /*2450*/  BRA `(.L_x_2107) ;  /* 0x0000000800bc7947 */ /* 0x000fea0003800000 */
.L_x_2112:
[----:B------:R0:W5:Y:S01]  /*2460*/  LDG.E.64 R24, desc[UR36][R4.64] ;  /* 0x0000002404187981 */ /* 0x000162000c1e1b00 */
[----:B------:R-:W-:Y:S05]  /*2470*/  BRA `(.L_x_2107) ;  /* 0x0000000800b47947 */ /* 0x000fea0003800000 */
.L_x_2102:
        /* <DEDUP_REMOVED lines=13> */
.L_x_2116:
[----:B------:R0:W5:Y:S01]  /*2550*/  LDG.E.64 R24, desc[UR36][R4.64] ;  /* 0x0000002404187981 */ /* 0x000162000c1e1b00 */
[----:B------:R-:W-:Y:S05]  /*2560*/  BRA `(.L_x_2107) ;  /* 0x0000000800787947 */ /* 0x000fea0003800000 */
.L_x_2115:
        /* <DEDUP_REMOVED lines=28> */
.L_x_2118:
        /* <DEDUP_REMOVED lines=15> */
.L_x_2117:
[----:B------:R-:W3:Y:S02]  /*2820*/  LDG.E.U16 R0, desc[UR36][R4.64] ;  /* 0x0000002404007981 */ /* 0x000ee4000c1e1500 */
[----:B---3--:R-:W-:-:S04]  /*2830*/  IMAD.U32 R0, R0, 0x10000, RZ ;  /* 0x0001000000007824 */ /* 0x008fc800078e00ff */
[----:B------:R-:W-:-:S04]  /*2840*/  FMUL.FTZ R0, R0, 1 ;  /* 0x3f80000000007820 */ /* 0x000fc80000410000 */
[----:B------:R0:W1:Y:S01]  /*2850*/  F2F.F64.F32 R24, R0 ;  /* 0x0000000000187310 */ /* 0x0000620000201800 */
[----:B------:R-:W-:Y:S05]  /*2860*/  BRA `(.L_x_2107) ;  /* 0x0000000400b87947 */ /* 0x000fea0003800000 */
.L_x_2114:
        /* <DEDUP_REMOVED lines=11> */
.L_x_2121:
        /* <DEDUP_REMOVED lines=21> */
.L_x_2125:
[----:B------:R-:W-:Y:S05]  /*2a70*/  BSYNC B1 ;  /* 0x0000000000017941 */ /* 0x000fea0003800000 */
.L_x_2124:
[----:B------:R-:W-:Y:S01]  /*2a80*/  LEA R5, R0, 0x3b800000, 0x17 ;  /* 0x3b80000000057811 */ /* 0x000fe200078eb8ff */
[----:B------:R-:W-:-:S05]  /*2a90*/  IMAD.SHL.U32 R0, R3, 0x100000, RZ ;  /* 0x0010000003007824 */ /* 0x000fca00078e00ff */
[----:B------:R-:W-:-:S07]  /*2aa0*/  LOP3.LUT R0, R5, R0, R6, 0xfe, !PT ;  /* 0x0000000005007212 */ /* 0x000fce00078efe06 */
.L_x_2123:
[----:B------:R-:W-:Y:S05]  /*2ab0*/  BSYNC B0 ;  /* 0x0000000000007941 */ /* 0x000fea0003800000 */
.L_x_2122:
[----:B------:R-:W-:-:S04]  /*2ac0*/  FMUL.FTZ R0, R0, 1 ;  /* 0x3f80000000007820 */ /* 0x000fc80000410000 */
[----:B------:R3:W0:Y:S01]  /*2ad0*/  F2F.F64.F32 R24, R0 ;  /* 0x0000000000187310 */ /* 0x0006220000201800 */
[----:B------:R-:W-:Y:S05]  /*2ae0*/  BRA `(.L_x_2107) ;  /* 0x0000000400187947 */ /* 0x000fea0003800000 */
.L_x_2120:
        /* <DEDUP_REMOVED lines=21> */
.L_x_2129:
[----:B------:R-:W-:Y:S05]  /*2c40*/  BSYNC B1 ;  /* 0x0000000000017941 */ /* 0x000fea0003800000 */
.L_x_2128:
[----:B------:R-:W-:Y:S01]  /*2c50*/  LEA R5, R0, 0x37800000, 0x17 ;  /* 0x3780000000057811 */ /* 0x000fe200078eb8ff */
[----:B------:R-:W-:-:S05]  /*2c60*/  IMAD.SHL.U32 R0, R3, 0x200000, RZ ;  /* 0x0020000003007824 */ /* 0x000fca00078e00ff */
[----:B------:R-:W-:-:S07]  /*2c70*/  LOP3.LUT R0, R5, R0, R6, 0xfe, !PT ;  /* 0x0000000005007212 */ /* 0x000fce00078efe06 */
.L_x_2127:
[----:B------:R-:W-:Y:S05]  /*2c80*/  BSYNC B0 ;  /* 0x0000000000007941 */ /* 0x000fea0003800000 */
.L_x_2126:
[----:B------:R-:W-:-:S04]  /*2c90*/  FMUL.FTZ R0, R0, 1 ;  /* 0x3f80000000007820 */ /* 0x000fc80000410000 */
[----:B------:R0:W1:Y:S01]  /*2ca0*/  F2F.F64.F32 R24, R0 ;  /* 0x0000000000187310 */ /* 0x0000620000201800 */
[----:B------:R-:W-:Y:S05]  /*2cb0*/  BRA `(.L_x_2107) ;  /* 0x0000000000a47947 */ /* 0x000fea0003800000 */
.L_x_2119:
        /* <DEDUP_REMOVED lines=14> */
.L_x_2133:
[----:B------:R-:W-:Y:S05]  /*2da0*/  BSYNC B0 ;  /* 0x0000000000007941 */ /* 0x000fea0003800000 */
.L_x_2132:
[----:B------:R-:W-:-:S04]  /*2db0*/  FMUL.FTZ R0, R0, 1 ;  /* 0x3f80000000007820 */ /* 0x000fc80000410000 */
[----:B------:R0:W1:Y:S01]  /*2dc0*/  F2F.F64.F32 R24, R0 ;  /* 0x0000000000187310 */ /* 0x0000620000201800 */
[----:B------:R-:W-:Y:S05]  /*2dd0*/  BRA `(.L_x_2107) ;  /* 0x00000000005c7947 */ /* 0x000fea0003800000 */
.L_x_2106:
        /* <DEDUP_REMOVED lines=16> */
.L_x_2134:
[----:B------:R-:W-:Y:S01]  /*2ee0*/  CS2R R24, SRZ ;  /* 0x0000000000187805 */ /* 0x000fe2000001ff00 */
[----:B------:R-:W-:Y:S06]  /*2ef0*/  BRA `(.L_x_2107) ;  /* 0x0000000000147947 */ /* 0x000fec0003800000 */
.L_x_2131:
[----:B------:R-:W3:Y:S02]  /*2f00*/  LDG.E.64 R24, desc[UR36][R4.64] ;  /* 0x0000002404187981 */ /* 0x000ee4000c1e1b00 */
[----:B---3--:R-:W0:Y:S01]  /*2f10*/  I2F.F64.U64 R24, R24 ;  /* 0x0000001800187312 */ /* 0x008e220000301800 */
[----:B------:R-:W-:Y:S05]  /*2f20*/  BRA `(.L_x_2107) ;  /* 0x0000000000087947 */ /* 0x000fea0003800000 */
.L_x_2130:
[----:B------:R-:W3:Y:S02]  /*2f30*/  LDG.E R4, desc[UR36][R4.64] ;  /* 0x0000002404047981 */ /* 0x000ee4000c1e1900 */
[----:B---3--:R0:W1:Y:S02]  /*2f40*/  I2F.F64.U32 R24, R4 ;  /* 0x0000000400187312 */ /* 0x0080640000201800 */
.L_x_2107:
[----:B------:R-:W-:-:S07]  /*2f50*/  VIADD R22, R22, 0x80 ;  /* 0x0000008016167836 */ /* 0x000fce0000000000 */
.L_x_2101:
[----:B------:R-:W-:Y:S05]  /*2f60*/  BSYNC B6 ;  /* 0x0000000000067941 */ /* 0x000fea0003800000 */
.L_x_2100:
[----:B------:R-:W-:Y:S01]  /*2f70*/  ISETP.GE.AND P0, PT, R22, R19, PT ;  /* 0x000000131600720c */ /* 0x000fe20003f06270 */
[----:B------:R-:W-:-:S12]  /*2f80*/  BSSY B6, `(.L_x_2135) ;  /* 0x00000f4000067945 */ /* 0x000fd80003800000 */
[----:B------:R-:W-:Y:S05]  /*2f90*/  @P0 BRA `(.L_x_2136) ;  /* 0x0000000c00c80947 */ /* 0x000fea0003800000 */
[----:B01----:R-:W0:Y:S01]  /*2fa0*/  LDC.64 R4, c[0x0][0x220] ;  /* 0x00008800ff047b82 */ /* 0x003e220000000a00 */
[----:B---3--:R-:W-:Y:S01]  /*2fb0*/  PRMT R0, R2, 0x9910, RZ ;  /* 0x0000991002007816 */ /* 0x008fe200000000ff */
        /* <DEDUP_REMOVED lines=18> */
.L_x_2140:
[----:B------:R-:W3:Y:S02]  /*30e0*/  LDG.E.U8 R4, desc[UR36][R4.64] ;  /* 0x0000002404047981 */ /* 0x000ee4000c1e1100 */
[----:B---3--:R0:W1:Y:S01]  /*30f0*/  I2F.F64.U16 R16, R4 ;  /* 0x0000000400107312 */ /* 0x0080620000101800 */
[----:B------:R-:W-:Y:S05]  /*3100*/  BRA `(.L_x_2136) ;  /* 0x0000000c006c7947 */ /* 0x000fea0003800000 */
.L_x_2139:
        /* <DEDUP_REMOVED lines=9> */
.L_x_2143:
[----:B------:R-:W3:Y:S02]  /*31a0*/  LDG.E R4, desc[UR36][R4.64] ;  /* 0x0000002404047981 */ /* 0x000ee4000c1e1900 */
[----:B---3--:R0:W1:Y:S01]  /*31b0*/  I2F.F64 R16, R4 ;  /* 0x0000000400107312 */ /* 0x0080620000201c00 */
[----:B------:R-:W-:Y:S05]  /*31c0*/  BRA `(.L_x_2136) ;  /* 0x0000000c003c7947 */ /* 0x000fea0003800000 */
.L_x_2142:
[----:B------:R-:W3:Y:S02]  /*31d0*/  LDG.E.U16 R4, desc[UR36][R4.64] ;  /* 0x0000002404047981 */ /* 0x000ee4000c1e1500 */
[----:B---3--:R0:W1:Y:S01]  /*31e0*/  I2F.F64.S16 R16, R4 ;  /* 0x0000000400107312 */ /* 0x0080620000101c00 */
[----:B------:R-:W-:Y:S05]  /*31f0*/  BRA `(.L_x_2136) ;  /* 0x0000000c00307947 */ /* 0x000fea0003800000 */
.L_x_2138:
        /* <DEDUP_REMOVED lines=10> */
.L_x_2145:
[----:B------:R-:W3:Y:S02]  /*32a0*/  LDG.E.U16 R0, desc[UR36][R4.64] ;  /* 0x0000002404007981 */ /* 0x000ee4000c1e1500 */
[----:B---3--:R-:W-:-:S05]  /*32b0*/  HADD2.F32 R0, -RZ, R0.H0_H0 ;  /* 0x20000000ff007230 */ /* 0x008fca0000004100 */
[----:B------:R-:W-:-:S04]  /*32c0*/  FMUL.FTZ R0, R0, 1 ;  /* 0x3f80000000007820 */ /* 0x000fc80000410000 */
[----:B------:R0:W1:Y:S01]  /*32d0*/  F2F.F64.F32 R16, R0 ;  /* 0x0000000000107310 */ /* 0x0000620000201800 */
[----:B------:R-:W-:Y:S05]  /*32e0*/  BRA `(.L_x_2136) ;  /* 0x0000000800f47947 */ /* 0x000fea0003800000 */
.L_x_2144:
        /* <DEDUP_REMOVED lines=10> */
.L_x_2147:
[----:B------:R-:W3:Y:S02]  /*3390*/  LDG.E.U16 R4, desc[UR36][R4.64] ;  /* 0x0000002404047981 */ /* 0x000ee4000c1e1500 */
[----:B---3--:R-:W-:-:S05]  /*33a0*/  HADD2.F32 R0, -RZ, R4.H0_H0 ;  /* 0x20000004ff007230 */ /* 0x008fca0000004100 */
[----:B------:R-:W-:-:S04]  /*33b0*/  FMUL.FTZ R0, R0, 1 ;  /* 0x3f80000000007820 */ /* 0x000fc80000410000 */
[----:B------:R0:W1:Y:S01]  /*33c0*/  F2F.F64.F32 R16, R0 ;  /* 0x0000000000107310 */ /* 0x0000620000201800 */
[----:B------:R-:W-:Y:S05]  /*33d0*/  BRA `(.L_x_2136) ;  /* 0x0000000800b87947 */ /* 0x000fea0003800000 */
.L_x_2146:
[----:B------:R0:W5:Y:S01]  /*33e0*/  LDG.E.64 R16, desc[UR36][R4.64] ;  /* 0x0000002404107981 */ /* 0x000162000c1e1b00 */
[----:B------:R-:W-:Y:S05]  /*33f0*/  BRA `(.L_x_2136) ;  /* 0x0000000800b07947 */ /* 0x000fea0003800000 */
.L_x_2137:
        /* <DEDUP_REMOVED lines=13> */
.L_x_2150:
[----:B------:R0:W5:Y:S01]  /*34d0*/  LDG.E.64 R16, desc[UR36][R4.64] ;  /* 0x0000002404107981 */ /* 0x000162000c1e1b00 */
[----:B------:R-:W-:Y:S05]  /*34e0*/  BRA `(.L_x_2136) ;  /* 0x0000000800747947 */ /* 0x000fea0003800000 */
.L_x_2149:
        /* <DEDUP_REMOVED lines=25> */
[----:B------:R-:W-:-:S04]  /*3680*/  FMUL.FTZ R3, R3, 1 ;  /* 0x3f80000003037820 */ /* 0x000fc80000410000 */
[----:B------:R0:W1:Y:S01]  /*3690*/  F2F.F64.F32 R16, R3 ;  /* 0x0000000300107310 */ /* 0x0000620000201800 */
[----:B------:R-:W-:Y:S05]  /*36a0*/  BRA `(.L_x_2136) ;  /* 0x0000000800047947 */ /* 0x000fea0003800000 */
.L_x_2152:
[----:B------:R-:W3:Y:S02]  /*36b0*/  LDG.E.U8 R3, desc[UR36][R4.64] ;  /* 0x0000002404037981 */ /* 0x000ee4000c1e1100 */
[----:B---3--:R-:W-:-:S05]  /*36c0*/  IMAD.SHL.U32 R0, R3, 0x2000000, RZ ;  /* 0x0200000003007824 */ /* 0x008fca00078e00ff */
        /* <DEDUP_REMOVED lines=10> */
[----:B------:R-:W-:-:S04]  /*3770*/  FMUL.FTZ R2, R2, 1 ;  /* 0x3f80000002027820 */ /* 0x000fc80000410000 */
[----:B------:R0:W1:Y:S01]  /*3780*/  F2F.F64.F32 R16, R2 ;  /* 0x0000000200107310 */ /* 0x0000620000201800 */
[----:B------:R-:W-:Y:S05]  /*3790*/  BRA `(.L_x_2136) ;  /* 0x0000000400c87947 */ /* 0x000fea0003800000 */
.L_x_2151:
[----:B------:R-:W3:Y:S02]  /*37a0*/  LDG.E.U16 R0, desc[UR36][R4.64] ;  /* 0x0000002404007981 */ /* 0x000ee4000c1e1500 */
[----:B---3--:R-:W-:-:S04]  /*37b0*/  IMAD.U32 R0, R0, 0x10000, RZ ;  /* 0x0001000000007824 */ /* 0x008fc800078e00ff */
[----:B------:R-:W-:-:S04]  /*37c0*/  FMUL.FTZ R0, R0, 1 ;  /* 0x3f80000000007820 */ /* 0x000fc80000410000 */
[----:B------:R0:W1:Y:S01]  /*37d0*/  F2F.F64.F32 R16, R0 ;  /* 0x0000000000107310 */ /* 0x0000620000201800 */
[----:B------:R-:W-:Y:S05]  /*37e0*/  BRA `(.L_x_2136) ;  /* 0x0000000400b47947 */ /* 0x000fea0003800000 */
.L_x_2148:
        /* <DEDUP_REMOVED lines=11> */
.L_x_2155:
        /* <DEDUP_REMOVED lines=21> */
.L_x_2159:
[----:B------:R-:W-:Y:S05]  /*39f0*/  BSYNC B1 ;  /* 0x0000000000017941 */ /* 0x000fea0003800000 */
.L_x_2158:
[----:B------:R-:W-:Y:S01]  /*3a00*/  LEA R3, R0, 0x3b800000, 0x17 ;  /* 0x3b80000000037811 */ /* 0x000fe200078eb8ff */
[----:B------:R-:W-:-:S05]  /*3a10*/  IMAD.SHL.U32 R0, R2, 0x100000, RZ ;  /* 0x0010000002007824 */ /* 0x000fca00078e00ff */
[----:B------:R-:W-:-:S07]  /*3a20*/  LOP3.LUT R0, R3, R0, R4, 0xfe, !PT ;  /* 0x0000000003007212 */ /* 0x000fce00078efe04 */
.L_x_2157:
[----:B------:R-:W-:Y:S05]  /*3a30*/  BSYNC B0 ;  /* 0x0000000000007941 */ /* 0x000fea0003800000 */
.L_x_2156:
[----:B------:R-:W-:-:S04]  /*3a40*/  FMUL.FTZ R0, R0, 1 ;  /* 0x3f80000000007820 */ /* 0x000fc80000410000 */
[----:B------:R0:W1:Y:S01]  /*3a50*/  F2F.F64.F32 R16, R0 ;  /* 0x0000000000107310 */ /* 0x0000620000201800 */
[----:B------:R-:W-:Y:S05]  /*3a60*/  BRA `(.L_x_2136) ;  /* 0x0000000400147947 */ /* 0x000fea0003800000 */
.L_x_2154:
        /* <DEDUP_REMOVED lines=21> */
.L_x_2163:
[----:B------:R-:W-:Y:S05]  /*3bc0*/  BSYNC B1 ;  /* 0x0000000000017941 */ /* 0x000fea0003800000 */
.L_x_2162:
[----:B------:R-:W-:Y:S01]  /*3bd0*/  LEA R3, R0, 0x37800000, 0x17 ;  /* 0x3780000000037811 */ /* 0x000fe200078eb8ff */
[----:B------:R-:W-:-:S05]  /*3be0*/  IMAD.SHL.U32 R0, R2, 0x200000, RZ ;  /* 0x0020000002007824 */ /* 0x000fca00078e00ff */
[----:B------:R-:W-:-:S07]  /*3bf0*/  LOP3.LUT R0, R3, R0, R4, 0xfe, !PT ;  /* 0x0000000003007212 */ /* 0x000fce00078efe04 */
.L_x_2161:
[----:B------:R-:W-:Y:S05]  /*3c00*/  BSYNC B0 ;  /* 0x0000000000007941 */ /* 0x000fea0003800000 */
.L_x_2160:
[----:B------:R-:W-:-:S04]  /*3c10*/  FMUL.FTZ R0, R0, 1 ;  /* 0x3f80000000007820 */ /* 0x000fc80000410000 */
[----:B------:R0:W1:Y:S01]  /*3c20*/  F2F.F64.F32 R16, R0 ;  /* 0x0000000000107310 */ /* 0x0000620000201800 */
[----:B------:R-:W-:Y:S05]  /*3c30*/  BRA `(.L_x_2136) ;  /* 0x0000000000a07947 */ /* 0x000fea0003800000 */
.L_x_2153:
        /* <DEDUP_REMOVED lines=14> */
.L_x_2167:
[----:B------:R-:W-:Y:S05]  /*3d20*/  BSYNC B0 ;  /* 0x0000000000007941 */ /* 0x000fea0003800000 */
.L_x_2166:
[----:B------:R-:W-:-:S04]  /*3d30*/  FMUL.FTZ R0, R0, 1 ;  /* 0x3f80000000007820 */ /* 0x000fc80000410000 */
[----:B------:R0:W1:Y:S01]  /*3d40*/  F2F.F64.F32 R16, R0 ;  /* 0x0000000000107310 */ /* 0x0000620000201800 */
[----:B------:R-:W-:Y:S05]  /*3d50*/  BRA `(.L_x_2136) ;  /* 0x0000000000587947 */ /* 0x000fea0003800000 */
.L_x_2141:
        /* <DEDUP_REMOVED lines=16> */
.L_x_2168:
[----:B------:R-:W-:Y:S05]  /*3e60*/  BRA `(.L_x_2136) ;  /* 0x0000000000147947 */ /* 0x000fea0003800000 */
.L_x_2165:
[----:B------:R-:W3:Y:S02]  /*3e70*/  LDG.E.64 R16, desc[UR36][R4.64] ;  /* 0x0000002404107981 */ /* 0x000ee4000c1e1b00 */
[----:B---3--:R-:W0:Y:S01]  /*3e80*/  I2F.F64.U64 R16, R16 ;  /* 0x0000001000107312 */ /* 0x008e220000301800 */
[----:B------:R-:W-:Y:S05]  /*3e90*/  BRA `(.L_x_2136) ;  /* 0x0000000000087947 */ /* 0x000fea0003800000 */
.L_x_2164:
[----:B------:R-:W3:Y:S02]  /*3ea0*/  LDG.E R4, desc[UR36][R4.64] ;  /* 0x0000002404047981 */ /* 0x000ee4000c1e1900 */
[----:B---3--:R0:W1:Y:S02]  /*3eb0*/  I2F.F64.U32 R16, R4 ;  /* 0x0000000400107312 */ /* 0x0080640000201800 */
.L_x_2136:
[----:B------:R-:W-:Y:S05]  /*3ec0*/  BSYNC B6 ;  /* 0x0000000000067941 */ /* 0x000fea0003800000 */
.L_x_2135:
[----:B------:R-:W2:Y:S01]  /*3ed0*/  S2R R22, SR_TID.X ;  /* 0x0000000000167919 */ /* 0x000ea20000002100 */
[----:B------:R-:W-:Y:S01]  /*3ee0*/  BSSY B0, `(.L_x_2169) ;  /* 0x000006b000007945 */ /* 0x000fe20003800000 */
[----:B--2---:R-:W-:-:S13]  /*3ef0*/  ISETP.GE.AND P0, PT, R22, R19, PT ;  /* 0x000000131600720c */ /* 0x004fda0003f06270 */
[----:B------:R-:W-:Y:S05]  /*3f00*/  @P0 BRA `(.L_x_2170) ;  /* 0x0000000400a00947 */ /* 0x000fea0003800000 */
[----:B01--45:R-:W-:Y:S01]  /*3f10*/  LOP3.LUT R3, R27, 0x7fffffff, RZ, 0xc0, !PT ;  /* 0x7fffffff1b037812 */ /* 0x033fe200078ec0ff */
[----:B------:R-:W-:Y:S01]  /*3f20*/  IMAD.MOV.U32 R2, RZ, RZ, R26 ;  /* 0x000000ffff027224 */ /* 0x000fe200078e001a */
[----:B------:R-:W-:Y:S01]  /*3f30*/  UMOV UR4, 0x24dd2f1a ;  /* 0x24dd2f1a00047882 */ /* 0x000fe20000000000 */
[----:B------:R-:W-:-:S04]  /*3f40*/  UMOV UR5, 0x3fe4f922 ;  /* 0x3fe4f92200057882 */ /* 0x000fc80000000000 */
        /* <DEDUP_REMOVED lines=22> */
[----:B------:R-:W-:Y:S01]  /*40b0*/  DFMA R6, R4, UR4, R8 ;  /* 0x0000000404067c2b */ /* 0x000fe20008000008 */
        /* <DEDUP_REMOVED lines=20> */
[C---:B------:R-:W-:Y:S01]  /*4200*/  DFMA R8, R4.reuse, R6, UR4 ;  /* 0x0000000404087e2b */ /* 0x040fe20008000006 */
[----:B------:R-:W-:Y:S01]  /*4210*/  UMOV UR4, 0x5 ;  /* 0x0000000500047882 */ /* 0x000fe20000000000 */
[----:B------:R-:W-:Y:S01]  /*4220*/  UMOV UR5, 0x3fe00000 ;  /* 0x3fe0000000057882 */ /* 0x000fe20000000000 */
[----:B------:R-:W0:Y:S05]  /*4230*/  F2F.F64.F32 R6, R2 ;  /* 0x0000000200067310 */ /* 0x000e2a0000201800 */
[----:B------:R-:W-:-:S08]  /*4240*/  DFMA R8, R4, R8, UR4 ;  /* 0x0000000404087e2b */ /* 0x000fd00008000008 */
[----:B------:R-:W-:Y:S02]  /*4250*/  DMUL R8, R4, R8 ;  /* 0x0000000804087228 */ /* 0x000fe40000000000 */
[----:B0-----:R-:W-:-:S06]  /*4260*/  DADD R10, -R6, 1 ;  /* 0x3ff00000060a7429 */ /* 0x001fcc0000000100 */
        /* <DEDUP_REMOVED lines=15> */
.L_x_2171:
        /* <DEDUP_REMOVED lines=35> */
.L_x_2170:
[----:B------:R-:W-:Y:S05]  /*4590*/  BSYNC B0 ;  /* 0x0000000000007941 */ /* 0x000fea0003800000 */
.L_x_2169:
[----:B01--45:R-:W-:Y:S01]  /*45a0*/  VIADD R26, R22, 0x80 ;  /* 0x00000080161a7836 */ /* 0x033fe20000000000 */
[----:B------:R-:W-:Y:S04]  /*45b0*/  BSSY B0, `(.L_x_2172) ;  /* 0x000006b000007945 */ /* 0x000fe80003800000 */
[----:B------:R-:W-:-:S13]  /*45c0*/  ISETP.GE.AND P1, PT, R26, R19, PT ;  /* 0x000000131a00720c */ /* 0x000fda0003f26270 */
[----:B------:R-:W-:Y:S05]  /*45d0*/  @P1 BRA `(.L_x_2173) ;  /* 0x0000000400a01947 */ /* 0x000fea0003800000 */
[----:B------:R-:W-:Y:S01]  /*45e0*/  LOP3.LUT R3, R29, 0x7fffffff, RZ, 0xc0, !PT ;  /* 0x7fffffff1d037812 */ /* 0x000fe200078ec0ff */
        /* <DEDUP_REMOVED lines=68> */
.L_x_2174:
        /* <DEDUP_REMOVED lines=35> */
.L_x_2173:
[----:B------:R-:W-:Y:S05]  /*4c60*/  BSYNC B0 ;  /* 0x0000000000007941 */ /* 0x000fea0003800000 */
.L_x_2172:
[----:B---3--:R-:W-:Y:S01]  /*4c70*/  VIADD R0, R22, 0x100 ;  /* 0x0000010016007836 */ /* 0x008fe20000000000 */
        /* <DEDUP_REMOVED lines=72> */
.L_x_2177:
        /* <DEDUP_REMOVED lines=35> */
.L_x_2176:
[----:B------:R-:W-:Y:S05]  /*5330*/  BSYNC B0 ;  /* 0x0000000000007941 */ /* 0x000fea0003800000 */
.L_x_2175:
[----:B------:R-:W-:Y:S01]  /*5340*/  VIADD R0, R22, 0x180 ;  /* 0x0000018016007836 */ /* 0x000fe20000000000 */
        /* <DEDUP_REMOVED lines=72> */
.L_x_2180:
        /* <DEDUP_REMOVED lines=35> */
.L_x_2179:
[----:B------:R-:W-:Y:S05]  /*5a00*/  BSYNC B0 ;  /* 0x0000000000007941 */ /* 0x000fea0003800000 */
.L_x_2178:
[----:B------:R-:W0:Y:S01]  /*5a10*/  LDC.U8 R2, c[0x0][0x234] ;  /* 0x00008d00ff027b82 */ /* 0x000e220000000000 */
[----:B------:R-:W-:Y:S04]  /*5a20*/  BSSY B6, `(.L_x_2181) ;  /* 0x000012c000067945 */ /* 0x000fe80003800000 */
[----:B------:R-:W-:Y:S05]  /*5a30*/  @P0 BRA `(.L_x_2182) ;  /* 0x0000001000a80947 */ /* 0x000fea0003800000 */
[----:B------:R-:W1:Y:S01]  /*5a40*/  LDC.64 R8, c[0x0][0x218] ;  /* 0x00008600ff087b82 */ /* 0x000e620000000a00 */
[----:B0-----:R-:W-:Y:S01]  /*5a50*/  PRMT R0, R2, 0x9910, RZ ;  /* 0x0000991002007816 */ /* 0x001fe200000000ff */
[----:B------:R-:W-:Y:S01]  /*5a60*/  IMAD R22, R18, 0x200, R22 ;  /* 0x0000020012167824 */ /* 0x000fe200078e0216 */
[----:B------:R-:W-:Y:S02]  /*5a70*/  ULDC UR4, c[0x0][0x238] ;  /* 0x00008e0000047ab9 */ /* 0x000fe40000000800 */
[----:B------:R-:W-:Y:S01]  /*5a80*/  ISETP.GT.AND P0, PT, R0, 0x9, PT ;  /* 0x000000090000780c */ /* 0x000fe20003f04270 */
[----:B------:R-:W-:-:S05]  /*5a90*/  IMAD R3, R22, UR4, RZ ;  /* 0x0000000416037c24 */ /* 0x000fca000f8e02ff */
[----:B-1----:R-:W-:-:S05]  /*5aa0*/  IADD3 R8, P1, R3, R8, RZ ;  /* 0x0000000803087210 */ /* 0x002fca0007f3e0ff */
        /* <DEDUP_REMOVED lines=10> */
[----:B------:R-:W0:Y:S01]  /*5b50*/  F2I.F64.TRUNC R5, R4 ;  /* 0x0000000400057311 */ /* 0x000e22000030d100 */
[----:B------:R-:W-:Y:S01]  /*5b60*/  IMAD.MOV.U32 R22, RZ, RZ, R26 ;  /* 0x000000ffff167224 */ /* 0x000fe200078e001a */
[----:B0-----:R4:W-:Y:S01]  /*5b70*/  STG.E.U8 desc[UR36][R8.64], R5 ;  /* 0x0000000508007986 */ /* 0x0019e2000c101124 */
[----:B------:R-:W-:Y:S05]  /*5b80*/  BRA `(.L_x_2182) ;  /* 0x0000001000547947 */ /* 0x000fea0003800000 */
.L_x_2186:
[----:B------:R-:W0:Y:S01]  /*5b90*/  F2I.S64.F64.TRUNC R4, R4 ;  /* 0x0000000400047311 */ /* 0x000e22000030d900 */
[----:B------:R-:W-:Y:S02]  /*5ba0*/  IMAD.MOV.U32 R22, RZ, RZ, R26 ;  /* 0x000000ffff167224 */ /* 0x000fe400078e001a */
[----:B0-----:R-:W-:-:S05]  /*5bb0*/  IMAD.MOV.U32 R3, RZ, RZ, R4 ;  /* 0x000000ffff037224 */ /* 0x001fca00078e0004 */
[----:B------:R0:W-:Y:S01]  /*5bc0*/  STG.E.U8 desc[UR36][R8.64], R3 ;  /* 0x0000000308007986 */ /* 0x0001e2000c101124 */
[----:B------:R-:W-:Y:S05]  /*5bd0*/  BRA `(.L_x_2182) ;  /* 0x0000001000407947 */ /* 0x000fea0003800000 */
.L_x_2185:
[----:B------:R-:W-:-:S13]  /*5be0*/  ISETP.NE.AND P0, PT, R0, 0x2, PT ;  /* 0x000000020000780c */ /* 0x000fda0003f05270 */
[----:B------:R-:W-:Y:S05]  /*5bf0*/  @!P0 BRA `(.L_x_2188) ;  /* 0x0000000000308947 */ /* 0x000fea0003800000 */
[----:B------:R-:W-:-:S13]  /*5c00*/  ISETP.NE.AND P0, PT, R0, 0x3, PT ;  /* 0x000000030000780c */ /* 0x000fda0003f05270 */
[----:B------:R-:W-:Y:S05]  /*5c10*/  @!P0 BRA `(.L_x_2189) ;  /* 0x0000000000188947 */ /* 0x000fea0003800000 */
[----:B------:R-:W-:-:S13]  /*5c20*/  ISETP.NE.AND P0, PT, R0, 0x4, PT ;  /* 0x000000040000780c */ /* 0x000fda0003f05270 */
[----:B------:R-:W-:Y:S05]  /*5c30*/  @P0 BRA `(.L_x_2187) ;  /* 0x0000000c00c40947 */ /* 0x000fea0003800000 */
[----:B------:R-:W0:Y:S01]  /*5c40*/  F2I.S64.F64.TRUNC R4, R4 ;  /* 0x0000000400047311 */ /* 0x000e22000030d900 */
[----:B------:R-:W-:Y:S01]  /*5c50*/  IMAD.MOV.U32 R22, RZ, RZ, R26 ;  /* 0x000000ffff167224 */ /* 0x000fe200078e001a */
[----:B0-----:R2:W-:Y:S01]  /*5c60*/  STG.E.64 desc[UR36][R8.64], R4 ;  /* 0x0000000408007986 */ /* 0x0015e2000c101b24 */
[----:B------:R-:W-:Y:S05]  /*5c70*/  BRA `(.L_x_2182) ;  /* 0x0000001000187947 */ /* 0x000fea0003800000 */
.L_x_2189:
[----:B------:R-:W0:Y:S01]  /*5c80*/  F2I.F64.TRUNC R5, R4 ;  /* 0x0000000400057311 */ /* 0x000e22000030d100 */
[----:B------:R-:W-:Y:S01]  /*5c90*/  IMAD.MOV.U32 R22, RZ, RZ, R26 ;  /* 0x000000ffff167224 */ /* 0x000fe200078e001a */
[----:B0-----:R3:W-:Y:S01]  /*5ca0*/  STG.E desc[UR36][R8.64], R5 ;  /* 0x0000000508007986 */ /* 0x0017e2000c101924 */
[----:B------:R-:W-:Y:S05]  /*5cb0*/  BRA `(.L_x_2182) ;  /* 0x0000001000087947 */ /* 0x000fea0003800000 */
.L_x_2188:
[----:B------:R-:W0:Y:S01]  /*5cc0*/  F2I.F64.TRUNC R5, R4 ;  /* 0x0000000400057311 */ /* 0x000e22000030d100 */
[----:B------:R-:W-:Y:S01]  /*5cd0*/  IMAD.MOV.U32 R22, RZ, RZ, R26 ;  /* 0x000000ffff167224 */ /* 0x000fe200078e001a */
[----:B0-----:R1:W-:Y:S01]  /*5ce0*/  STG.E.U16 desc[UR36][R8.64], R5 ;  /* 0x0000000508007986 */ /* 0x0013e2000c101524 */
[----:B------:R-:W-:Y:S05]  /*5cf0*/  BRA `(.L_x_2182) ;  /* 0x0000000c00f87947 */ /* 0x000fea0003800000 */
.L_x_2184:
        /* <DEDUP_REMOVED lines=10> */
[----:B------:R-:W-:-:S13]  /*5da0*/  IMAD.MOV.U32 R22, RZ, RZ, R26 ;  /* 0x000000ffff167224 */ /* 0x000fda00078e001a */
[----:B0-----:R-:W-:-:S05]  /*5db0*/  @!P0 FMUL R3, R3, 1.175494350822287508e-38 ;  /* 0x0080000003038820 */ /* 0x001fca0000400000 */
[----:B------:R0:W-:Y:S01]  /*5dc0*/  STG.E desc[UR36][R8.64], R3 ;  /* 0x0000000308007986 */ /* 0x0001e2000c101924 */
[----:B------:R-:W-:Y:S05]  /*5dd0*/  BRA `(.L_x_2182) ;  /* 0x0000000c00c07947 */ /* 0x000fea0003800000 */
.L_x_2191:
[----:B------:R-:W-:Y:S01]  /*5de0*/  UMOV UR4, 0xf0000000 ;  /* 0xf000000000047882 */ /* 0x000fe20000000000 */
[----:B------:R-:W-:Y:S01]  /*5df0*/  UMOV UR5, 0x380fffff ;  /* 0x380fffff00057882 */ /* 0x000fe20000000000 */
[----:B------:R-:W0:Y:S01]  /*5e00*/  F2F.F32.F64 R0, R4 ;  /* 0x0000000400007310 */ /* 0x000e220000301000 */
[----:B------:R-:W-:Y:S01]  /*5e10*/  DSETP.GEU.AND P0, PT, |R4|, UR4, PT ;  /* 0x0000000404007e2a */ /* 0x000fe2000bf0e200 */
[----:B------:R-:W-:-:S13]  /*5e20*/  IMAD.MOV.U32 R22, RZ, RZ, R26 ;  /* 0x000000ffff167224 */ /* 0x000fda00078e001a */
[----:B0-----:R-:W-:-:S05]  /*5e30*/  @!P0 FMUL R0, R0, 1.175494350822287508e-38 ;  /* 0x0080000000008820 */ /* 0x001fca0000400000 */
[----:B------:R-:W-:-:S05]  /*5e40*/  F2FP.F16.F32.PACK_AB R0, RZ, R0 ;  /* 0x00000000ff00723e */ /* 0x000fca00000000ff */
[----:B------:R0:W-:Y:S01]  /*5e50*/  STG.E.U16 desc[UR36][R8.64], R0 ;  /* 0x0000000008007986 */ /* 0x0001e2000c101524 */
[----:B------:R-:W-:Y:S05]  /*5e60*/  BRA `(.L_x_2182) ;  /* 0x0000000c009c7947 */ /* 0x000fea0003800000 */
.L_x_2190:
        /* <DEDUP_REMOVED lines=10> */
[----:B------:R-:W-:Y:S02]  /*5f10*/  IMAD.MOV.U32 R7, RZ, RZ, RZ ;  /* 0x000000ffff077224 */ /* 0x000fe400078e00ff */
[----:B------:R-:W-:-:S11]  /*5f20*/  IMAD.MOV.U32 R22, RZ, RZ, R26 ;  /* 0x000000ffff167224 */ /* 0x000fd600078e001a */
[----:B0-----:R-:W-:-:S05]  /*5f30*/  @!P0 FMUL R6, R6, 1.175494350822287508e-38 ;  /* 0x0080000006068820 */ /* 0x001fca0000400000 */
[----:B------:R0:W-:Y:S01]  /*5f40*/  STG.E.64 desc[UR36][R8.64], R6 ;  /* 0x0000000608007986 */ /* 0x0001e2000c101b24 */
[----:B------:R-:W-:Y:S05]  /*5f50*/  BRA `(.L_x_2182) ;  /* 0x0000000c00607947 */ /* 0x000fea0003800000 */
.L_x_2193:
[----:B------:R-:W-:Y:S01]  /*5f60*/  UMOV UR4, 0xf0000000 ;  /* 0xf000000000047882 */ /* 0x000fe20000000000 */
[----:B------:R-:W-:Y:S01]  /*5f70*/  UMOV UR5, 0x380fffff ;  /* 0x380fffff00057882 */ /* 0x000fe20000000000 */
[----:B------:R-:W0:Y:S01]  /*5f80*/  F2F.F32.F64 R0, R4 ;  /* 0x0000000400007310 */ /* 0x000e220000301000 */
[----:B------:R-:W-:Y:S01]  /*5f90*/  DSETP.GEU.AND P0, PT, |R4|, UR4, PT ;  /* 0x0000000404007e2a */ /* 0x000fe2000bf0e200 */
[----:B------:R-:W-:-:S13]  /*5fa0*/  IMAD.MOV.U32 R22, RZ, RZ, R26 ;  /* 0x000000ffff167224 */ /* 0x000fda00078e001a */
[----:B0-----:R-:W-:-:S05]  /*5fb0*/  @!P0 FMUL R0, R0, 1.175494350822287508e-38 ;  /* 0x0080000000008820 */ /* 0x001fca0000400000 */
[----:B------:R-:W-:-:S04]  /*5fc0*/  F2FP.F16.F32.PACK_AB R3, RZ, R0 ;  /* 0x00000000ff03723e */ /* 0x000fc800000000ff */
[----:B------:R-:W-:-:S05]  /*5fd0*/  PRMT R3, R3, 0x5410, RZ ;  /* 0x0000541003037816 */ /* 0x000fca00000000ff */
[----:B------:R0:W-:Y:S01]  /*5fe0*/  STG.E desc[UR36][R8.64], R3 ;  /* 0x0000000308007986 */ /* 0x0001e2000c101924 */
[----:B------:R-:W-:Y:S05]  /*5ff0*/  BRA `(.L_x_2182) ;  /* 0x0000000c00387947 */ /* 0x000fea0003800000 */
.L_x_2192:
[----:B------:R0:W-:Y:S01]  /*6000*/  STG.E.64 desc[UR36][R8.64], R4 ;  /* 0x0000000408007986 */ /* 0x0001e2000c101b24 */
[----:B------:R-:W-:Y:S01]  /*6010*/  IMAD.MOV.U32 R22, RZ, RZ, R26 ;  /* 0x000000ffff167224 */ /* 0x000fe200078e001a */
[----:B------:R-:W-:Y:S06]  /*6020*/  BRA `(.L_x_2182) ;  /* 0x0000000c002c7947 */ /* 0x000fec0003800000 */
.L_x_2183:
        /* <DEDUP_REMOVED lines=8> */
[----:B------:R-:W-:Y:S01]  /*60b0*/  DSETP.NEU.AND P0, PT, R4, RZ, PT ;  /* 0x000000ff0400722a */ /* 0x000fe20003f0d000 */
[----:B------:R-:W-:-:S05]  /*60c0*/  IMAD.MOV.U32 R22, RZ, RZ, R26 ;  /* 0x000000ffff167224 */ /* 0x000fca00078e001a */
[----:B------:R-:W-:-:S05]  /*60d0*/  SEL R3, RZ, 0x1, !P0 ;  /* 0x00000001ff037807 */ /* 0x000fca0004000000 */
[----:B------:R0:W-:Y:S01]  /*60e0*/  STG.E.U8 desc[UR36][R8.64], R3 ;  /* 0x0000000308007986 */ /* 0x0001e2000c101124 */
[----:B------:R-:W-:Y:S05]  /*60f0*/  BRA `(.L_x_2182) ;  /* 0x0000000800f87947 */ /* 0x000fea0003800000 */
.L_x_2196:
[----:B------:R-:W-:Y:S01]  /*6100*/  CS2R R6, SRZ ;  /* 0x0000000000067805 */ /* 0x000fe2000001ff00 */
[----:B------:R-:W-:-:S04]  /*6110*/  IMAD.MOV.U32 R22, RZ, RZ, R26 ;  /* 0x000000ffff167224 */ /* 0x000fc800078e001a */
[----:B------:R0:W-:Y:S01]  /*6120*/  STG.E.128 desc[UR36][R8.64], R4 ;  /* 0x0000000408007986 */ /* 0x0001e2000c101d24 */
[----:B------:R-:W-:Y:S05]  /*6130*/  BRA `(.L_x_2182) ;  /* 0x0000000800e87947 */ /* 0x000fea0003800000 */
.L_x_2195:
        /* <DEDUP_REMOVED lines=25> */
.L_x_2200:
[----:B------:R-:W-:Y:S05]  /*62d0*/  BSYNC B0 ;  /* 0x0000000000007941 */ /* 0x000fea0003800000 */
.L_x_2199:
[----:B------:R-:W-:Y:S01]  /*62e0*/  LOP3.LUT R7, R0, R7, RZ, 0xfc, !PT ;  /* 0x0000000700077212 */ /* 0x000fe200078efcff */
[----:B------:R-:W-:-:S04]  /*62f0*/  IMAD.MOV.U32 R22, RZ, RZ, R26 ;  /* 0x000000ffff167224 */ /* 0x000fc800078e001a */
[----:B------:R0:W-:Y:S01]  /*6300*/  STG.E.U8 desc[UR36][R8.64], R7 ;  /* 0x0000000708007986 */ /* 0x0001e2000c101124 */
[----:B------:R-:W-:Y:S05]  /*6310*/  BRA `(.L_x_2182) ;  /* 0x0000000800707947 */ /* 0x000fea0003800000 */
.L_x_2198:
        /* <DEDUP_REMOVED lines=17> */
.L_x_2202:
[----:B------:R-:W-:Y:S01]  /*6430*/  IMAD.MOV.U32 R0, RZ, RZ, 0x7f ;  /* 0x0000007fff007424 */ /* 0x000fe200078e00ff */
[----:B------:R-:W-:-:S04]  /*6440*/  ISETP.GT.U32.AND P0, PT, R3, 0x7f800000, PT ;  /* 0x7f8000000300780c */ /* 0x000fc80003f04070 */
[----:B------:R-:W-:-:S09]  /*6450*/  SEL R0, R0, 0x7c, P0 ;  /* 0x0000007c00007807 */ /* 0x000fd20000000000 */
.L_x_2203:
[----:B------:R-:W-:Y:S05]  /*6460*/  BSYNC B0 ;  /* 0x0000000000007941 */ /* 0x000fea0003800000 */
.L_x_2201:
[----:B------:R-:W-:Y:S01]  /*6470*/  LOP3.LUT R3, R7, 0x80000000, RZ, 0xc0, !PT ;  /* 0x8000000007037812 */ /* 0x000fe200078ec0ff */
[----:B------:R-:W-:-:S03]  /*6480*/  IMAD.MOV.U32 R22, RZ, RZ, R26 ;  /* 0x000000ffff167224 */ /* 0x000fc600078e001a */
[----:B------:R-:W-:-:S04]  /*6490*/  SHF.R.U32.HI R3, RZ, 0x18, R3 ;  /* 0x00000018ff037819 */ /* 0x000fc80000011603 */
[----:B------:R-:W-:-:S05]  /*64a0*/  LOP3.LUT R3, R0, R3, RZ, 0xfc, !PT ;  /* 0x0000000300037212 */ /* 0x000fca00078efcff */
[----:B------:R0:W-:Y:S01]  /*64b0*/  STG.E.U8 desc[UR36][R8.64], R3 ;  /* 0x0000000308007986 */ /* 0x0001e2000c101124 */
[----:B------:R-:W-:Y:S05]  /*64c0*/  BRA `(.L_x_2182) ;  /* 0x0000000800047947 */ /* 0x000fea0003800000 */
.L_x_2197:
[----:B------:R-:W-:Y:S01]  /*64d0*/  UMOV UR4, 0xf0000000 ;  /* 0xf000000000047882 */ /* 0x000fe20000000000 */
[----:B------:R-:W-:Y:S01]  /*64e0*/  UMOV UR5, 0x380fffff ;  /* 0x380fffff00057882 */ /* 0x000fe20000000000 */
[----:B------:R-:W0:Y:S01]  /*64f0*/  F2F.F32.F64 R0, R4 ;  /* 0x0000000400007310 */ /* 0x000e220000301000 */
[----:B------:R-:W-:Y:S01]  /*6500*/  DSETP.GEU.AND P0, PT, |R4|, UR4, PT ;  /* 0x0000000404007e2a */ /* 0x000fe2000bf0e200 */
[----:B------:R-:W-:-:S13]  /*6510*/  IMAD.MOV.U32 R22, RZ, RZ, R26 ;  /* 0x000000ffff167224 */ /* 0x000fda00078e001a */
[----:B0-----:R-:W-:-:S05]  /*6520*/  @!P0 FMUL R0, R0, 1.175494350822287508e-38 ;  /* 0x0080000000008820 */ /* 0x001fca0000400000 */
[----:B------:R-:W-:-:S05]  /*6530*/  F2FP.BF16.F32.PACK_AB R0, RZ, R0 ;  /* 0x00000000ff00723e */ /* 0x000fca00000010ff */
[----:B------:R0:W-:Y:S01]  /*6540*/  STG.E.U16 desc[UR36][R8.64], R0 ;  /* 0x0000000008007986 */ /* 0x0001e2000c101524 */
[----:B------:R-:W-:Y:S05]  /*6550*/  BRA `(.L_x_2182) ;  /* 0x0000000400e07947 */ /* 0x000fea0003800000 */
.L_x_2194:
        /* <DEDUP_REMOVED lines=8> */
[----:B------:R-:W0:Y:S01]  /*65e0*/  F2I.U32.F64.TRUNC R5, R4 ;  /* 0x0000000400057311 */ /* 0x000e22000030d000 */
[----:B------:R-:W-:Y:S01]  /*65f0*/  IMAD.MOV.U32 R22, RZ, RZ, R26 ;  /* 0x000000ffff167224 */ /* 0x000fe200078e001a */
[----:B0-----:R0:W-:Y:S01]  /*6600*/  STG.E.U16 desc[UR36][R8.64], R5 ;  /* 0x0000000508007986 */ /* 0x0011e2000c101524 */
[----:B------:R-:W-:Y:S05]  /*6610*/  BRA `(.L_x_2182) ;  /* 0x0000000400b07947 */ /* 0x000fea0003800000 */
.L_x_2206:
        /* <DEDUP_REMOVED lines=21> */
.L_x_2209:
[----:B------:R-:W-:-:S04]  /*6770*/  LOP3.LUT R0, R7, 0x80000000, RZ, 0xc0, !PT ;  /* 0x8000000007007812 */ /* 0x000fc800078ec0ff */
[----:B------:R-:W-:-:S04]  /*6780*/  SHF.R.U32.HI R0, RZ, 0x18, R0 ;  /* 0x00000018ff007819 */ /* 0x000fc80000011600 */
[----:B------:R-:W-:-:S07]  /*6790*/  LOP3.LUT R0, R3, R0, RZ, 0xfc, !PT ;  /* 0x0000000003007212 */ /* 0x000fce00078efcff */
.L_x_2208:
[----:B------:R-:W-:Y:S05]  /*67a0*/  BSYNC B0 ;  /* 0x0000000000007941 */ /* 0x000fea0003800000 */
.L_x_2207:
[----:B------:R0:W-:Y:S01]  /*67b0*/  STG.E.U8 desc[UR36][R8.64], R0 ;  /* 0x0000000008007986 */ /* 0x0001e2000c101124 */
[----:B------:R-:W-:Y:S01]  /*67c0*/  IMAD.MOV.U32 R22, RZ, RZ, R26 ;  /* 0x000000ffff167224 */ /* 0x000fe200078e001a */
[----:B------:R-:W-:Y:S06]  /*67d0*/  BRA `(.L_x_2182) ;  /* 0x0000000400407947 */ /* 0x000fec0003800000 */
.L_x_2205:
        /* <DEDUP_REMOVED lines=21> */
.L_x_2212:
[----:B------:R-:W-:-:S04]  /*6930*/  LOP3.LUT R0, R7, 0x80000000, RZ, 0xc0, !PT ;  /* 0x8000000007007812 */ /* 0x000fc800078ec0ff */
[----:B------:R-:W-:-:S04]  /*6940*/  SHF.R.U32.HI R0, RZ, 0x18, R0 ;  /* 0x00000018ff007819 */ /* 0x000fc80000011600 */
[----:B------:R-:W-:-:S07]  /*6950*/  LOP3.LUT R0, R3, R0, RZ, 0xfc, !PT ;  /* 0x0000000003007212 */ /* 0x000fce00078efcff */
.L_x_2211:
[----:B------:R-:W-:Y:S05]  /*6960*/  BSYNC B0 ;  /* 0x0000000000007941 */ /* 0x000fea0003800000 */
.L_x_2210:
[----:B------:R0:W-:Y:S01]  /*6970*/  STG.E.U8 desc[UR36][R8.64], R0 ;  /* 0x0000000008007986 */ /* 0x0001e2000c101124 */
[----:B------:R-:W-:Y:S01]  /*6980*/  IMAD.MOV.U32 R22, RZ, RZ, R26 ;  /* 0x000000ffff167224 */ /* 0x000fe200078e001a */
[----:B------:R-:W-:Y:S06]  /*6990*/  BRA `(.L_x_2182) ;  /* 0x0000000000d07947 */ /* 0x000fec0003800000 */
.L_x_2204:
        /* <DEDUP_REMOVED lines=27> */
.L_x_2187:
        /* <DEDUP_REMOVED lines=16> */
.L_x_2215:
[----:B------:R-:W-:Y:S01]  /*6c50*/  IMAD.MOV.U32 R22, RZ, RZ, R26 ;  /* 0x000000ffff167224 */ /* 0x000fe200078e001a */
[----:B------:R-:W-:Y:S06]  /*6c60*/  BRA `(.L_x_2182) ;  /* 0x00000000001c7947 */ /* 0x000fec0003800000 */
.L_x_2214:
[----:B------:R-:W0:Y:S01]  /*6c70*/  F2I.U64.F64.TRUNC R4, R4 ;  /* 0x0000000400047311 */ /* 0x000e22000030d800 */
[----:B------:R-:W-:Y:S01]  /*6c80*/  IMAD.MOV.U32 R22, RZ, RZ, R26 ;  /* 0x000000ffff167224 */ /* 0x000fe200078e001a */
[----:B0-----:R0:W-:Y:S01]  /*6c90*/  STG.E.64 desc[UR36][R8.64], R4 ;  /* 0x0000000408007986 */ /* 0x0011e2000c101b24 */
[----:B------:R-:W-:Y:S05]  /*6ca0*/  BRA `(.L_x_2182) ;  /* 0x00000000000c7947 */ /* 0x000fea0003800000 */
.L_x_2213:
[----:B------:R-:W0:Y:S01]  /*6cb0*/  F2I.U32.F64.TRUNC R5, R4 ;  /* 0x0000000400057311 */ /* 0x000e22000030d000 */
[----:B------:R-:W-:Y:S01]  /*6cc0*/  IMAD.MOV.U32 R22, RZ, RZ, R26 ;  /* 0x000000ffff167224 */ /* 0x000fe200078e001a */
[----:B0-----:R0:W-:Y:S06]  /*6cd0*/  STG.E desc[UR36][R8.64], R5 ;  /* 0x0000000508007986 */ /* 0x0011ec000c101924 */
.L_x_2182:
[----:B------:R-:W-:Y:S05]  /*6ce0*/  BSYNC B6 ;  /* 0x0000000000067941 */ /* 0x000fea0003800000 */
.L_x_2181:
        /* <DEDUP_REMOVED lines=24> */
.L_x_2221:
[----:B------:R-:W0:Y:S02]  /*6e70*/  F2I.S64.F64.TRUNC R28, R28 ;  /* 0x0000001c001c7311 */ /* 0x000e24000030d900 */
[----:B0-----:R-:W-:-:S05]  /*6e80*/  IMAD.MOV.U32 R3, RZ, RZ, R28 ;  /* 0x000000ffff037224 */ /* 0x001fca00078e001c */
[----:B------:R4:W-:Y:S01]  /*6e90*/  STG.E.U8 desc[UR36][R4.64], R3 ;  /* 0x0000000304007986 */ /* 0x0009e2000c101124 */
[----:B------:R-:W-:Y:S05]  /*6ea0*/  BRA `(.L_x_2223) ;  /* 0x0000000c00f07947 */ /* 0x000fea0003800000 */
.L_x_2220:
        /* <DEDUP_REMOVED lines=9> */
.L_x_2225:
[----:B------:R-:W0:Y:S02]  /*6f40*/  F2I.F64.TRUNC R29, R28 ;  /* 0x0000001c001d7311 */ /* 0x000e24000030d100 */
[----:B0-----:R2:W-:Y:S01]  /*6f50*/  STG.E desc[UR36][R4.64], R29 ;  /* 0x0000001d04007986 */ /* 0x0015e2000c101924 */
[----:B------:R-:W-:Y:S05]  /*6f60*/  BRA `(.L_x_2223) ;  /* 0x0000000c00c07947 */ /* 0x000fea0003800000 */
.L_x_2224:
[----:B------:R-:W0:Y:S02]  /*6f70*/  F2I.F64.TRUNC R29, R28 ;  /* 0x0000001c001d7311 */ /* 0x000e24000030d100 */
[----:B0-----:R0:W-:Y:S01]  /*6f80*/  STG.E.U16 desc[UR36][R4.64], R29 ;  /* 0x0000001d04007986 */ /* 0x0011e2000c101524 */
[----:B------:R-:W-:Y:S05]  /*6f90*/  BRA `(.L_x_2223) ;  /* 0x0000000c00b47947 */ /* 0x000fea0003800000 */
.L_x_2219:
        /* <DEDUP_REMOVED lines=13> */
.L_x_2227:
        /* <DEDUP_REMOVED lines=8> */
.L_x_2226:
        /* <DEDUP_REMOVED lines=14> */
.L_x_2229:
        /* <DEDUP_REMOVED lines=9> */
.L_x_2228:
[----:B------:R0:W-:Y:S01]  /*7260*/  STG.E.64 desc[UR36][R4.64], R28 ;  /* 0x0000001c04007986 */ /* 0x0001e2000c101b24 */
[----:B------:R-:W-:Y:S05]  /*7270*/  BRA `(.L_x_2223) ;  /* 0x0000000800fc7947 */ /* 0x000fea0003800000 */
.L_x_2218:
        /* <DEDUP_REMOVED lines=12> */
.L_x_2232:
[----:B------:R-:W-:-:S05]  /*7340*/  CS2R R30, SRZ ;  /* 0x00000000001e7805 */ /* 0x000fca000001ff00 */
[----:B------:R0:W-:Y:S01]  /*7350*/  STG.E.128 desc[UR36][R4.64], R28 ;  /* 0x0000001c04007986 */ /* 0x0001e2000c101d24 */
[----:B------:R-:W-:Y:S05]  /*7360*/  BRA `(.L_x_2223) ;  /* 0x0000000800c07947 */ /* 0x000fea0003800000 */
.L_x_2231:
        /* <DEDUP_REMOVED lines=25> */
.L_x_2236:
[----:B------:R-:W-:Y:S05]  /*7500*/  BSYNC B0 ;  /* 0x0000000000007941 */ /* 0x000fea0003800000 */
.L_x_2235:
[----:B------:R-:W-:-:S05]  /*7510*/  LOP3.LUT R7, R0, R7, RZ, 0xfc, !PT ;  /* 0x0000000700077212 */ /* 0x000fca00078efcff */
[----:B------:R0:W-:Y:S01]  /*7520*/  STG.E.U8 desc[UR36][R4.64], R7 ;  /* 0x0000000704007986 */ /* 0x0001e2000c101124 */
[----:B------:R-:W-:Y:S05]  /*7530*/  BRA `(.L_x_2223) ;  /* 0x00000008004c7947 */ /* 0x000fea0003800000 */
.L_x_2234:
        /* <DEDUP_REMOVED lines=17> */
.L_x_2238:
[----:B------:R-:W-:Y:S01]  /*7650*/  IMAD.MOV.U32 R0, RZ, RZ, 0x7f ;  /* 0x0000007fff007424 */ /* 0x000fe200078e00ff */
[----:B------:R-:W-:-:S04]  /*7660*/  ISETP.GT.U32.AND P0, PT, R3, 0x7f800000, PT ;  /* 0x7f8000000300780c */ /* 0x000fc80003f04070 */
[----:B------:R-:W-:-:S09]  /*7670*/  SEL R0, R0, 0x7c, P0 ;  /* 0x0000007c00007807 */ /* 0x000fd20000000000 */
.L_x_2239:
[----:B------:R-:W-:Y:S05]  /*7680*/  BSYNC B0 ;  /* 0x0000000000007941 */ /* 0x000fea0003800000 */
.L_x_2237:
[----:B------:R-:W-:-:S04]  /*7690*/  LOP3.LUT R3, R7, 0x80000000, RZ, 0xc0, !PT ;  /* 0x8000000007037812 */ /* 0x000fc800078ec0ff */
[----:B------:R-:W-:-:S04]  /*76a0*/  SHF.R.U32.HI R3, RZ, 0x18, R3 ;  /* 0x00000018ff037819 */ /* 0x000fc80000011603 */
[----:B------:R-:W-:-:S05]  /*76b0*/  LOP3.LUT R3, R0, R3, RZ, 0xfc, !PT ;  /* 0x0000000300037212 */ /* 0x000fca00078efcff */
[----:B------:R0:W-:Y:S01]  /*76c0*/  STG.E.U8 desc[UR36][R4.64], R3 ;  /* 0x0000000304007986 */ /* 0x0001e2000c101124 */
[----:B------:R-:W-:Y:S05]  /*76d0*/  BRA `(.L_x_2223) ;  /* 0x0000000400e47947 */ /* 0x000fea0003800000 */
.L_x_2233:
        /* <DEDUP_REMOVED lines=8> */
.L_x_2230:
        /* <DEDUP_REMOVED lines=11> */
.L_x_2242:
        /* <DEDUP_REMOVED lines=21> */
.L_x_2245:
[----:B------:R-:W-:-:S04]  /*7960*/  LOP3.LUT R0, R7, 0x80000000, RZ, 0xc0, !PT ;  /* 0x8000000007007812 */ /* 0x000fc800078ec0ff */
[----:B------:R-:W-:-:S04]  /*7970*/  SHF.R.U32.HI R0, RZ, 0x18, R0 ;  /* 0x00000018ff007819 */ /* 0x000fc80000011600 */
[----:B------:R-:W-:-:S07]  /*7980*/  LOP3.LUT R0, R3, R0, RZ, 0xfc, !PT ;  /* 0x0000000003007212 */ /* 0x000fce00078efcff */
.L_x_2244:
[----:B------:R-:W-:Y:S05]  /*7990*/  BSYNC B0 ;  /* 0x0000000000007941 */ /* 0x000fea0003800000 */
.L_x_2243:
[----:B------:R0:W-:Y:S01]  /*79a0*/  STG.E.U8 desc[UR36][R4.64], R0 ;  /* 0x0000000004007986 */ /* 0x0001e2000c101124 */
[----:B------:R-:W-:Y:S05]  /*79b0*/  BRA `(.L_x_2223) ;  /* 0x00000004002c7947 */ /* 0x000fea0003800000 */
.L_x_2241:
        /* <DEDUP_REMOVED lines=21> */
.L_x_2248:
[----:B------:R-:W-:-:S04]  /*7b10*/  LOP3.LUT R0, R7, 0x80000000, RZ, 0xc0, !PT ;  /* 0x8000000007007812 */ /* 0x000fc800078ec0ff */
[----:B------:R-:W-:-:S04]  /*7b20*/  SHF.R.U32.HI R0, RZ, 0x18, R0 ;  /* 0x00000018ff007819 */ /* 0x000fc80000011600 */
[----:B------:R-:W-:-:S07]  /*7b30*/  LOP3.LUT R0, R3, R0, RZ, 0xfc, !PT ;  /* 0x0000000003007212 */ /* 0x000fce00078efcff */
.L_x_2247:
[----:B------:R-:W-:Y:S05]  /*7b40*/  BSYNC B0 ;  /* 0x0000000000007941 */ /* 0x000fea0003800000 */
.L_x_2246:
[----:B------:R0:W-:Y:S01]  /*7b50*/  STG.E.U8 desc[UR36][R4.64], R0 ;  /* 0x0000000004007986 */ /* 0x0001e2000c101124 */
[----:B------:R-:W-:Y:S05]  /*7b60*/  BRA `(.L_x_2223) ;  /* 0x0000000000c07947 */ /* 0x000fea0003800000 */
.L_x_2240:
        /* <DEDUP_REMOVED lines=26> */
.L_x_2222:
        /* <DEDUP_REMOVED lines=16> */
.L_x_2251:
[----:B------:R-:W-:Y:S05]  /*7e10*/  BRA `(.L_x_2223) ;  /* 0x0000000000147947 */ /* 0x000fea0003800000 */
.L_x_2250:
[----:B------:R-:W0:Y:S02]  /*7e20*/  F2I.U64.F64.TRUNC R28, R28 ;  /* 0x0000001c001c7311 */ /* 0x000e24000030d800 */
[----:B0-----:R0:W-:Y:S01]  /*7e30*/  STG.E.64 desc[UR36][R4.64], R28 ;  /* 0x0000001c04007986 */ /* 0x0011e2000c101b24 */
[----:B------:R-:W-:Y:S05]  /*7e40*/  BRA `(.L_x_2223) ;  /* 0x0000000000087947 */ /* 0x000fea0003800000 */
.L_x_2249:
[----:B------:R-:W0:Y:S02]  /*7e50*/  F2I.U32.F64.TRUNC R29, R28 ;  /* 0x0000001c001d7311 */ /* 0x000e24000030d000 */
[----:B0-----:R0:W-:Y:S02]  /*7e60*/  STG.E desc[UR36][R4.64], R29 ;  /* 0x0000001d04007986 */ /* 0x0011e4000c101924 */
.L_x_2223:
        /* <DEDUP_REMOVED lines=24> */
.L_x_2255:
[----:B------:R-:W0:Y:S02]  /*7ff0*/  F2I.S64.F64.TRUNC R24, R24 ;  /* 0x0000001800187311 */ /* 0x000e24000030d900 */
[----:B0-----:R-:W-:-:S05]  /*8000*/  IMAD.MOV.U32 R3, RZ, RZ, R24 ;  /* 0x000000ffff037224 */ /* 0x001fca00078e0018 */
[----:B------:R0:W-:Y:S01]  /*8010*/  STG.E.U8 desc[UR36][R4.64], R3 ;  /* 0x0000000304007986 */ /* 0x0001e2000c101124 */
[----:B------:R-:W-:Y:S05]  /*8020*/  BRA `(.L_x_2257) ;  /* 0x0000000c00f07947 */ /* 0x000fea0003800000 */
.L_x_2254:
        /* <DEDUP_REMOVED lines=9> */
.L_x_2259:
[----:B------:R-:W0:Y:S02]  /*80c0*/  F2I.F64.TRUNC R25, R24 ;  /* 0x0000001800197311 */ /* 0x000e24000030d100 */
[----:B0-----:R0:W-:Y:S01]  /*80d0*/  STG.E desc[UR36][R4.64], R25 ;  /* 0x0000001904007986 */ /* 0x0011e2000c101924 */
[----:B------:R-:W-:Y:S05]  /*80e0*/  BRA `(.L_x_2257) ;  /* 0x0000000c00c07947 */ /* 0x000fea0003800000 */
.L_x_2258:
[----:B------:R-:W0:Y:S02]  /*80f0*/  F2I.F64.TRUNC R25, R24 ;  /* 0x0000001800197311 */ /* 0x000e24000030d100 */
[----:B0-----:R0:W-:Y:S01]  /*8100*/  STG.E.U16 desc[UR36][R4.64], R25 ;  /* 0x0000001904007986 */ /* 0x0011e2000c101524 */
[----:B------:R-:W-:Y:S05]  /*8110*/  BRA `(.L_x_2257) ;  /* 0x0000000c00b47947 */ /* 0x000fea0003800000 */
.L_x_2253:
        /* <DEDUP_REMOVED lines=13> */
.L_x_2261:
        /* <DEDUP_REMOVED lines=8> */
.L_x_2260:
        /* <DEDUP_REMOVED lines=14> */
.L_x_2263:
        /* <DEDUP_REMOVED lines=9> */
.L_x_2262:
[----:B------:R0:W-:Y:S01]  /*83e0*/  STG.E.64 desc[UR36][R4.64], R24 ;  /* 0x0000001804007986 */ /* 0x0001e2000c101b24 */
[----:B------:R-:W-:Y:S05]  /*83f0*/  BRA `(.L_x_2257) ;  /* 0x0000000800fc7947 */ /* 0x000fea0003800000 */
.L_x_2252:
        /* <DEDUP_REMOVED lines=12> */
.L_x_2266:
[----:B------:R-:W-:-:S05]  /*84c0*/  CS2R R26, SRZ ;  /* 0x00000000001a7805 */ /* 0x000fca000001ff00 */
[----:B------:R0:W-:Y:S01]  /*84d0*/  STG.E.128 desc[UR36][R4.64], R24 ;  /* 0x0000001804007986 */ /* 0x0001e2000c101d24 */
[----:B------:R-:W-:Y:S05]  /*84e0*/  BRA `(.L_x_2257) ;  /* 0x0000000800c07947 */ /* 0x000fea0003800000 */
.L_x_2265:
        /* <DEDUP_REMOVED lines=25> */
.L_x_2270:
[----:B------:R-:W-:Y:S05]  /*8680*/  BSYNC B0 ;  /* 0x0000000000007941 */ /* 0x000fea0003800000 */
.L_x_2269:
[----:B------:R-:W-:-:S05]  /*8690*/  LOP3.LUT R7, R0, R7, RZ, 0xfc, !PT ;  /* 0x0000000700077212 */ /* 0x000fca00078efcff */
[----:B------:R0:W-:Y:S01]  /*86a0*/  STG.E.U8 desc[UR36][R4.64], R7 ;  /* 0x0000000704007986 */ /* 0x0001e2000c101124 */
[----:B------:R-:W-:Y:S05]  /*86b0*/  BRA `(.L_x_2257) ;  /* 0x00000008004c7947 */ /* 0x000fea0003800000 */
.L_x_2268:
        /* <DEDUP_REMOVED lines=17> */
.L_x_2272:
[----:B------:R-:W-:Y:S01]  /*87d0*/  IMAD.MOV.U32 R0, RZ, RZ, 0x7f ;  /* 0x0000007fff007424 */ /* 0x000fe200078e00ff */
[----:B------:R-:W-:-:S04]  /*87e0*/  ISETP.GT.U32.AND P0, PT, R3, 0x7f800000, PT ;  /* 0x7f8000000300780c */ /* 0x000fc80003f04070 */
[----:B------:R-:W-:-:S09]  /*87f0*/  SEL R0, R0, 0x7c, P0 ;  /* 0x0000007c00007807 */ /* 0x000fd20000000000 */
.L_x_2273:
[----:B------:R-:W-:Y:S05]  /*8800*/  BSYNC B0 ;  /* 0x0000000000007941 */ /* 0x000fea0003800000 */
.L_x_2271:
[----:B------:R-:W-:-:S04]  /*8810*/  LOP3.LUT R3, R7, 0x80000000, RZ, 0xc0, !PT ;  /* 0x8000000007037812 */ /* 0x000fc800078ec0ff */
[----:B------:R-:W-:-:S04]  /*8820*/  SHF.R.U32.HI R3, RZ, 0x18, R3 ;  /* 0x00000018ff037819 */ /* 0x000fc80000011603 */
[----:B------:R-:W-:-:S05]  /*8830*/  LOP3.LUT R3, R0, R3, RZ, 0xfc, !PT ;  /* 0x0000000300037212 */ /* 0x000fca00078efcff */
[----:B------:R0:W-:Y:S01]  /*8840*/  STG.E.U8 desc[UR36][R4.64], R3 ;  /* 0x0000000304007986 */ /* 0x0001e2000c101124 */
[----:B------:R-:W-:Y:S05]  /*8850*/  BRA `(.L_x_2257) ;  /* 0x0000000400e47947 */ /* 0x000fea0003800000 */
.L_x_2267:
        /* <DEDUP_REMOVED lines=8> */
.L_x_2264:
        /* <DEDUP_REMOVED lines=11> */
.L_x_2276:
        /* <DEDUP_REMOVED lines=21> */
.L_x_2279:
[----:B------:R-:W-:-:S04]  /*8ae0*/  LOP3.LUT R0, R7, 0x80000000, RZ, 0xc0, !PT ;  /* 0x8000000007007812 */ /* 0x000fc800078ec0ff */
[----:B------:R-:W-:-:S04]  /*8af0*/  SHF.R.U32.HI R0, RZ, 0x18, R0 ;  /* 0x00000018ff007819 */ /* 0x000fc80000011600 */
[----:B------:R-:W-:-:S07]  /*8b00*/  LOP3.LUT R0, R3, R0, RZ, 0xfc, !PT ;  /* 0x0000000003007212 */ /* 0x000fce00078efcff */
.L_x_2278:
[----:B------:R-:W-:Y:S05]  /*8b10*/  BSYNC B0 ;  /* 0x0000000000007941 */ /* 0x000fea0003800000 */
.L_x_2277:
[----:B------:R0:W-:Y:S01]  /*8b20*/  STG.E.U8 desc[UR36][R4.64], R0 ;  /* 0x0000000004007986 */ /* 0x0001e2000c101124 */
[----:B------:R-:W-:Y:S05]  /*8b30*/  BRA `(.L_x_2257) ;  /* 0x00000004002c7947 */ /* 0x000fea0003800000 */
.L_x_2275:
        /* <DEDUP_REMOVED lines=21> */
.L_x_2282:
[----:B------:R-:W-:-:S04]  /*8c90*/  LOP3.LUT R0, R7, 0x80000000, RZ, 0xc0, !PT ;  /* 0x8000000007007812 */ /* 0x000fc800078ec0ff */
[----:B------:R-:W-:-:S04]  /*8ca0*/  SHF.R.U32.HI R0, RZ, 0x18, R0 ;  /* 0x00000018ff007819 */ /* 0x000fc80000011600 */
[----:B------:R-:W-:-:S07]  /*8cb0*/  LOP3.LUT R0, R3, R0, RZ, 0xfc, !PT ;  /* 0x0000000003007212 */ /* 0x000fce00078efcff */
.L_x_2281:
[----:B------:R-:W-:Y:S05]  /*8cc0*/  BSYNC B0 ;  /* 0x0000000000007941 */ /* 0x000fea0003800000 */
.L_x_2280:
[----:B------:R2:W-:Y:S01]  /*8cd0*/  STG.E.U8 desc[UR36][R4.64], R0 ;  /* 0x0000000004007986 */ /* 0x0005e2000c101124 */
[----:B------:R-:W-:Y:S05]  /*8ce0*/  BRA `(.L_x_2257) ;  /* 0x0000000000c07947 */ /* 0x000fea0003800000 */
.L_x_2274:
        /* <DEDUP_REMOVED lines=26> */
.L_x_2256:
        /* <DEDUP_REMOVED lines=16> */
.L_x_2285:
[----:B------:R-:W-:Y:S05]  /*8f90*/  BRA `(.L_x_2257) ;  /* 0x0000000000147947 */ /* 0x000fea0003800000 */
.L_x_2284:
[----:B------:R-:W0:Y:S02]  /*8fa0*/  F2I.U64.F64.TRUNC R24, R24 ;  /* 0x0000001800187311 */ /* 0x000e24000030d800 */
[----:B0-----:R0:W-:Y:S01]  /*8fb0*/  STG.E.64 desc[UR36][R4.64], R24 ;  /* 0x0000001804007986 */ /* 0x0011e2000c101b24 */
[----:B------:R-:W-:Y:S05]  /*8fc0*/  BRA `(.L_x_2257) ;  /* 0x0000000000087947 */ /* 0x000fea0003800000 */
.L_x_2283:
[----:B------:R-:W0:Y:S02]  /*8fd0*/  F2I.U32.F64.TRUNC R25, R24 ;  /* 0x0000001800197311 */ /* 0x000e24000030d000 */
[----:B0-----:R3:W-:Y:S02]  /*8fe0*/  STG.E desc[UR36][R4.64], R25 ;  /* 0x0000001904007986 */ /* 0x0017e4000c101924 */
.L_x_2257:
[----:B------:R-:W-:-:S07]  /*8ff0*/  VIADD R22, R22, 0x80 ;  /* 0x0000008016167836 */ /* 0x000fce0000000000 */
.L_x_2217:
[----:B------:R-:W-:Y:S05]  /*9000*/  BSYNC B6 ;  /* 0x0000000000067941 */ /* 0x000fea0003800000 */
.L_x_2216:
        /* <DEDUP_REMOVED lines=22> */
.L_x_2289:
[----:B------:R-:W0:Y:S02]  /*9170*/  F2I.S64.F64.TRUNC R16, R16 ;  /* 0x0000001000107311 */ /* 0x000e24000030d900 */
[----:B0-----:R-:W-:-:S05]  /*9180*/  IMAD.MOV.U32 R3, RZ, RZ, R16 ;  /* 0x000000ffff037224 */ /* 0x001fca00078e0010 */
[----:B------:R-:W-:Y:S01]  /*9190*/  STG.E.U8 desc[UR36][R4.64], R3 ;  /* 0x0000000304007986 */ /* 0x000fe2000c101124 */
[----:B------:R-:W-:Y:S05]  /*91a0*/  EXIT ;  /* 0x000000000000794d */ /* 0x000fea0003800000 */
.L_x_2288:
        /* <DEDUP_REMOVED lines=9> */
.L_x_2292:
[----:B------:R-:W0:Y:S02]  /*9240*/  F2I.F64.TRUNC R17, R16 ;  /* 0x0000001000117311 */ /* 0x000e24000030d100 */
[----:B0-----:R-:W-:Y:S01]  /*9250*/  STG.E desc[UR36][R4.64], R17 ;  /* 0x0000001104007986 */ /* 0x001fe2000c101924 */
[----:B------:R-:W-:Y:S05]  /*9260*/  EXIT ;  /* 0x000000000000794d */ /* 0x000fea0003800000 */
.L_x_2291:
[----:B------:R-:W0:Y:S02]  /*9270*/  F2I.F64.TRUNC R17, R16 ;  /* 0x0000001000117311 */ /* 0x000e24000030d100 */
[----:B0-----:R-:W-:Y:S01]  /*9280*/  STG.E.U16 desc[UR36][R4.64], R17 ;  /* 0x0000001104007986 */ /* 0x001fe2000c101524 */
[----:B------:R-:W-:Y:S05]  /*9290*/  EXIT ;  /* 0x000000000000794d */ /* 0x000fea0003800000 */
.L_x_2287:
        /* <DEDUP_REMOVED lines=13> */
.L_x_2294:
        /* <DEDUP_REMOVED lines=8> */
.L_x_2293:
        /* <DEDUP_REMOVED lines=14> */
.L_x_2296:
        /* <DEDUP_REMOVED lines=9> */
.L_x_2295:
[----:B------:R-:W-:Y:S01]  /*9560*/  STG.E.64 desc[UR36][R4.64], R16 ;  /* 0x0000001004007986 */ /* 0x000fe2000c101b24 */
[----:B------:R-:W-:Y:S05]  /*9570*/  EXIT ;  /* 0x000000000000794d */ /* 0x000fea0003800000 */
.L_x_2286:
        /* <DEDUP_REMOVED lines=12> */
.L_x_2299:
[----:B------:R-:W-:-:S05]  /*9640*/  CS2R R18, SRZ ;  /* 0x0000000000127805 */ /* 0x000fca000001ff00 */
[----:B------:R-:W-:Y:S01]  /*9650*/  STG.E.128 desc[UR36][R4.64], R16 ;  /* 0x0000001004007986 */ /* 0x000fe2000c101d24 */
[----:B------:R-:W-:Y:S05]  /*9660*/  EXIT ;  /* 0x000000000000794d */ /* 0x000fea0003800000 */
.L_x_2298:
        /* <DEDUP_REMOVED lines=25> */
.L_x_2303:
[----:B------:R-:W-:Y:S05]  /*9800*/  BSYNC B0 ;  /* 0x0000000000007941 */ /* 0x000fea0003800000 */
.L_x_2302:
[----:B------:R-:W-:-:S05]  /*9810*/  LOP3.LUT R3, R0, R3, RZ, 0xfc, !PT ;  /* 0x0000000300037212 */ /* 0x000fca00078efcff */
[----:B------:R-:W-:Y:S01]  /*9820*/  STG.E.U8 desc[UR36][R4.64], R3 ;  /* 0x0000000304007986 */ /* 0x000fe2000c101124 */
[----:B------:R-:W-:Y:S05]  /*9830*/  EXIT ;  /* 0x000000000000794d */ /* 0x000fea0003800000 */
.L_x_2301:
        /* <DEDUP_REMOVED lines=17> */
.L_x_2305:
[----:B------:R-:W-:Y:S01]  /*9950*/  IMAD.MOV.U32 R0, RZ, RZ, 0x7f ;  /* 0x0000007fff007424 */ /* 0x000fe200078e00ff */
[----:B------:R-:W-:-:S04]  /*9960*/  ISETP.GT.U32.AND P0, PT, R2, 0x7f800000, PT ;  /* 0x7f8000000200780c */ /* 0x000fc80003f04070 */
[----:B------:R-:W-:-:S09]  /*9970*/  SEL R0, R0, 0x7c, P0 ;  /* 0x0000007c00007807 */ /* 0x000fd20000000000 */
.L_x_2306:
[----:B------:R-:W-:Y:S05]  /*9980*/  BSYNC B0 ;  /* 0x0000000000007941 */ /* 0x000fea0003800000 */
.L_x_2304:
[----:B------:R-:W-:-:S04]  /*9990*/  LOP3.LUT R2, R3, 0x80000000, RZ, 0xc0, !PT ;  /* 0x8000000003027812 */ /* 0x000fc800078ec0ff */
[----:B------:R-:W-:-:S04]  /*99a0*/  SHF.R.U32.HI R3, RZ, 0x18, R2 ;  /* 0x00000018ff037819 */ /* 0x000fc80000011602 */
[----:B------:R-:W-:-:S05]  /*99b0*/  LOP3.LUT R3, R0, R3, RZ, 0xfc, !PT ;  /* 0x0000000300037212 */ /* 0x000fca00078efcff */
[----:B------:R-:W-:Y:S01]  /*99c0*/  STG.E.U8 desc[UR36][R4.64], R3 ;  /* 0x0000000304007986 */ /* 0x000fe2000c101124 */
[----:B------:R-:W-:Y:S05]  /*99d0*/  EXIT ;  /* 0x000000000000794d */ /* 0x000fea0003800000 */
.L_x_2300:
        /* <DEDUP_REMOVED lines=8> */
.L_x_2297:
        /* <DEDUP_REMOVED lines=11> */
.L_x_2309:
        /* <DEDUP_REMOVED lines=21> */
.L_x_2312:
[----:B------:R-:W-:-:S04]  /*9c60*/  LOP3.LUT R2, R7, 0x80000000, RZ, 0xc0, !PT ;  /* 0x8000000007027812 */ /* 0x000fc800078ec0ff */
[----:B------:R-:W-:-:S04]  /*9c70*/  SHF.R.U32.HI R3, RZ, 0x18, R2 ;  /* 0x00000018ff037819 */ /* 0x000fc80000011602 */
[----:B------:R-:W-:-:S04]  /*9c80*/  LOP3.LUT R0, R0, R3, RZ, 0xfc, !PT ;  /* 0x0000000300007212 */ /* 0x000fc800078efcff */
[----:B------:R-:W-:-:S07]  /*9c90*/  PRMT R2, R0, 0x7610, R2 ;  /* 0x0000761000027816 */ /* 0x000fce0000000002 */
.L_x_2311:
[----:B------:R-:W-:Y:S05]  /*9ca0*/  BSYNC B0 ;  /* 0x0000000000007941 */ /* 0x000fea0003800000 */
.L_x_2310:
[----:B------:R-:W-:Y:S01]  /*9cb0*/  STG.E.U8 desc[UR36][R4.64], R2 ;  /* 0x0000000204007986 */ /* 0x000fe2000c101124 */
[----:B------:R-:W-:Y:S05]  /*9cc0*/  EXIT ;  /* 0x000000000000794d */ /* 0x000fea0003800000 */
.L_x_2308:
        /* <DEDUP_REMOVED lines=21> */
.L_x_2315:
[----:B------:R-:W-:-:S04]  /*9e20*/  LOP3.LUT R2, R7, 0x80000000, RZ, 0xc0, !PT ;  /* 0x8000000007027812 */ /* 0x000fc800078ec0ff */
[----:B------:R-:W-:-:S04]  /*9e30*/  SHF.R.U32.HI R3, RZ, 0x18, R2 ;  /* 0x00000018ff037819 */ /* 0x000fc80000011602 */
[----:B------:R-:W-:-:S04]  /*9e40*/  LOP3.LUT R0, R0, R3, RZ, 0xfc, !PT ;  /* 0x0000000300007212 */ /* 0x000fc800078efcff */
[----:B------:R-:W-:-:S07]  /*9e50*/  PRMT R2, R0, 0x7610, R2 ;  /* 0x0000761000027816 */ /* 0x000fce0000000002 */
.L_x_2314:
[----:B------:R-:W-:Y:S05]  /*9e60*/  BSYNC B0 ;  /* 0x0000000000007941 */ /* 0x000fea0003800000 */
.L_x_2313:
[----:B------:R-:W-:Y:S01]  /*9e70*/  STG.E.U8 desc[UR36][R4.64], R2 ;  /* 0x0000000204007986 */ /* 0x000fe2000c101124 */
[----:B------:R-:W-:Y:S05]  /*9e80*/  EXIT ;  /* 0x000000000000794d */ /* 0x000fea0003800000 */
.L_x_2307:
        /* <DEDUP_REMOVED lines=26> */
.L_x_2290:
        /* <DEDUP_REMOVED lines=16> */
.L_x_2318:
[----:B------:R-:W-:Y:S05]  /*a130*/  EXIT ;  /* 0x000000000000794d */ /* 0x000fea0003800000 */
.L_x_2317:
[----:B------:R-:W0:Y:S02]  /*a140*/  F2I.U64.F64.TRUNC R16, R16 ;  /* 0x0000001000107311 */ /* 0x000e24000030d800 */
[----:B0-----:R-:W-:Y:S01]  /*a150*/  STG.E.64 desc[UR36][R4.64], R16 ;  /* 0x0000001004007986 */ /* 0x001fe2000c101b24 */
[----:B------:R-:W-:Y:S05]  /*a160*/  EXIT ;  /* 0x000000000000794d */ /* 0x000fea0003800000 */
.L_x_2316:
[----:B------:R-:W0:Y:S02]  /*a170*/  F2I.U32.F64.TRUNC R17, R16 ;  /* 0x0000001000117311 */ /* 0x000e24000030d000 */
[----:B0-----:R-:W-:Y:S01]  /*a180*/  STG.E desc[UR36][R4.64], R17 ;  /* 0x0000001104007986 */ /* 0x001fe2000c101924 */
[----:B------:R-:W-:Y:S05]  /*a190*/  EXIT ;  /* 0x000000000000794d */ /* 0x000fea0003800000 */
.L_x_2319:
        /* <DEDUP_REMOVED lines=14> */
.L_x_7203:


//--------------------- .text._ZN2at6native18elementwise_kernelILi128ELi2EZNS0_22gpu_kernel_impl_nocastIZZZNS0_16tanh_kernel_cudaERNS_18TensorIteratorBaseEENKUlvE0_clEvENKUlvE_clEvEUldE_EEvS4_RKT_EUliE_EEviT1_ --------------------------
	.section	.text._ZN2at6native18elementwise_kernelILi128ELi2EZNS0_22gpu_kernel_impl_nocastIZZZNS0_16tanh_kernel_cudaERNS_18TensorIteratorBaseEENKUlvE0_clEvENKUlvE_clEvEUldE_EEvS4_RKT_EUliE_EEviT1_,"ax",@progbits
	.align	128
        .global         _ZN2at6native18elementwise_kernelILi128ELi2EZNS0_22gpu_kernel_impl_nocastIZZZNS0_16tanh_kernel_cudaERNS_18TensorIteratorBaseEENKUlvE0_clEvENKUlvE_clEvEUldE_EEvS4_RKT_EUliE_EEviT1_
        .type           _ZN2at6native18elementwise_kernelILi128ELi2EZNS0_22gpu_kernel_impl_nocastIZZZNS0_16tanh_kernel_cudaERNS_18TensorIteratorBaseEENKUlvE0_clEvENKUlvE_clEvEUldE_EEvS4_RKT_EUliE_EEviT1_,@function
        .size           _ZN2at6native18elementwise_kernelILi128ELi2EZNS0_22gpu_kernel_impl_nocastIZZZNS0_16tanh_kernel_cudaERNS_18TensorIteratorBaseEENKUlvE0_clEvENKUlvE_clEvEUldE_EEvS4_RKT_EUliE_EEviT1_,(.L_x_7204 - _ZN2at6native18elementwise_kernelILi128ELi2EZNS0_22gpu_kernel_impl_nocastIZZZNS0_16tanh_kernel_cudaERNS_18TensorIteratorBaseEENKUlvE0_clEvENKUlvE_clEvEUldE_EEvS4_RKT_EUliE_EEviT1_)
        .other          _ZN2at6native18elementwise_kernelILi128ELi2EZNS0_22gpu_kernel_impl_nocastIZZZNS0_16tanh_kernel_cudaERNS_18TensorIteratorBaseEENKUlvE0_clEvENKUlvE_clEvEUldE_EEvS4_RKT_EUliE_EEviT1_,@"STO_CUDA_ENTRY STV_DEFAULT"
_ZN2at6native18elementwise_kernelILi128ELi2EZNS0_22gpu_kernel_impl_nocastIZZZNS0_16tanh_kernel_cudaERNS_18TensorIteratorBaseEENKUlvE0_clEvENKUlvE_clEvEUldE_EEvS4_RKT_EUliE_EEviT1_:
.text._ZN2at6native18elementwise_kernelILi128ELi2EZNS0_22gpu_kernel_impl_nocastIZZZNS0_16tanh_kernel_cudaERNS_18TensorIteratorBaseEENKUlvE0_clEvENKUlvE_clEvEUldE_EEvS4_RKT_EUliE_EEviT1_:
        /* <DEDUP_REMOVED lines=10> */
[----:B------:R-:W-:Y:S01]  /*00a0*/  HFMA2.MMA R0, -RZ, RZ, 0, 0 ;  /* 0x00000000ff007435 */ /* 0x000fe200000001ff */
[----:B------:R-:W-:Y:S02]  /*00b0*/  MOV R7, RZ ;  /* 0x000000ff00077202 */ /* 0x000fe40000000f00 */
[----:B0-----:R-:W-:-:S13]  /*00c0*/  ISETP.NE.AND P0, PT, R6, RZ, PT ;  /* 0x000000ff0600720c */ /* 0x001fda0003f05270 */
[----:B------:R-:W-:Y:S05]  /*00d0*/  @!P0 BRA `(.L_x_2322) ;  /* 0x0000001000a48947 */ /* 0x000fea0003800000 */
        /* <DEDUP_REMOVED lines=285> */
[----:B------:R-:W1:Y:S01]  /*12b0*/  @P0 LDC R15, c[0x0][0x33c] ;  /* 0x0000cf00ff0f0b82 */ /* 0x000e620000000800 */
[----:B------:R-:W-:Y:S01]  /*12c0*/  IMAD R4, R4, UR8, R5 ;  /* 0x0000000804047c24 */ /* 0x000fe2000f8e0205 */
[----:B------:R-:W-:-:S03]  /*12d0*/  ULDC.64 UR8, c[0x0][0x400] ;  /* 0x0001000000087ab9 */ /* 0x000fc60000000a00 */
        /* <DEDUP_REMOVED lines=9> */
.L_x_2322:
[----:B------:R-:W-:Y:S02]  /*1370*/  ULDC.64 UR8, c[0x0][0x418] ;  /* 0x0001060000087ab9 */ /* 0x000fe40000000a00 */
[----:B------:R-:W-:-:S04]  /*1380*/  IADD3 R4, P0, R0, UR8, RZ ;  /* 0x0000000800047c10 */ /* 0x000fc8000ff1e0ff */
[----:B------:R-:W-:Y:S01]  /*1390*/  IADD3.X R5, RZ, UR9, RZ, P0, !PT ;  /* 0x00000009ff057c10 */ /* 0x000fe200087fe4ff */
[----:B------:R-:W-:Y:S01]  /*13a0*/  UMOV UR10, 0x24dd2f1a ;  /* 0x24dd2f1a000a7882 */ /* 0x000fe20000000000 */
[----:B------:R-:W-:Y:S01]  /*13b0*/  UMOV UR11, 0x3fe4f922 ;  /* 0x3fe4f922000b7882 */ /* 0x000fe20000000000 */
[----:B------:R-:W-:-:S03]  /*13c0*/  ULDC.64 UR8, c[0x0][0x410] ;  /* 0x0001040000087ab9 */ /* 0x000fc60000000a00 */
[----:B------:R-:W2:Y:S01]  /*13d0*/  LDG.E.64 R4, desc[UR4][R4.64] ;  /* 0x0000000404047981 */ /* 0x000ea2000c1e1b00 */
[----:B------:R-:W-:Y:S01]  /*13e0*/  IADD3 R6, P1, R7, UR8, RZ ;  /* 0x0000000807067c10 */ /* 0x000fe2000ff3e0ff */
[----:B------:R-:W-:Y:S04]  /*13f0*/  BSSY B1, `(.L_x_2323) ;  /* 0x0000068000017945 */ /* 0x000fe80003800000 */
[----:B------:R-:W-:Y:S01]  /*1400*/  IMAD.X R7, RZ, RZ, UR9, P1 ;  /* 0x00000009ff077e24 */ /* 0x000fe200088e06ff */
[----:B--2---:R-:W-:Y:S02]  /*1410*/  LOP3.LUT R9, R5, 0x7fffffff, RZ, 0xc0, !PT ;  /* 0x7fffffff05097812 */ /* 0x004fe400078ec0ff */
[----:B------:R-:W-:-:S06]  /*1420*/  MOV R8, R4 ;  /* 0x0000000400087202 */ /* 0x000fcc0000000f00 */
[----:B------:R-:W-:-:S14]  /*1430*/  DSETP.GE.AND P0, PT, R8, UR10, PT ;  /* 0x0000000a08007e2a */ /* 0x000fdc000bf06000 */
[----:B------:R-:W-:Y:S05]  /*1440*/  @!P0 BRA `(.L_x_2324) ;  /* 0x0000000000fc8947 */ /* 0x000fea0003800000 */
[----:B------:R-:W-:Y:S01]  /*1450*/  DADD R12, R8, R8 ;  /* 0x00000000080c7229 */ /* 0x000fe20000000008 */
[----:B------:R-:W-:Y:S01]  /*1460*/  UMOV UR8, 0xf0000000 ;  /* 0xf000000000087882 */ /* 0x000fe20000000000 */
[----:B------:R-:W-:Y:S01]  /*1470*/  UMOV UR9, 0x380fffff ;  /* 0x380fffff00097882 */ /* 0x000fe20000000000 */
[----:B------:R-:W-:Y:S02]  /*1480*/  MOV R14, 0xf89b6999 ;  /* 0xf89b6999000e7802 */ /* 0x000fe40000000f00 */
[----:B------:R-:W-:Y:S01]  /*1490*/  MOV R15, 0x3e928a27 ;  /* 0x3e928a27000f7802 */ /* 0x000fe20000000f00 */
        /* <DEDUP_REMOVED lines=44> */
[----:B------:R-:W-:-:S07]  /*1760*/  MOV R10, RZ ;  /* 0x000000ff000a7202 */ /* 0x000fce0000000f00 */
[----:B------:R-:W-:-:S08]  /*1770*/  DFMA R12, -R12, R14, R16 ;  /* 0x0000000e0c0c722b */ /* 0x000fd00000000110 */
[----:B------:R-:W-:-:S06]  /*1780*/  DADD R12, -R12, 2 ;  /* 0x400000000c0c7429 */ /* 0x000fcc0000000100 */
[----:B------:R-:W0:Y:S02]  /*1790*/  MUFU.RCP64H R11, R13 ;  /* 0x0000000d000b7308 */ /* 0x000e240000001800 */
[----:B0-----:R-:W-:-:S08]  /*17a0*/  DFMA R14, -R12, R10, 1 ;  /* 0x3ff000000c0e742b */ /* 0x001fd0000000010a */
[----:B------:R-:W-:-:S08]  /*17b0*/  DFMA R14, R14, R14, R14 ;  /* 0x0000000e0e0e722b */ /* 0x000fd0000000000e */
[----:B------:R-:W-:Y:S01]  /*17c0*/  DFMA R14, R10, R14, R10 ;  /* 0x0000000e0a0e722b */ /* 0x000fe2000000000a */
[----:B------:R-:W-:Y:S02]  /*17d0*/  MOV R10, 0x0 ;  /* 0x00000000000a7802 */ /* 0x000fe40000000f00 */
[----:B------:R-:W-:-:S06]  /*17e0*/  MOV R11, 0x40000000 ;  /* 0x40000000000b7802 */ /* 0x000fcc0000000f00 */
[----:B------:R-:W-:-:S10]  /*17f0*/  DFMA R14, -R14, R10, 1 ;  /* 0x3ff000000e0e742b */ /* 0x000fd4000000010a */
[----:B------:R-:W-:Y:S02]  /*1800*/  FSEL R9, R15, 1.875, !P0 ;  /* 0x3ff000000f097808 */ /* 0x000fe40004000000 */
[----:B------:R-:W-:Y:S02]  /*1810*/  FSEL R4, R14, RZ, !P0 ;  /* 0x000000ff0e047208 */ /* 0x000fe40004000000 */
[----:B------:R-:W-:Y:S01]  /*1820*/  LOP3.LUT R5, R9, 0x80000000, R5, 0xb8, !PT ;  /* 0x8000000009057812 */ /* 0x000fe200078eb805 */
[----:B------:R-:W-:Y:S06]  /*1830*/  BRA `(.L_x_2325) ;  /* 0x00000000008c7947 */ /* 0x000fec0003800000 */
.L_x_2324:
        /* <DEDUP_REMOVED lines=35> */
.L_x_2325:
[----:B------:R-:W-:Y:S05]  /*1a70*/  BSYNC B1 ;  /* 0x0000000000017941 */ /* 0x000fea0003800000 */
.L_x_2323:
[----:B------:R0:W-:Y:S01]  /*1a80*/  STG.E.64 desc[UR4][R6.64], R4 ;  /* 0x0000000406007986 */ /* 0x0001e2000c101b04 */
[----:B------:R-:W-:-:S07]  /*1a90*/  IADD3 R3, R3, 0x80, RZ ;  /* 0x0000008003037810 */ /* 0x000fce0007ffe0ff */
.L_x_2321:
[----:B------:R-:W-:Y:S05]  /*1aa0*/  BSYNC B0 ;  /* 0x0000000000007941 */ /* 0x000fea0003800000 */
.L_x_2320:
[----:B------:R-:W-:-:S13]  /*1ab0*/  ISETP.GE.AND P0, PT, R3, UR6, PT ;  /* 0x0000000603007c0c */ /* 0x000fda000bf06270 */
[----:B------:R-:W-:Y:S05]  /*1ac0*/  @P0 EXIT ;  /* 0x000000000000094d */ /* 0x000fea0003800000 */
[----:B0-----:R-:W0:Y:S01]  /*1ad0*/  LDC R4, c[0x0][0x218] ;  /* 0x00008600ff047b82 */ /* 0x001e220000000800 */
[----:B------:R-:W-:Y:S01]  /*1ae0*/  HFMA2.MMA R5, -RZ, RZ, 0, 0 ;  /* 0x00000000ff057435 */ /* 0x000fe200000001ff */
[----:B------:R-:W-:Y:S02]  /*1af0*/  MOV R0, RZ ;  /* 0x000000ff00007202 */ /* 0x000fe40000000f00 */
[----:B0-----:R-:W-:-:S13]  /*1b00*/  ISETP.NE.AND P0, PT, R4, RZ, PT ;  /* 0x000000ff0400720c */ /* 0x001fda0003f05270 */
[----:B------:R-:W-:Y:S05]  /*1b10*/  @!P0 BRA `(.L_x_2326) ;  /* 0x0000001000a48947 */ /* 0x000fea0003800000 */
        /* <DEDUP_REMOVED lines=285> */
[C---:B------:R-:W-:Y:S01]  /*2cf0*/  IADD3 R9, -R7.reuse, RZ, RZ ;  /* 0x000000ff07097210 */ /* 0x040fe20007ffe1ff */
[----:B------:R-:W1:Y:S08]  /*2d00*/  @P0 LDC R13, c[0x0][0x33c] ;  /* 0x0000cf00ff0d0b82 */ /* 0x000e700000000800 */
[----:B------:R-:W2:Y:S01]  /*2d10*/  @P0 LDC.64 R14, c[0x0][0x408] ;  /* 0x00010200ff0e0b82 */ /* 0x000ea20000000a00 */
[----:B0-----:R-:W-:-:S05]  /*2d20*/  @P0 IMAD.HI.U32 R2, R7, R10, R6 ;  /* 0x0000000a07020227 */ /* 0x001fca00078e0006 */
[----:B------:R-:W-:Y:S01]  /*2d30*/  @P0 SHF.R.U32.HI R4, RZ, R11, R2 ;  /* 0x0000000bff040219 */ /* 0x000fe20000011602 */
[----:B------:R-:W-:-:S03]  /*2d40*/  IMAD R2, R9, UR8, R3 ;  /* 0x0000000809027c24 */ /* 0x000fc6000f8e0203 */
[----:B------:R-:W-:Y:S01]  /*2d50*/  @P0 IADD3 R6, -R4, RZ, RZ ;  /* 0x000000ff04060210 */ /* 0x000fe20007ffe1ff */
[C---:B------:R-:W-:Y:S02]  /*2d60*/  IMAD R5, R2.reuse, UR6, R5 ;  /* 0x0000000602057c24 */ /* 0x040fe4000f8e0205 */
[----:B------:R-:W-:Y:S02]  /*2d70*/  IMAD R0, R2, UR7, R0 ;  /* 0x0000000702007c24 */ /* 0x000fe4000f8e0200 */
[----:B-1----:R-:W-:-:S04]  /*2d80*/  @P0 IMAD R6, R13, R6, R7 ;  /* 0x000000060d060224 */ /* 0x002fc800078e0207 */
[C---:B--2---:R-:W-:Y:S02]  /*2d90*/  @P0 IMAD R5, R6.reuse, R14, R5 ;  /* 0x0000000e06050224 */ /* 0x044fe400078e0205 */
[----:B------:R-:W-:-:S07]  /*2da0*/  @P0 IMAD R0, R6, R15, R0 ;  /* 0x0000000f06000224 */ /* 0x000fce00078e0200 */
.L_x_2326:
        /* <DEDUP_REMOVED lines=77> */
.L_x_2328:
[----:B------:R-:W-:Y:S01]  /*3280*/  DMUL R6, R2, R2 ;  /* 0x0000000202067228 */ /* 0x000fe20000000000 */
[----:B------:R-:W-:Y:S01]  /*3290*/  MOV R8, 0x420afc3d ;  /* 0x420afc3d00087802 */ /* 0x000fe20000000f00 */
[----:B------:R-:W-:Y:S01]  /*32a0*/  UMOV UR6, 0xe2f5e964 ;  /* 0xe2f5e96400067882 */ /* 0x000fe20000000000 */
[----:B------:R-:W-:Y:S01]  /*32b0*/  MOV R9, 0x3f14359f ;  /* 0x3f14359f00097802 */ /* 0x000fe20000000f00 */
        /* <DEDUP_REMOVED lines=31> */
.L_x_2329:
[----:B------:R-:W-:Y:S05]  /*34b0*/  BSYNC B0 ;  /* 0x0000000000007941 */ /* 0x000fea0003800000 */
.L_x_2327:
[----:B------:R-:W-:Y:S01]  /*34c0*/  STG.E.64 desc[UR4][R4.64], R2 ;  /* 0x0000000204007986 */ /* 0x000fe2000c101b04 */
[----:B------:R-:W-:Y:S05]  /*34d0*/  EXIT ;  /* 0x000000000000794d */ /* 0x000fea0003800000 */
.L_x_2330:
        /* <DEDUP_REMOVED lines=10> */
.L_x_7204:


//--------------------- .text._ZN2at6native27unrolled_elementwise_kernelIZZZNS0_16tanh_kernel_cudaERNS_18TensorIteratorBaseEENKUlvE0_clEvENKUlvE_clEvEUldE_St5arrayIPcLm2EELi4E23TrivialOffsetCalculatorILi1EjESB_NS0_6memory15LoadWithoutCastENSC_16StoreWithoutCastEEEviT_T0_T2_T3_T4_T5_ --------------------------
	.section	.text._ZN2at6native27unrolled_elementwise_kernelIZZZNS0_16tanh_kernel_cudaERNS_18TensorIteratorBaseEENKUlvE0_clEvENKUlvE_clEvEUldE_St5arrayIPcLm2EELi4E23TrivialOffsetCalculatorILi1EjESB_NS0_6memory15LoadWithoutCastENSC_16StoreWithoutCastEEEviT_T0_T2_T3_T4_T5_,"ax",@progbits
	.align	128
        .global         _ZN2at6native27unrolled_elementwise_kernelIZZZNS0_16tanh_kernel_cudaERNS_18TensorIteratorBaseEENKUlvE0_clEvENKUlvE_clEvEUldE_St5arrayIPcLm2EELi4E23TrivialOffsetCalculatorILi1EjESB_NS0_6memory15LoadWithoutCastENSC_16StoreWithoutCastEEEviT_T0_T2_T3_T4_T5_
        .type           _ZN2at6native27unrolled_elementwise_kernelIZZZNS0_16tanh_kernel_cudaERNS_18TensorIteratorBaseEENKUlvE0_clEvENKUlvE_clEvEUldE_St5arrayIPcLm2EELi4E23TrivialOffsetCalculatorILi1EjESB_NS0_6memory15LoadWithoutCastENSC_16StoreWithoutCastEEEviT_T0_T2_T3_T4_T5_,@function
        .size           _ZN2at6native27unrolled_elementwise_kernelIZZZNS0_16tanh_kernel_cudaERNS_18TensorIteratorBaseEENKUlvE0_clEvENKUlvE_clEvEUldE_St5arrayIPcLm2EELi4E23TrivialOffsetCalculatorILi1EjESB_NS0_6memory15LoadWithoutCastENSC_16StoreWithoutCastEEEviT_T0_T2_T3_T4_T5_,(.L_x_7205 - _ZN2at6native27unrolled_elementwise_kernelIZZZNS0_16tanh_kernel_cudaERNS_18TensorIteratorBaseEENKUlvE0_clEvENKUlvE_clEvEUldE_St5arrayIPcLm2EELi4E23TrivialOffsetCalculatorILi1EjESB_NS0_6memory15LoadWithoutCastENSC_16StoreWithoutCastEEEviT_T0_T2_T3_T4_T5_)
        .other          _ZN2at6native27unrolled_elementwise_kernelIZZZNS0_16tanh_kernel_cudaERNS_18TensorIteratorBaseEENKUlvE0_clEvENKUlvE_clEvEUldE_St5arrayIPcLm2EELi4E23TrivialOffsetCalculatorILi1EjESB_NS0_6memory15LoadWithoutCastENSC_16StoreWithoutCastEEEviT_T0_T2_T3_T4_T5_,@"STO_CUDA_ENTRY STV_DEFAULT"
_ZN2at6native27unrolled_elementwise_kernelIZZZNS0_16tanh_kernel_cudaERNS_18TensorIteratorBaseEENKUlvE0_clEvENKUlvE_clEvEUldE_St5arrayIPcLm2EELi4E23TrivialOffsetCalculatorILi1EjESB_NS0_6memory15LoadWithoutCastENSC_16StoreWithoutCastEEEviT_T0_T2_T3_T4_T5_:
.text._ZN2at6native27unrolled_elementwise_kernelIZZZNS0_16tanh_kernel_cudaERNS_18TensorIteratorBaseEENKUlvE0_clEvENKUlvE_clEvEUldE_St5arrayIPcLm2EELi4E23TrivialOffsetCalculatorILi1EjESB_NS0_6memory15LoadWithoutCastENSC_16StoreWithoutCastEEEviT_T0_T2_T3_T4_T5_:
[----:B------:R-:W-:Y:S01]  /*0000*/  LDC R1, c[0x0][0x28] ;  /* 0x00000a00ff017b82 */ /* 0x000fe20000000800 */
[----:B------:R-:W0:Y:S07]  /*0010*/  S2R R6, SR_CTAID.X ;  /* 0x0000000000067919 */ /* 0x000e2e0000002500 */
[----:B------:R-:W0:Y:S01]  /*0020*/  LDC R3, c[0x0][0x210] ;  /* 0x00008400ff037b82 */ /* 0x000e220000000800 */
[----:B------:R-:W-:Y:S01]  /*0030*/  ULDC.64 UR4, c[0x0][0x208] ;  /* 0x0000820000047ab9 */ /* 0x000fe20000000a00 */
[----:B------:R-:W1:Y:S01]  /*0040*/  S2R R7, SR_TID.X ;  /* 0x0000000000077919 */ /* 0x000e620000002100 */
[----:B0-----:R-:W-:-:S02]  /*0050*/  IMAD R0, R6, -0x200, R3 ;  /* 0xfffffe0006007824 */ /* 0x001fc400078e0203 */
[----:B-1----:R-:W-:-:S03]  /*0060*/  IMAD.MOV.U32 R9, RZ, RZ, R7 ;  /* 0x000000ffff097224 */ /* 0x002fc600078e0007 */
[----:B------:R-:W-:-:S13]  /*0070*/  ISETP.GE.AND P2, PT, R7, R0, PT ;  /* 0x000000000700720c */ /* 0x000fda0003f46270 */
[----:B------:R-:W-:Y:S01]  /*0080*/  @!P2 IMAD R11, R6, 0x200, R9 ;  /* 0x00000200060ba824 */ /* 0x000fe200078e0209 */
[----:B------:R-:W-:Y:S01]  /*0090*/  @!P2 IADD3 R9, R9, 0x80, RZ ;  /* 0x000000800909a810 */ /* 0x000fe20007ffe0ff */
[----:B------:R-:W0:Y:S03]  /*00a0*/  @!P2 LDC.64 R14, c[0x0][0x220] ;  /* 0x00008800ff0eab82 */ /* 0x000e260000000a00 */
[----:B------:R-:W-:-:S13]  /*00b0*/  ISETP.GE.AND P0, PT, R9, R0, PT ;  /* 0x000000000900720c */ /* 0x000fda0003f06270 */
[----:B------:R-:W-:Y:S01]  /*00c0*/  @!P0 IMAD R19, R6, 0x200, R9 ;  /* 0x0000020006138824 */ /* 0x000fe200078e0209 */
[----:B------:R-:W1:Y:S01]  /*00d0*/  @!P0 LDC.64 R12, c[0x0][0x220] ;  /* 0x00008800ff0c8b82 */ /* 0x000e620000000a00 */
[----:B------:R-:W-:-:S05]  /*00e0*/  @!P0 VIADD R9, R9, 0x80 ;  /* 0x0000008009098836 */ /* 0x000fca0000000000 */
[----:B------:R-:W-:Y:S01]  /*00f0*/  ISETP.GE.AND P3, PT, R9, R0, PT ;  /* 0x000000000900720c */ /* 0x000fe20003f66270 */
[----:B0-----:R-:W-:Y:S01]  /*0100*/  @!P2 IMAD.WIDE.U32 R14, R11, 0x8, R14 ;  /* 0x000000080b0ea825 */ /* 0x001fe200078e000e */
[----:B------:R-:W-:-:S11]  /*0110*/  CS2R R10, SRZ ;  /* 0x00000000000a7805 */ /* 0x000fd6000001ff00 */
[----:B------:R-:W-:Y:S01]  /*0120*/  @!P3 LEA R21, R6, R9, 0x9 ;  /* 0x000000090615b211 */ /* 0x000fe200078e48ff */
[----:B------:R-:W-:Y:S01]  /*0130*/  @!P3 VIADD R9, R9, 0x80 ;  /* 0x000000800909b836 */ /* 0x000fe20000000000 */
[----:B------:R-:W0:Y:S01]  /*0140*/  @!P3 LDC.64 R4, c[0x0][0x220] ;  /* 0x00008800ff04bb82 */ /* 0x000e220000000a00 */
[----:B-1----:R-:W-:-:S03]  /*0150*/  @!P0 IMAD.WIDE.U32 R12, R19, 0x8, R12 ;  /* 0x00000008130c8825 */ /* 0x002fc600078e000c */
[----:B------:R-:W-:Y:S02]  /*0160*/  ISETP.GE.AND P1, PT, R9, R0, PT ;  /* 0x000000000900720c */ /* 0x000fe40003f26270 */
[----:B------:R1:W5:Y:S11]  /*0170*/  @!P0 LDG.E.64 R10, desc[UR4][R12.64] ;  /* 0x000000040c0a8981 */ /* 0x000376000c1e1b00 */
[----:B------:R-:W2:Y:S01]  /*0180*/  @!P1 LDC.64 R2, c[0x0][0x220] ;  /* 0x00008800ff029b82 */ /* 0x000ea20000000a00 */
[----:B------:R-:W-:Y:S01]  /*0190*/  @!P1 IMAD R17, R6, 0x200, R9 ;  /* 0x0000020006119824 */ /* 0x000fe200078e0209 */
[----:B------:R-:W-:Y:S01]  /*01a0*/  CS2R R8, SRZ ;  /* 0x0000000000087805 */ /* 0x000fe2000001ff00 */
[----:B0-----:R-:W-:Y:S01]  /*01b0*/  @!P3 IMAD.WIDE.U32 R18, R21, 0x8, R4 ;  /* 0x000000081512b825 */ /* 0x001fe200078e0004 */
[----:B------:R-:W-:-:S04]  /*01c0*/  CS2R R4, SRZ ;  /* 0x0000000000047805 */ /* 0x000fc8000001ff00 */
[----:B------:R1:W5:Y:S04]  /*01d0*/  @!P3 LDG.E.64 R8, desc[UR4][R18.64] ;  /* 0x000000041208b981 */ /* 0x000368000c1e1b00 */
[----:B------:R1:W5:Y:S01]  /*01e0*/  @!P2 LDG.E.64 R4, desc[UR4][R14.64] ;  /* 0x000000040e04a981 */ /* 0x000362000c1e1b00 */
[----:B--2---:R-:W-:Y:S01]  /*01f0*/  @!P1 IMAD.WIDE.U32 R16, R17, 0x8, R2 ;  /* 0x0000000811109825 */ /* 0x004fe200078e0002 */
[----:B------:R-:W-:-:S06]  /*0200*/  CS2R R2, SRZ ;  /* 0x0000000000027805 */ /* 0x000fcc000001ff00 */
[----:B------:R1:W5:Y:S01]  /*0210*/  @!P1 LDG.E.64 R2, desc[UR4][R16.64] ;  /* 0x0000000410029981 */ /* 0x000362000c1e1b00 */
[----:B------:R-:W-:Y:S04]  /*0220*/  BSSY B0, `(.L_x_2331) ;  /* 0x000006a000007945 */ /* 0x000fe80003800000 */
[----:B------:R-:W-:Y:S05]  /*0230*/  @P2 BRA `(.L_x_2332) ;  /* 0x0000000400a02947 */ /* 0x000fea0003800000 */
[----:B-1---5:R-:W-:Y:S01]  /*0240*/  LOP3.LUT R13, R5, 0x7fffffff, RZ, 0xc0, !PT ;  /* 0x7fffffff050d7812 */ /* 0x022fe200078ec0ff */
[----:B------:R-:W-:Y:S01]  /*0250*/  UMOV UR6, 0x24dd2f1a ;  /* 0x24dd2f1a00067882 */ /* 0x000fe20000000000 */
[----:B------:R-:W-:Y:S01]  /*0260*/  MOV R12, R4 ;  /* 0x00000004000c7202 */ /* 0x000fe20000000f00 */
[----:B------:R-:W-:-:S05]  /*0270*/  UMOV UR7, 0x3fe4f922 ;  /* 0x3fe4f92200077882 */ /* 0x000fca0000000000 */
        /* <DEDUP_REMOVED lines=65> */
.L_x_2333:
        /* <DEDUP_REMOVED lines=35> */
.L_x_2332:
[----:B------:R-:W-:Y:S05]  /*08c0*/  BSYNC B0 ;  /* 0x0000000000007941 */ /* 0x000fea0003800000 */
.L_x_2331:
[----:B-1----:R-:W-:Y:S01]  /*08d0*/  VIADD R13, R7, 0x80 ;  /* 0x00000080070d7836 */ /* 0x002fe20000000000 */
[----:B------:R-:W-:Y:S04]  /*08e0*/  BSSY B0, `(.L_x_2334) ;  /* 0x000006b000007945 */ /* 0x000fe80003800000 */
[----:B------:R-:W-:-:S13]  /*08f0*/  ISETP.GE.AND P0, PT, R13, R0, PT ;  /* 0x000000000d00720c */ /* 0x000fda0003f06270 */
[----:B------:R-:W-:Y:S05]  /*0900*/  @P0 BRA `(.L_x_2335) ;  /* 0x0000000400a00947 */ /* 0x000fea0003800000 */
[----:B-----5:R-:W-:Y:S01]  /*0910*/  LOP3.LUT R15, R11, 0x7fffffff, RZ, 0xc0, !PT ;  /* 0x7fffffff0b0f7812 */ /* 0x020fe200078ec0ff */
        /* <DEDUP_REMOVED lines=68> */
.L_x_2336:
        /* <DEDUP_REMOVED lines=35> */
.L_x_2335:
[----:B------:R-:W-:Y:S05]  /*0f90*/  BSYNC B0 ;  /* 0x0000000000007941 */ /* 0x000fea0003800000 */
.L_x_2334:
[----:B------:R-:W-:Y:S01]  /*0fa0*/  IADD3 R15, R7, 0x100, RZ ;  /* 0x00000100070f7810 */ /* 0x000fe20007ffe0ff */
[----:B------:R-:W-:Y:S03]  /*0fb0*/  BSSY B0, `(.L_x_2337) ;  /* 0x000006b000007945 */ /* 0x000fe60003800000 */
[----:B------:R-:W-:-:S13]  /*0fc0*/  ISETP.GE.AND P0, PT, R15, R0, PT ;  /* 0x000000000f00720c */ /* 0x000fda0003f06270 */
[----:B------:R-:W-:Y:S05]  /*0fd0*/  @P0 BRA `(.L_x_2338) ;  /* 0x0000000400a00947 */ /* 0x000fea0003800000 */
[----:B-----5:R-:W-:Y:S01]  /*0fe0*/  LOP3.LUT R15, R9, 0x7fffffff, RZ, 0xc0, !PT ;  /* 0x7fffffff090f7812 */ /* 0x020fe200078ec0ff */
        /* <DEDUP_REMOVED lines=8> */
[----:B------:R-:W-:Y:S01]  /*1070*/  MOV R20, 0xf89b6999 ;  /* 0xf89b699900147802 */ /* 0x000fe20000000f00 */
[----:B------:R-:W-:Y:S02]  /*1080*/  IMAD.MOV.U32 R21, RZ, RZ, 0x3e928a27 ;  /* 0x3e928a27ff157424 */ /* 0x000fe400078e00ff */
        /* <DEDUP_REMOVED lines=51> */
[----:B------:R-:W-:Y:S01]  /*13c0*/  IMAD.MOV.U32 R16, RZ, RZ, 0x0 ;  /* 0x00000000ff107424 */ /* 0x000fe200078e00ff */
[----:B------:R-:W-:-:S06]  /*13d0*/  MOV R17, 0x40000000 ;  /* 0x4000000000117802 */ /* 0x000fcc0000000f00 */
[----:B------:R-:W-:-:S10]  /*13e0*/  DFMA R18, -R18, R16, 1 ;  /* 0x3ff000001212742b */ /* 0x000fd40000000110 */
[----:B------:R-:W-:Y:S02]  /*13f0*/  FSEL R15, R19, 1.875, !P0 ;  /* 0x3ff00000130f7808 */ /* 0x000fe40004000000 */
[----:B------:R-:W-:Y:S02]  /*1400*/  FSEL R8, R18, RZ, !P0 ;  /* 0x000000ff12087208 */ /* 0x000fe40004000000 */
[----:B------:R-:W-:Y:S01]  /*1410*/  LOP3.LUT R9, R15, 0x80000000, R9, 0xb8, !PT ;  /* 0x800000000f097812 */ /* 0x000fe200078eb809 */
[----:B------:R-:W-:Y:S06]  /*1420*/  BRA `(.L_x_2338) ;  /* 0x00000000008c7947 */ /* 0x000fec0003800000 */
.L_x_2339:
[----:B------:R-:W-:Y:S01]  /*1430*/  DMUL R14, R8, R8 ;  /* 0x00000008080e7228 */ /* 0x000fe20000000000 */
[----:B------:R-:W-:Y:S01]  /*1440*/  IMAD.MOV.U32 R16, RZ, RZ, 0x420afc3d ;  /* 0x420afc3dff107424 */ /* 0x000fe200078e00ff */
[----:B------:R-:W-:Y:S01]  /*1450*/  MOV R17, 0x3f14359f ;  /* 0x3f14359f00117802 */ /* 0x000fe20000000f00 */
        /* <DEDUP_REMOVED lines=32> */
.L_x_2338:
[----:B------:R-:W-:Y:S05]  /*1660*/  BSYNC B0 ;  /* 0x0000000000007941 */ /* 0x000fea0003800000 */
.L_x_2337:
[----:B------:R-:W-:Y:S01]  /*1670*/  VIADD R15, R7, 0x180 ;  /* 0x00000180070f7836 */ /* 0x000fe20000000000 */
        /* <DEDUP_REMOVED lines=65> */
[----:B------:R-:W-:Y:S01]  /*1a90*/  MOV R16, 0x0 ;  /* 0x0000000000107802 */ /* 0x000fe20000000f00 */
[----:B------:R-:W-:-:S06]  /*1aa0*/  IMAD.MOV.U32 R17, RZ, RZ, 0x40000000 ;  /* 0x40000000ff117424 */ /* 0x000fcc00078e00ff */
[----:B------:R-:W-:-:S10]  /*1ab0*/  DFMA R18, -R18, R16, 1 ;  /* 0x3ff000001212742b */ /* 0x000fd40000000110 */
[----:B------:R-:W-:Y:S02]  /*1ac0*/  FSEL R15, R19, 1.875, !P0 ;  /* 0x3ff00000130f7808 */ /* 0x000fe40004000000 */
[----:B------:R-:W-:Y:S02]  /*1ad0*/  FSEL R2, R18, RZ, !P0 ;  /* 0x000000ff12027208 */ /* 0x000fe40004000000 */
[----:B------:R-:W-:Y:S01]  /*1ae0*/  LOP3.LUT R3, R15, 0x80000000, R3, 0xb8, !PT ;  /* 0x800000000f037812 */ /* 0x000fe200078eb803 */
[----:B------:R-:W-:Y:S06]  /*1af0*/  BRA `(.L_x_2341) ;  /* 0x00000000008c7947 */ /* 0x000fec0003800000 */
.L_x_2342:
        /* <DEDUP_REMOVED lines=35> */
.L_x_2341:
[----:B------:R-:W-:Y:S05]  /*1d30*/  BSYNC B0 ;  /* 0x0000000000007941 */ /* 0x000fea0003800000 */
.L_x_2340:
[----:B------:R-:W-:Y:S01]  /*1d40*/  ISETP.GE.AND P0, PT, R7, R0, PT ;  /* 0x000000000700720c */ /* 0x000fe20003f06270 */
[----:B------:R-:W-:Y:S04]  /*1d50*/  BSSY B0, `(.L_x_2343) ;  /* 0x0000017000007945 */ /* 0x000fe80003800000 */
[----:B------:R-:W-:Y:S08]  /*1d60*/  BSSY B1, `(.L_x_2344) ;  /* 0x000000f000017945 */ /* 0x000ff00003800000 */
[----:B------:R-:W-:Y:S05]  /*1d70*/  @P0 BRA `(.L_x_2345) ;  /* 0x0000000000340947 */ /* 0x000fea0003800000 */
[----:B------:R-:W0:Y:S01]  /*1d80*/  LDC.64 R14, c[0x0][0x218] ;  /* 0x00008600ff0e7b82 */ /* 0x000e220000000a00 */
[----:B------:R-:W-:-:S05]  /*1d90*/  LEA R7, R6, R7, 0x9 ;  /* 0x0000000706077211 */ /* 0x000fca00078e48ff */
[----:B0-----:R-:W-:-:S04]  /*1da0*/  IMAD.WIDE.U32 R14, R7, 0x8, R14 ;  /* 0x00000008070e7825 */ /* 0x001fc800078e000e */
[----:B------:R-:W-:Y:S01]  /*1db0*/  IMAD.MOV.U32 R7, RZ, RZ, R13 ;  /* 0x000000ffff077224 */ /* 0x000fe200078e000d */
[----:B-----5:R0:W-:Y:S04]  /*1dc0*/  STG.E.64 desc[UR4][R14.64], R4 ;  /* 0x000000040e007986 */ /* 0x0201e8000c101b04 */
[----:B------:R-:W-:-:S13]  /*1dd0*/  ISETP.GE.AND P0, PT, R7, R0, PT ;  /* 0x000000000700720c */ /* 0x000fda0003f06270 */
[----:B------:R-:W-:Y:S05]  /*1de0*/  @P0 BREAK B1 ;  /* 0x0000000000010942 */ /* 0x000fea0003800000 */
[----:B0-----:R-:W-:Y:S05]  /*1df0*/  @P0 BRA `(.L_x_2346) ;  /* 0x0000000000300947 */ /* 0x001fea0003800000 */
[----:B------:R-:W0:Y:S01]  /*1e00*/  LDC.64 R4, c[0x0][0x218] ;  /* 0x00008600ff047b82 */ /* 0x000e220000000a00 */
[----:B------:R-:W-:Y:S01]  /*1e10*/  LEA R13, R6, R7, 0x9 ;  /* 0x00000007060d7211 */ /* 0x000fe200078e48ff */
[----:B------:R-:W-:-:S04]  /*1e20*/  VIADD R7, R7, 0x80 ;  /* 0x0000008007077836 */ /* 0x000fc80000000000 */
[----:B0-----:R-:W-:-:S05]  /*1e30*/  IMAD.WIDE.U32 R4, R13, 0x8, R4 ;  /* 0x000000080d047825 */ /* 0x001fca00078e0004 */
[----:B------:R0:W-:Y:S02]  /*1e40*/  STG.E.64 desc[UR4][R4.64], R10 ;  /* 0x0000000a04007986 */ /* 0x0001e4000c101b04 */
.L_x_2345:
[----:B------:R-:W-:Y:S05]  /*1e50*/  BSYNC B1 ;  /* 0x0000000000017941 */ /* 0x000fea0003800000 */
.L_x_2344:
[----:B------:R-:W-:-:S13]  /*1e60*/  ISETP.GE.AND P0, PT, R7, R0, PT ;  /* 0x000000000700720c */ /* 0x000fda0003f06270 */
[----:B0----5:R-:W0:Y:S01]  /*1e70*/  @!P0 LDC.64 R4, c[0x0][0x218] ;  /* 0x00008600ff048b82 */ /* 0x021e220000000a00 */
[----:B------:R-:W-:Y:S01]  /*1e80*/  @!P0 LEA R11, R6, R7, 0x9 ;  /* 0x00000007060b8211 */ /* 0x000fe200078e48ff */
[----:B------:R-:W-:-:S04]  /*1e90*/  @!P0 VIADD R7, R7, 0x80 ;  /* 0x0000008007078836 */ /* 0x000fc80000000000 */
[----:B0-----:R-:W-:-:S05]  /*1ea0*/  @!P0 IMAD.WIDE.U32 R4, R11, 0x8, R4 ;  /* 0x000000080b048825 */ /* 0x001fca00078e0004 */
[----:B------:R0:W-:Y:S02]  /*1eb0*/  @!P0 STG.E.64 desc[UR4][R4.64], R8 ;  /* 0x0000000804008986 */ /* 0x0001e4000c101b04 */
.L_x_2346:
[----:B------:R-:W-:Y:S05]  /*1ec0*/  BSYNC B0 ;  /* 0x0000000000007941 */ /* 0x000fea0003800000 */
.L_x_2343:
[----:B------:R-:W-:Y:S05]  /*1ed0*/  WARPSYNC.ALL ;  /* 0x0000000000007948 */ /* 0x000fea0003800000 */
[----:B------:R-:W-:-:S13]  /*1ee0*/  ISETP.GE.AND P0, PT, R7, R0, PT ;  /* 0x000000000700720c */ /* 0x000fda0003f06270 */
[----:B------:R-:W-:Y:S05]  /*1ef0*/  @P0 EXIT ;  /* 0x000000000000094d */ /* 0x000fea0003800000 */
[----:B0-----:R-:W0:Y:S01]  /*1f00*/  LDC.64 R4, c[0x0][0x218] ;  /* 0x00008600ff047b82 */ /* 0x001e220000000a00 */
[----:B------:R-:W-:-:S05]  /*1f10*/  LEA R7, R6, R7, 0x9 ;  /* 0x0000000706077211 */ /* 0x000fca00078e48ff */
[----:B0-----:R-:W-:-:S05]  /*1f20*/  IMAD.WIDE.U32 R4, R7, 0x8, R4 ;  /* 0x0000000807047825 */ /* 0x001fca00078e0004 */
[----:B------:R-:W-:Y:S01]  /*1f30*/  STG.E.64 desc[UR4][R4.64], R2 ;  /* 0x0000000204007986 */ /* 0x000fe2000c101b04 */
[----:B------:R-:W-:Y:S05]  /*1f40*/  EXIT ;  /* 0x000000000000794d */ /* 0x000fea0003800000 */
.L_x_2347:
        /* <DEDUP_REMOVED lines=11> */
.L_x_7205:


//--------------------- .text._ZN2at6native29vectorized_elementwise_kernelILi2EZZZNS0_16tanh_kernel_cudaERNS_18TensorIteratorBaseEENKUlvE0_clEvENKUlvE_clEvEUldE_St5arrayIPcLm2EEEEviT0_T1_ --------------------------
	.section	.text._ZN2at6native29vectorized_elementwise_kernelILi2EZZZNS0_16tanh_kernel_cudaERNS_18TensorIteratorBaseEENKUlvE0_clEvENKUlvE_clEvEUldE_St5arrayIPcLm2EEEEviT0_T1_,"ax",@progbits
	.align	128
        .global         _ZN2at6native29vectorized_elementwise_kernelILi2EZZZNS0_16tanh_kernel_cudaERNS_18TensorIteratorBaseEENKUlvE0_clEvENKUlvE_clEvEUldE_St5arrayIPcLm2EEEEviT0_T1_
        .type           _ZN2at6native29vectorized_elementwise_kernelILi2EZZZNS0_16tanh_kernel_cudaERNS_18TensorIteratorBaseEENKUlvE0_clEvENKUlvE_clEvEUldE_St5arrayIPcLm2EEEEviT0_T1_,@function
        .size           _ZN2at6native29vectorized_elementwise_kernelILi2EZZZNS0_16tanh_kernel_cudaERNS_18TensorIteratorBaseEENKUlvE0_clEvENKUlvE_clEvEUldE_St5arrayIPcLm2EEEEviT0_T1_,(.L_x_7206 - _ZN2at6native29vectorized_elementwise_kernelILi2EZZZNS0_16tanh_kernel_cudaERNS_18TensorIteratorBaseEENKUlvE0_clEvENKUlvE_clEvEUldE_St5arrayIPcLm2EEEEviT0_T1_)
        .other          _ZN2at6native29vectorized_elementwise_kernelILi2EZZZNS0_16tanh_kernel_cudaERNS_18TensorIteratorBaseEENKUlvE0_clEvENKUlvE_clEvEUldE_St5arrayIPcLm2EEEEviT0_T1_,@"STO_CUDA_ENTRY STV_DEFAULT"
_ZN2at6native29vectorized_elementwise_kernelILi2EZZZNS0_16tanh_kernel_cudaERNS_18TensorIteratorBaseEENKUlvE0_clEvENKUlvE_clEvEUldE_St5arrayIPcLm2EEEEviT0_T1_:
.text._ZN2at6native29vectorized_elementwise_kernelILi2EZZZNS0_16tanh_kernel_cudaERNS_18TensorIteratorBaseEENKUlvE0_clEvENKUlvE_clEvEUldE_St5arrayIPcLm2EEEEviT0_T1_:
[----:B------:R-:W-:Y:S08]  /*0000*/  LDC R1, c[0x0][0x28] ;  /* 0x00000a00ff017b82 */ /* 0x000ff00000000800 */
[----:B------:R-:W0:Y:S01]  /*0010*/  S2UR UR4, SR_CTAID.X ;  /* 0x00000000000479c3 */ /* 0x000e220000002500 */
[----:B------:R-:W-:Y:S01]  /*0020*/  ULDC UR5, c[0x0][0x210] ;  /* 0x0000840000057ab9 */ /* 0x000fe20000000800 */
[----:B------:R-:W-:Y:S01]  /*0030*/  ULDC.64 UR8, c[0x0][0x208] ;  /* 0x0000820000087ab9 */ /* 0x000fe20000000a00 */
[----:B0-----:R-:W-:-:S04]  /*0040*/  USHF.L.U32 UR4, UR4, 0xa, URZ ;  /* 0x0000000a04047899 */ /* 0x001fc8000800063f */
[----:B------:R-:W-:-:S04]  /*0050*/  UIADD3 UR5, -UR4, UR5, URZ ;  /* 0x0000000504057290 */ /* 0x000fc8000fffe13f */
[----:B------:R-:W-:-:S06]  /*0060*/  UISETP.GE.U32.AND UP0, UPT, UR5, 0x400, UPT ;  /* 0x000004000500788c */ /* 0x000fcc000bf06070 */
[----:B------:R-:W-:-:S13]  /*0070*/  PLOP3.LUT P0, PT, PT, PT, UP0, 0x80, 0x0 ;  /* 0x000000000000781c */ /* 0x000fda0003f0f008 */
[----:B------:R-:W-:Y:S05]  /*0080*/  @!P0 BRA `(.L_x_2348) ;  /* 0x0000003400548947 */ /* 0x000fea0003800000 */
[----:B------:R-:W0:Y:S01]  /*0090*/  S2R R0, SR_TID.X ;  /* 0x0000000000007919 */ /* 0x000e220000002100 */
[----:B------:R-:W-:Y:S02]  /*00a0*/  ULDC.64 UR6, c[0x0][0x220] ;  /* 0x0000880000067ab9 */ /* 0x000fe40000000a00 */
[----:B------:R-:W-:-:S06]  /*00b0*/  UIMAD.WIDE UR6, UR4, 0x8, UR6 ;  /* 0x00000008040678a5 */ /* 0x000fcc000f8e0206 */
[----:B------:R-:W-:Y:S02]  /*00c0*/  IMAD.U32 R20, RZ, RZ, UR6 ;  /* 0x00000006ff147e24 */ /* 0x000fe4000f8e00ff */
[----:B------:R-:W-:Y:S02]  /*00d0*/  IMAD.U32 R21, RZ, RZ, UR7 ;  /* 0x00000007ff157e24 */ /* 0x000fe4000f8e00ff */
[----:B0-----:R-:W-:-:S05]  /*00e0*/  IMAD.WIDE.U32 R20, R0, 0x10, R20 ;  /* 0x0000001000147825 */ /* 0x001fca00078e0014 */
[----:B------:R-:W2:Y:S04]  /*00f0*/  LDG.E.128 R12, desc[UR8][R20.64] ;  /* 0x00000008140c7981 */ /* 0x000ea8000c1e1d00 */
[----:B------:R0:W5:Y:S04]  /*0100*/  LDG.E.128 R16, desc[UR8][R20.64+0x800] ;  /* 0x0008000814107981 */ /* 0x000168000c1e1d00 */
[----:B------:R0:W5:Y:S04]  /*0110*/  LDG.E.128 R4, desc[UR8][R20.64+0x1000] ;  /* 0x0010000814047981 */ /* 0x000168000c1e1d00 */
[----:B------:R0:W5:Y:S01]  /*0120*/  LDG.E.128 R8, desc[UR8][R20.64+0x1800] ;  /* 0x0018000814087981 */ /* 0x000162000c1e1d00 */
[----:B------:R-:W-:Y:S01]  /*0130*/  UMOV UR6, 0x24dd2f1a ;  /* 0x24dd2f1a00067882 */ /* 0x000fe20000000000 */
[----:B------:R-:W-:Y:S01]  /*0140*/  UMOV UR7, 0x3fe4f922 ;  /* 0x3fe4f92200077882 */ /* 0x000fe20000000000 */
[----:B------:R-:W-:Y:S01]  /*0150*/  BSSY B0, `(.L_x_2349) ;  /* 0x0000067000007945 */ /* 0x000fe20003800000 */
[----:B--2---:R-:W-:-:S02]  /*0160*/  LOP3.LUT R3, R13, 0x7fffffff, RZ, 0xc0, !PT ;  /* 0x7fffffff0d037812 */ /* 0x004fc400078ec0ff */
[----:B------:R-:W-:-:S06]  /*0170*/  MOV R2, R12 ;  /* 0x0000000c00027202 */ /* 0x000fcc0000000f00 */
[----:B------:R-:W-:-:S14]  /*0180*/  DSETP.GE.AND P0, PT, R2, UR6, PT ;  /* 0x0000000602007e2a */ /* 0x000fdc000bf06000 */
[----:B0-----:R-:W-:Y:S05]  /*0190*/  @!P0 BRA `(.L_x_2350) ;  /* 0x0000000000fc8947 */ /* 0x001fea0003800000 */
        /* <DEDUP_REMOVED lines=44> */
[C---:B------:R-:W-:Y:S02]  /*0460*/  DFMA R24, R20.reuse, R22, UR10 ;  /* 0x0000000a14187e2b */ /* 0x040fe40008000016 */
[----:B------:R-:W0:Y:S06]  /*0470*/  F2F.F64.F32 R22, R12 ;  /* 0x0000000c00167310 */ /* 0x000e2c0000201800 */
[----:B------:R-:W-:-:S08]  /*0480*/  DMUL R24, R20, R24 ;  /* 0x0000001814187228 */ /* 0x000fd00000000000 */
[----:B------:R-:W-:Y:S02]  /*0490*/  DFMA R24, R20, R24, R20 ;  /* 0x000000181418722b */ /* 0x000fe40000000014 */
[----:B0-----:R-:W-:-:S08]  /*04a0*/  DADD R20, -R22, 1 ;  /* 0x3ff0000016147429 */ /* 0x001fd00000000100 */
[----:B------:R-:W-:Y:S01]  /*04b0*/  DFMA R20, -R24, R22, R20 ;  /* 0x000000161814722b */ /* 0x000fe20000000114 */
[----:B------:R-:W-:-:S07]  /*04c0*/  MOV R22, RZ ;  /* 0x000000ff00167202 */ /* 0x000fce0000000f00 */
        /* <DEDUP_REMOVED lines=12> */
.L_x_2350:
        /* <DEDUP_REMOVED lines=35> */
.L_x_2351:
[----:B------:R-:W-:Y:S05]  /*07c0*/  BSYNC B0 ;  /* 0x0000000000007941 */ /* 0x000fea0003800000 */
.L_x_2349:
[----:B------:R-:W-:Y:S01]  /*07d0*/  LOP3.LUT R3, R15, 0x7fffffff, RZ, 0xc0, !PT ;  /* 0x7fffffff0f037812 */ /* 0x000fe200078ec0ff */
[----:B------:R-:W-:Y:S01]  /*07e0*/  IMAD.MOV.U32 R2, RZ, RZ, R14 ;  /* 0x000000ffff027224 */ /* 0x000fe200078e000e */
[----:B------:R-:W-:Y:S05]  /*07f0*/  BSSY B0, `(.L_x_2352) ;  /* 0x0000065000007945 */ /* 0x000fea0003800000 */
        /* <DEDUP_REMOVED lines=52> */
[----:B------:R-:W-:-:S07]  /*0b40*/  IMAD.MOV.U32 R22, RZ, RZ, RZ ;  /* 0x000000ffff167224 */ /* 0x000fce00078e00ff */
        /* <DEDUP_REMOVED lines=12> */
.L_x_2353:
        /* <DEDUP_REMOVED lines=35> */
.L_x_2354:
[----:B------:R-:W-:Y:S05]  /*0e40*/  BSYNC B0 ;  /* 0x0000000000007941 */ /* 0x000fea0003800000 */
.L_x_2352:
[----:B-----5:R-:W-:Y:S01]  /*0e50*/  LOP3.LUT R3, R17, 0x7fffffff, RZ, 0xc0, !PT ;  /* 0x7fffffff11037812 */ /* 0x020fe200078ec0ff */
[----:B------:R-:W-:Y:S01]  /*0e60*/  IMAD.MOV.U32 R2, RZ, RZ, R16 ;  /* 0x000000ffff027224 */ /* 0x000fe200078e0010 */
[----:B------:R-:W-:Y:S05]  /*0e70*/  BSSY B0, `(.L_x_2355) ;  /* 0x0000065000007945 */ /* 0x000fea0003800000 */
        /* <DEDUP_REMOVED lines=65> */
.L_x_2356:
        /* <DEDUP_REMOVED lines=35> */
.L_x_2357:
[----:B------:R-:W-:Y:S05]  /*14c0*/  BSYNC B0 ;  /* 0x0000000000007941 */ /* 0x000fea0003800000 */
.L_x_2355:
[----:B------:R-:W-:Y:S01]  /*14d0*/  LOP3.LUT R3, R19, 0x7fffffff, RZ, 0xc0, !PT ;  /* 0x7fffffff13037812 */ /* 0x000fe200078ec0ff */
[----:B------:R-:W-:Y:S01]  /*14e0*/  BSSY B0, `(.L_x_2358) ;  /* 0x0000066000007945 */ /* 0x000fe20003800000 */
[----:B------:R-:W-:-:S06]  /*14f0*/  MOV R2, R18 ;  /* 0x0000001200027202 */ /* 0x000fcc0000000f00 */
        /* <DEDUP_REMOVED lines=65> */
.L_x_2359:
        /* <DEDUP_REMOVED lines=35> */
.L_x_2360:
[----:B------:R-:W-:Y:S05]  /*1b40*/  BSYNC B0 ;  /* 0x0000000000007941 */ /* 0x000fea0003800000 */
.L_x_2358:
        /* <DEDUP_REMOVED lines=68> */
.L_x_2362:
        /* <DEDUP_REMOVED lines=35> */
.L_x_2363:
[----:B------:R-:W-:Y:S05]  /*21c0*/  BSYNC B0 ;  /* 0x0000000000007941 */ /* 0x000fea0003800000 */
.L_x_2361:
        /* <DEDUP_REMOVED lines=68> */
.L_x_2365:
        /* <DEDUP_REMOVED lines=35> */
.L_x_2366:
[----:B------:R-:W-:Y:S05]  /*2840*/  BSYNC B0 ;  /* 0x0000000000007941 */ /* 0x000fea0003800000 */
.L_x_2364:
        /* <DEDUP_REMOVED lines=68> */
.L_x_2368:
        /* <DEDUP_REMOVED lines=35> */
.L_x_2369:
[----:B------:R-:W-:Y:S05]  /*2ec0*/  BSYNC B0 ;  /* 0x0000000000007941 */ /* 0x000fea0003800000 */
.L_x_2367:
        /* <DEDUP_REMOVED lines=68> */
.L_x_2371:
        /* <DEDUP_REMOVED lines=35> */
.L_x_2372:
[----:B------:R-:W-:Y:S05]  /*3540*/  BSYNC B0 ;  /* 0x0000000000007941 */ /* 0x000fea0003800000 */
.L_x_2370:
[----:B------:R-:W-:Y:S01]  /*3550*/  ULDC.64 UR6, c[0x0][0x218] ;  /* 0x0000860000067ab9 */ /* 0x000fe20000000a00 */
[----:B------:R-:W-:Y:S01]  /*3560*/  IMAD.MOV.U32 R3, RZ, RZ, 0x10 ;  /* 0x00000010ff037424 */ /* 0x000fe200078e00ff */
[----:B------:R-:W-:-:S06]  /*3570*/  UIMAD.WIDE.U32 UR6, UR4, 0x8, UR6 ;  /* 0x00000008040678a5 */ /* 0x000fcc000f8e0006 */
[----:B------:R-:W-:-:S05]  /*3580*/  IMAD.WIDE R2, R0, R3, UR6 ;  /* 0x0000000600027e25 */ /* 0x000fca000f8e0203 */
[----:B------:R-:W-:Y:S04]  /*3590*/  STG.E.128 desc[UR8][R2.64], R12 ;  /* 0x0000000c02007986 */ /* 0x000fe8000c101d08 */
[----:B------:R-:W-:Y:S04]  /*35a0*/  STG.E.128 desc[UR8][R2.64+0x800], R16 ;  /* 0x0008001002007986 */ /* 0x000fe8000c101d08 */
[----:B------:R-:W-:Y:S04]  /*35b0*/  STG.E.128 desc[UR8][R2.64+0x1000], R4 ;  /* 0x0010000402007986 */ /* 0x000fe8000c101d08 */
[----:B------:R-:W-:Y:S01]  /*35c0*/  STG.E.128 desc[UR8][R2.64+0x1800], R8 ;  /* 0x0018000802007986 */ /* 0x000fe2000c101d08 */
[----:B------:R-:W-:Y:S05]  /*35d0*/  EXIT ;  /* 0x000000000000794d */ /* 0x000fea0003800000 */
.L_x_2348:
[----:B------:R-:W0:Y:S01]  /*35e0*/  S2R R0, SR_TID.X ;  /* 0x0000000000007919 */ /* 0x000e220000002100 */
[----:B------:R-:W-:Y:S02]  /*35f0*/  CS2R R6, SRZ ;  /* 0x0000000000067805 */ /* 0x000fe4000001ff00 */
[----:B0-----:R-:W-:Y:S01]  /*3600*/  ISETP.GE.AND P0, PT, R0, UR5, PT ;  /* 0x0000000500007c0c */ /* 0x001fe2000bf06270 */
[----:B------:R-:W-:-:S12]  /*3610*/  IMAD.MOV.U32 R22, RZ, RZ, R0 ;  /* 0x000000ffff167224 */ /* 0x000fd800078e0000 */
[C---:B------:R-:W-:Y:S01]  /*3620*/  @!P0 IADD3 R23, R22.reuse, UR4, RZ ;  /* 0x0000000416178c10 */ /* 0x040fe2000fffe0ff */
[----:B------:R-:W-:Y:S01]  /*3630*/  @!P0 VIADD R22, R22, 0x80 ;  /* 0x0000008016168836 */ /* 0x000fe20000000000 */
[----:B------:R-:W0:Y:S04]  /*3640*/  @!P0 LDC.64 R14, c[0x0][0x220] ;  /* 0x00008800ff0e8b82 */ /* 0x000e280000000a00 */
[----:B------:R-:W-:-:S13]  /*3650*/  ISETP.GE.AND P6, PT, R22, UR5, PT ;  /* 0x0000000516007c0c */ /* 0x000fda000bfc6270 */
[C---:B------:R-:W-:Y:S01]  /*3660*/  @!P6 VIADD R9, R22.reuse, UR4 ;  /* 0x000000041609ec36 */ /* 0x040fe20008000000 */
[----:B------:R-:W-:Y:S01]  /*3670*/  @!P6 IADD3 R22, R22, 0x80, RZ ;  /* 0x000000801616e810 */ /* 0x000fe20007ffe0ff */
[----:B------:R-:W1:Y:S03]  /*3680*/  @!P6 LDC.64 R4, c[0x0][0x220] ;  /* 0x00008800ff04eb82 */ /* 0x000e660000000a00 */
[----:B------:R-:W-:-:S13]  /*3690*/  ISETP.GE.AND P5, PT, R22, UR5, PT ;  /* 0x0000000516007c0c */ /* 0x000fda000bfa6270 */
[C---:B------:R-:W-:Y:S01]  /*36a0*/  @!P5 VIADD R2, R22.reuse, UR4 ;  /* 0x000000041602dc36 */ /* 0x040fe20008000000 */
[----:B------:R-:W2:Y:S01]  /*36b0*/  @!P5 LDC.64 R28, c[0x0][0x220] ;  /* 0x00008800ff1cdb82 */ /* 0x000ea20000000a00 */
[----:B------:R-:W-:-:S05]  /*36c0*/  @!P5 VIADD R22, R22, 0x80 ;  /* 0x000000801616d836 */ /* 0x000fca0000000000 */
[----:B------:R-:W-:Y:S01]  /*36d0*/  ISETP.GE.AND P4, PT, R22, UR5, PT ;  /* 0x0000000516007c0c */ /* 0x000fe2000bf86270 */
[----:B-1----:R-:W-:-:S05]  /*36e0*/  @!P6 IMAD.WIDE.U32 R8, R9, 0x8, R4 ;  /* 0x000000080908e825 */ /* 0x002fca00078e0004 */
[----:B------:R1:W5:Y:S07]  /*36f0*/  @!P6 LDG.E.64 R6, desc[UR8][R8.64] ;  /* 0x000000080806e981 */ /* 0x00036e000c1e1b00 */
[C---:B------:R-:W-:Y:S01]  /*3700*/  @!P4 IADD3 R3, R22.reuse, UR4, RZ ;  /* 0x000000041603cc10 */ /* 0x040fe2000fffe0ff */
[----:B------:R-:W-:Y:S01]  /*3710*/  @!P4 VIADD R22, R22, 0x80 ;  /* 0x000000801616c836 */ /* 0x000fe20000000000 */
[----:B------:R-:W3:Y:S04]  /*3720*/  @!P4 LDC.64 R16, c[0x0][0x220] ;  /* 0x00008800ff10cb82 */ /* 0x000ee80000000a00 */
[----:B------:R-:W-:-:S13]  /*3730*/  ISETP.GE.AND P3, PT, R22, UR5, PT ;  /* 0x0000000516007c0c */ /* 0x000fda000bf66270 */
[C---:B------:R-:W-:Y:S01]  /*3740*/  @!P3 VIADD R19, R22.reuse, UR4 ;  /* 0x000000041613bc36 */ /* 0x040fe20008000000 */
[----:B------:R-:W-:Y:S01]  /*3750*/  @!P3 IADD3 R22, R22, 0x80, RZ ;  /* 0x000000801616b810 */ /* 0x000fe20007ffe0ff */
[----:B------:R-:W4:Y:S03]  /*3760*/  @!P3 LDC.64 R20, c[0x0][0x220] ;  /* 0x00008800ff14bb82 */ /* 0x000f260000000a00 */
[----:B------:R-:W-:-:S13]  /*3770*/  ISETP.GE.AND P2, PT, R22, UR5, PT ;  /* 0x0000000516007c0c */ /* 0x000fda000bf46270 */
[C---:B------:R-:W-:Y:S01]  /*3780*/  @!P2 VIADD R27, R22.reuse, UR4 ;  /* 0x00000004161bac36 */ /* 0x040fe20008000000 */
[----:B-1----:R-:W1:Y:S01]  /*3790*/  @!P2 LDC.64 R8, c[0x0][0x220] ;  /* 0x00008800ff08ab82 */ /* 0x002e620000000a00 */
[----:B------:R-:W-:-:S05]  /*37a0*/  @!P2 VIADD R22, R22, 0x80 ;  /* 0x000000801616a836 */ /* 0x000fca0000000000 */
[----:B------:R-:W-:-:S13]  /*37b0*/  ISETP.GE.AND P1, PT, R22, UR5, PT ;  /* 0x0000000516007c0c */ /* 0x000fda000bf26270 */
[C---:B------:R-:W-:Y:S01]  /*37c0*/  @!P1 IADD3 R25, R22.reuse, UR4, RZ ;  /* 0x0000000416199c10 */ /* 0x040fe2000fffe0ff */
[----:B------:R-:W-:Y:S01]  /*37d0*/  @!P1 VIADD R22, R22, 0x80 ;  /* 0x0000008016169836 */ /* 0x000fe20000000000 */
[----:B------:R-:W0:Y:S04]  /*37e0*/  @!P1 LDC.64 R10, c[0x0][0x220] ;  /* 0x00008800ff0a9b82 */ /* 0x000e280000000a00 */
[----:B------:R-:W-:-:S13]  /*37f0*/  ISETP.GE.AND P6, PT, R22, UR5, PT ;  /* 0x0000000516007c0c */ /* 0x000fda000bfc6270 */
[----:B------:R-:W0:Y:S01]  /*3800*/  @!P6 LDC.64 R12, c[0x0][0x220] ;  /* 0x00008800ff0ceb82 */ /* 0x000e220000000a00 */
[----:B--2---:R-:W-:Y:S01]  /*3810*/  @!P5 IMAD.WIDE.U32 R28, R2, 0x8, R28 ;  /* 0x00000008021cd825 */ /* 0x004fe200078e001c */
[----:B------:R-:W-:-:S03]  /*3820*/  @!P6 IADD3 R22, R22, UR4, RZ ;  /* 0x000000041616ec10 */ /* 0x000fc6000fffe0ff */
[----:B---3--:R-:W-:Y:S01]  /*3830*/  @!P4 IMAD.WIDE.U32 R16, R3, 0x8, R16 ;  /* 0x000000080310c825 */ /* 0x008fe200078e0010 */
[----:B------:R-:W-:Y:S02]  /*3840*/  CS2R R2, SRZ ;  /* 0x0000000000027805 */ /* 0x000fe4000001ff00 */
[----:B------:R-:W-:Y:S01]  /*3850*/  CS2R R4, SRZ ;  /* 0x0000000000047805 */ /* 0x000fe2000001ff00 */
[----:B----4-:R-:W-:-:S03]  /*3860*/  @!P3 IMAD.WIDE.U32 R20, R19, 0x8, R20 ;  /* 0x000000081314b825 */ /* 0x010fc600078e0014 */
[----:B------:R2:W5:Y:S01]  /*3870*/  @!P4 LDG.E.64 R2, desc[UR8][R16.64] ;  /* 0x000000081002c981 */ /* 0x000562000c1e1b00 */
[----:B-1----:R-:W-:Y:S01]  /*3880*/  @!P2 IMAD.WIDE.U32 R26, R27, 0x8, R8 ;  /* 0x000000081b1aa825 */ /* 0x002fe200078e0008 */
[----:B------:R-:W-:Y:S02]  /*3890*/  CS2R R18, SRZ ;  /* 0x0000000000127805 */ /* 0x000fe4000001ff00 */
[----:B------:R-:W-:Y:S01]  /*38a0*/  CS2R R8, SRZ ;  /* 0x0000000000087805 */ /* 0x000fe2000001ff00 */
[----:B------:R1:W5:Y:S01]  /*38b0*/  @!P5 LDG.E.64 R4, desc[UR8][R28.64] ;  /* 0x000000081c04d981 */ /* 0x000362000c1e1b00 */
[----:B0-----:R-:W-:Y:S01]  /*38c0*/  @!P1 IMAD.WIDE.U32 R24, R25, 0x8, R10 ;  /* 0x0000000819189825 */ /* 0x001fe200078e000a */
[----:B------:R-:W-:Y:S02]  /*38d0*/  CS2R R10, SRZ ;  /* 0x00000000000a7805 */ /* 0x000fe4000001ff00 */
[----:B------:R1:W5:Y:S01]  /*38e0*/  @!P3 LDG.E.64 R18, desc[UR8][R20.64] ;  /* 0x000000081412b981 */ /* 0x000362000c1e1b00 */
[----:B--2---:R-:W-:Y:S01]  /*38f0*/  @!P6 IMAD.WIDE.U32 R16, R22, 0x8, R12 ;  /* 0x000000081610e825 */ /* 0x004fe200078e000c */
[----:B------:R-:W-:-:S02]  /*3900*/  CS2R R12, SRZ ;  /* 0x00000000000c7805 */ /* 0x000fc4000001ff00 */
[----:B------:R1:W5:Y:S01]  /*3910*/  @!P1 LDG.E.64 R10, desc[UR8][R24.64] ;  /* 0x00000008180a9981 */ /* 0x000362000c1e1b00 */
[----:B------:R-:W-:Y:S01]  /*3920*/  @!P0 IMAD.WIDE.U32 R22, R23, 0x8, R14 ;  /* 0x0000000817168825 */ /* 0x000fe200078e000e */
[----:B------:R-:W-:Y:S02]  /*3930*/  CS2R R14, SRZ ;  /* 0x00000000000e7805 */ /* 0x000fe4000001ff00 */
[----:B------:R1:W5:Y:S04]  /*3940*/  @!P6 LDG.E.64 R8, desc[UR8][R16.64] ;  /* 0x000000081008e981 */ /* 0x000368000c1e1b00 */
[----:B------:R1:W5:Y:S04]  /*3950*/  @!P2 LDG.E.64 R12, desc[UR8][R26.64] ;  /* 0x000000081a0ca981 */ /* 0x000368000c1e1b00 */
[----:B------:R1:W5:Y:S01]  /*3960*/  @!P0 LDG.E.64 R14, desc[UR8][R22.64] ;  /* 0x00000008160e8981 */ /* 0x000362000c1e1b00 */
[----:B------:R-:W-:Y:S04]  /*3970*/  BSSY B0, `(.L_x_2373) ;  /* 0x000006a000007945 */ /* 0x000fe80003800000 */
[----:B------:R-:W-:Y:S05]  /*3980*/  @P0 BRA `(.L_x_2374) ;  /* 0x0000000400a00947 */ /* 0x000fea0003800000 */
[----:B-1---5:R-:W-:Y:S01]  /*3990*/  LOP3.LUT R17, R15, 0x7fffffff, RZ, 0xc0, !PT ;  /* 0x7fffffff0f117812 */ /* 0x022fe200078ec0ff */
        /* <DEDUP_REMOVED lines=68> */
.L_x_2375:
        /* <DEDUP_REMOVED lines=35> */
.L_x_2374:
[----:B------:R-:W-:Y:S05]  /*4010*/  BSYNC B0 ;  /* 0x0000000000007941 */ /* 0x000fea0003800000 */
.L_x_2373:
[----:B-1----:R-:W-:Y:S01]  /*4020*/  VIADD R16, R0, 0x80 ;  /* 0x0000008000107836 */ /* 0x002fe20000000000 */
[----:B------:R-:W-:Y:S04]  /*4030*/  BSSY B0, `(.L_x_2376) ;  /* 0x000006b000007945 */ /* 0x000fe80003800000 */
[----:B------:R-:W-:-:S13]  /*4040*/  ISETP.GE.AND P1, PT, R16, UR5, PT ;  /* 0x0000000510007c0c */ /* 0x000fda000bf26270 */
        /* <DEDUP_REMOVED lines=56> */
[----:B------:R-:W-:-:S08]  /*43d0*/  DFMA R22, -R26, R24, R22 ;  /* 0x000000181a16722b */ /* 0x000fd00000000116 */
[----:B------:R-:W-:Y:S01]  /*43e0*/  DADD R24, -R22, 2 ;  /* 0x4000000016187429 */ /* 0x000fe20000000100 */
[----:B------:R-:W-:-:S05]  /*43f0*/  IMAD.MOV.U32 R22, RZ, RZ, RZ ;  /* 0x000000ffff167224 */ /* 0x000fca00078e00ff */
        /* <DEDUP_REMOVED lines=11> */
.L_x_2378:
        /* <DEDUP_REMOVED lines=35> */
.L_x_2377:
[----:B------:R-:W-:Y:S05]  /*46e0*/  BSYNC B0 ;  /* 0x0000000000007941 */ /* 0x000fea0003800000 */
.L_x_2376:
[----:B------:R-:W-:Y:S01]  /*46f0*/  IADD3 R17, R0, 0x100, RZ ;  /* 0x0000010000117810 */ /* 0x000fe20007ffe0ff */
[----:B------:R-:W-:Y:S03]  /*4700*/  BSSY B0, `(.L_x_2379) ;  /* 0x000006b000007945 */ /* 0x000fe60003800000 */
[----:B------:R-:W-:-:S13]  /*4710*/  ISETP.GE.AND P1, PT, R17, UR5, PT ;  /* 0x0000000511007c0c */ /* 0x000fda000bf26270 */
        /* <DEDUP_REMOVED lines=58> */
[----:B------:R-:W-:-:S05]  /*4ac0*/  MOV R22, RZ ;  /* 0x000000ff00167202 */ /* 0x000fca0000000f00 */
        /* <DEDUP_REMOVED lines=11> */
.L_x_2381:
        /* <DEDUP_REMOVED lines=35> */
.L_x_2380:
[----:B------:R-:W-:Y:S05]  /*4db0*/  BSYNC B0 ;  /* 0x0000000000007941 */ /* 0x000fea0003800000 */
.L_x_2379:
[----:B------:R-:W-:Y:S01]  /*4dc0*/  VIADD R17, R0, 0x180 ;  /* 0x0000018000117836 */ /* 0x000fe20000000000 */
        /* <DEDUP_REMOVED lines=72> */
.L_x_2384:
        /* <DEDUP_REMOVED lines=35> */
.L_x_2383:
[----:B------:R-:W-:Y:S05]  /*5480*/  BSYNC B0 ;  /* 0x0000000000007941 */ /* 0x000fea0003800000 */
.L_x_2382:
        /* <DEDUP_REMOVED lines=73> */
.L_x_2387:
        /* <DEDUP_REMOVED lines=35> */
.L_x_2386:
[----:B------:R-:W-:Y:S05]  /*5b50*/  BSYNC B0 ;  /* 0x0000000000007941 */ /* 0x000fea0003800000 */
.L_x_2385:
        /* <DEDUP_REMOVED lines=73> */
.L_x_2390:
        /* <DEDUP_REMOVED lines=35> */
.L_x_2389:
[----:B------:R-:W-:Y:S05]  /*6220*/  BSYNC B0 ;  /* 0x0000000000007941 */ /* 0x000fea0003800000 */
.L_x_2388:
        /* <DEDUP_REMOVED lines=73> */
.L_x_2393:
        /* <DEDUP_REMOVED lines=35> */
.L_x_2392:
[----:B------:R-:W-:Y:S05]  /*68f0*/  BSYNC B0 ;  /* 0x0000000000007941 */ /* 0x000fea0003800000 */
.L_x_2391:
        /* <DEDUP_REMOVED lines=73> */
.L_x_2396:
        /* <DEDUP_REMOVED lines=35> */
.L_x_2395:
[----:B------:R-:W-:Y:S05]  /*6fc0*/  BSYNC B0 ;  /* 0x0000000000007941 */ /* 0x000fea0003800000 */
.L_x_2394:
[----:B------:R-:W0:Y:S01]  /*6fd0*/  @!P0 LDC.64 R20, c[0x0][0x218] ;  /* 0x00008600ff148b82 */ /* 0x000e220000000a00 */
[----:B------:R-:W-:Y:S01]  /*6fe0*/  @!P0 IADD3 R17, R0, UR4, RZ ;  /* 0x0000000400118c10 */ /* 0x000fe2000fffe0ff */
[----:B------:R-:W-:Y:S01]  /*6ff0*/  @!P0 IMAD.MOV.U32 R0, RZ, RZ, R16 ;  /* 0x000000ffff008224 */ /* 0x000fe200078e0010 */
[----:B------:R-:W-:Y:S04]  /*7000*/  BSSY B0, `(.L_x_2397) ;  /* 0x000002f000007945 */ /* 0x000fe80003800000 */
[----:B------:R-:W-:Y:S01]  /*7010*/  BSSY B1, `(.L_x_2398) ;  /* 0x0000027000017945 */ /* 0x000fe20003800000 */
[----:B0-----:R-:W-:-:S05]  /*7020*/  @!P0 IMAD.WIDE.U32 R20, R17, 0x8, R20 ;  /* 0x0000000811148825 */ /* 0x001fca00078e0014 */
[----:B-----5:R0:W-:Y:S01]  /*7030*/  @!P0 STG.E.64 desc[UR8][R20.64], R14 ;  /* 0x0000000e14008986 */ /* 0x0201e2000c101b08 */
[----:B------:R-:W-:-:S13]  /*7040*/  ISETP.GE.AND P0, PT, R0, UR5, PT ;  /* 0x0000000500007c0c */ /* 0x000fda000bf06270 */
[----:B0-----:R-:W-:Y:S05]  /*7050*/  @P0 BRA `(.L_x_2399) ;  /* 0x0000000000300947 */ /* 0x001fea0003800000 */
[----:B------:R-:W0:Y:S01]  /*7060*/  LDC.64 R14, c[0x0][0x218] ;  /* 0x00008600ff0e7b82 */ /* 0x000e220000000a00 */
[C---:B------:R-:W-:Y:S01]  /*7070*/  IADD3 R17, R0.reuse, UR4, RZ ;  /* 0x0000000400117c10 */ /* 0x040fe2000fffe0ff */
[----:B------:R-:W-:-:S05]  /*7080*/  VIADD R0, R0, 0x80 ;  /* 0x0000008000007836 */ /* 0x000fca0000000000 */
[----:B------:R-:W-:Y:S01]  /*7090*/  ISETP.GE.AND P0, PT, R0, UR5, PT ;  /* 0x0000000500007c0c */ /* 0x000fe2000bf06270 */
[----:B0-----:R-:W-:-:S05]  /*70a0*/  IMAD.WIDE.U32 R14, R17, 0x8, R14 ;  /* 0x00000008110e7825 */ /* 0x001fca00078e000e */
[----:B------:R0:W-:Y:S07]  /*70b0*/  STG.E.64 desc[UR8][R14.64], R6 ;  /* 0x000000060e007986 */ /* 0x0001ee000c101b08 */
[----:B------:R-:W-:Y:S05]  /*70c0*/  @P0 BRA `(.L_x_2400) ;  /* 0x0000000000300947 */ /* 0x000fea0003800000 */
[----:B0-----:R-:W0:Y:S01]  /*70d0*/  LDC.64 R6, c[0x0][0x218] ;  /* 0x00008600ff067b82 */ /* 0x001e220000000a00 */
[C---:B------:R-:W-:Y:S01]  /*70e0*/  IADD3 R15, R0.reuse, UR4, RZ ;  /* 0x00000004000f7c10 */ /* 0x040fe2000fffe0ff */
[----:B------:R-:W-:-:S04]  /*70f0*/  VIADD R0, R0, 0x80 ;  /* 0x0000008000007836 */ /* 0x000fc80000000000 */
[----:B0-----:R-:W-:-:S05]  /*7100*/  IMAD.WIDE.U32 R6, R15, 0x8, R6 ;  /* 0x000000080f067825 */ /* 0x001fca00078e0006 */
[----:B------:R0:W-:Y:S02]  /*7110*/  STG.E.64 desc[UR8][R6.64], R4 ;  /* 0x0000000406007986 */ /* 0x0001e4000c101b08 */
.L_x_2399:
[----:B------:R-:W-:-:S13]  /*7120*/  ISETP.GE.AND P0, PT, R0, UR5, PT ;  /* 0x0000000500007c0c */ /* 0x000fda000bf06270 */
[----:B------:R-:W-:Y:S05]  /*7130*/  @P0 BRA `(.L_x_2401) ;  /* 0x0000000000300947 */ /* 0x000fea0003800000 */
[----:B0-----:R-:W0:Y:S01]  /*7140*/  LDC.64 R4, c[0x0][0x218] ;  /* 0x00008600ff047b82 */ /* 0x001e220000000a00 */
[C---:B------:R-:W-:Y:S01]  /*7150*/  IADD3 R7, R0.reuse, UR4, RZ ;  /* 0x0000000400077c10 */ /* 0x040fe2000fffe0ff */
[----:B------:R-:W-:-:S04]  /*7160*/  VIADD R0, R0, 0x80 ;  /* 0x0000008000007836 */ /* 0x000fc80000000000 */
[----:B0-----:R-:W-:-:S05]  /*7170*/  IMAD.WIDE.U32 R4, R7, 0x8, R4 ;  /* 0x0000000807047825 */ /* 0x001fca00078e0004 */
[----:B------:R1:W-:Y:S02]  /*7180*/  STG.E.64 desc[UR8][R4.64], R2 ;  /* 0x0000000204007986 */ /* 0x0003e4000c101b08 */
.L_x_2400:
[----:B------:R-:W-:-:S13]  /*7190*/  ISETP.GE.AND P0, PT, R0, UR5, PT ;  /* 0x0000000500007c0c */ /* 0x000fda000bf06270 */
[----:B------:R-:W-:Y:S05]  /*71a0*/  @P0 BRA `(.L_x_2402) ;  /* 0x0000000000340947 */ /* 0x000fea0003800000 */
[----:B-1----:R-:W1:Y:S01]  /*71b0*/  LDC.64 R2, c[0x0][0x218] ;  /* 0x00008600ff027b82 */ /* 0x002e620000000a00 */
[C---:B------:R-:W-:Y:S01]  /*71c0*/  IADD3 R5, R0.reuse, UR4, RZ ;  /* 0x0000000400057c10 */ /* 0x040fe2000fffe0ff */
[----:B------:R-:W-:-:S04]  /*71d0*/  VIADD R0, R0, 0x80 ;  /* 0x0000008000007836 */ /* 0x000fc80000000000 */
[----:B-1----:R-:W-:-:S05]  /*71e0*/  IMAD.WIDE.U32 R2, R5, 0x8, R2 ;  /* 0x0000000805027825 */ /* 0x002fca00078e0002 */
[----:B------:R1:W-:Y:S02]  /*71f0*/  STG.E.64 desc[UR8][R2.64], R18 ;  /* 0x0000001202007986 */ /* 0x0003e4000c101b08 */
.L_x_2401:
[----:B------:R-:W-:-:S13]  /*7200*/  ISETP.GE.AND P0, PT, R0, UR5, PT ;  /* 0x0000000500007c0c */ /* 0x000fda000bf06270 */
[----:B------:R-:W-:Y:S05]  /*7210*/  @P0 BREAK B1 ;  /* 0x0000000000010942 */ /* 0x000fea0003800000 */
[----:B------:R-:W-:Y:S05]  /*7220*/  @P0 BRA `(.L_x_2403) ;  /* 0x0000000000300947 */ /* 0x000fea0003800000 */
[----:B-1----:R-:W1:Y:S01]  /*7230*/  LDC.64 R2, c[0x0][0x218] ;  /* 0x00008600ff027b82 */ /* 0x002e620000000a00 */
[C---:B0-----:R-:W-:Y:S01]  /*7240*/  IADD3 R5, R0.reuse, UR4, RZ ;  /* 0x0000000400057c10 */ /* 0x041fe2000fffe0ff */
[----:B------:R-:W-:-:S04]  /*7250*/  VIADD R0, R0, 0x80 ;  /* 0x0000008000007836 */ /* 0x000fc80000000000 */
[----:B-1----:R-:W-:-:S05]  /*7260*/  IMAD.WIDE.U32 R2, R5, 0x8, R2 ;  /* 0x0000000805027825 */ /* 0x002fca00078e0002 */
[----:B------:R2:W-:Y:S02]  /*7270*/  STG.E.64 desc[UR8][R2.64], R12 ;  /* 0x0000000c02007986 */ /* 0x0005e4000c101b08 */
.L_x_2402:
[----:B------:R-:W-:Y:S05]  /*7280*/  BSYNC B1 ;  /* 0x0000000000017941 */ /* 0x000fea0003800000 */
.L_x_2398:
[----:B------:R-:W-:-:S13]  /*7290*/  ISETP.GE.AND P0, PT, R0, UR5, PT ;  /* 0x0000000500007c0c */ /* 0x000fda000bf06270 */
[----:B-12---:R-:W1:Y:S01]  /*72a0*/  @!P0 LDC.64 R2, c[0x0][0x218] ;  /* 0x00008600ff028b82 */ /* 0x006e620000000a00 */
[C---:B------:R-:W-:Y:S01]  /*72b0*/  @!P0 IADD3 R5, R0.reuse, UR4, RZ ;  /* 0x0000000400058c10 */ /* 0x040fe2000fffe0ff */
[----:B------:R-:W-:-:S04]  /*72c0*/  @!P0 VIADD R0, R0, 0x80 ;  /* 0x0000008000008836 */ /* 0x000fc80000000000 */
[----:B-1----:R-:W-:-:S05]  /*72d0*/  @!P0 IMAD.WIDE.U32 R2, R5, 0x8, R2 ;  /* 0x0000000805028825 */ /* 0x002fca00078e0002 */
[----:B------:R2:W-:Y:S02]  /*72e0*/  @!P0 STG.E.64 desc[UR8][R2.64], R10 ;  /* 0x0000000a02008986 */ /* 0x0005e4000c101b08 */
.L_x_2403:
[----:B------:R-:W-:Y:S05]  /*72f0*/  BSYNC B0 ;  /* 0x0000000000007941 */ /* 0x000fea0003800000 */
.L_x_2397:
[----:B------:R-:W-:Y:S05]  /*7300*/  WARPSYNC.ALL ;  /* 0x0000000000007948 */ /* 0x000fea0003800000 */
[----:B------:R-:W-:-:S13]  /*7310*/  ISETP.GE.AND P0, PT, R0, UR5, PT ;  /* 0x0000000500007c0c */ /* 0x000fda000bf06270 */
[----:B------:R-:W-:Y:S05]  /*7320*/  @P0 EXIT ;  /* 0x000000000000094d */ /* 0x000fea0003800000 */
[----:B-12---:R-:W1:Y:S01]  /*7330*/  LDC.64 R2, c[0x0][0x218] ;  /* 0x00008600ff027b82 */ /* 0x006e620000000a00 */
[----:B0-----:R-:W-:-:S05]  /*7340*/  IADD3 R5, R0, UR4, RZ ;  /* 0x0000000400057c10 */ /* 0x001fca000fffe0ff */
[----:B-1----:R-:W-:-:S05]  /*7350*/  IMAD.WIDE.U32 R2, R5, 0x8, R2 ;  /* 0x0000000805027825 */ /* 0x002fca00078e0002 */
[----:B------:R-:W-:Y:S01]  /*7360*/  STG.E.64 desc[UR8][R2.64], R8 ;  /* 0x0000000802007986 */ /* 0x000fe2000c101b08 */
[----:B------:R-:W-:Y:S05]  /*7370*/  EXIT ;  /* 0x000000000000794d */ /* 0x000fea0003800000 */
.L_x_2404:
        /* <DEDUP_REMOVED lines=16> */
.L_x_7206:


//--------------------- .text._ZN2at6native29vectorized_elementwise_kernelILi4EZZZNS0_16tanh_kernel_cudaERNS_18TensorIteratorBaseEENKUlvE0_clEvENKUlvE_clEvEUldE_St5arrayIPcLm2EEEEviT0_T1_ --------------------------
	.section	.text._ZN2at6native29vectorized_elementwise_kernelILi4EZZZNS0_16tanh_kernel_cudaERNS_18TensorIteratorBaseEENKUlvE0_clEvENKUlvE_clEvEUldE_St5arrayIPcLm2EEEEviT0_T1_,"ax",@progbits
	.align	128
        .global         _ZN2at6native29vectorized_elementwise_kernelILi4EZZZNS0_16tanh_kernel_cudaERNS_18TensorIteratorBaseEENKUlvE0_clEvENKUlvE_clEvEUldE_St5arrayIPcLm2EEEEviT0_T1_
        .type           _ZN2at6native29vectorized_elementwise_kernelILi4EZZZNS0_16tanh_kernel_cudaERNS_18TensorIteratorBaseEENKUlvE0_clEvENKUlvE_clEvEUldE_St5arrayIPcLm2EEEEviT0_T1_,@function
        .size           _ZN2at6native29vectorized_elementwise_kernelILi4EZZZNS0_16tanh_kernel_cudaERNS_18TensorIteratorBaseEENKUlvE0_clEvENKUlvE_clEvEUldE_St5arrayIPcLm2EEEEviT0_T1_,(.L_x_7207 - _ZN2at6native29vectorized_elementwise_kernelILi4EZZZNS0_16tanh_kernel_cudaERNS_18TensorIteratorBaseEENKUlvE0_clEvENKUlvE_clEvEUldE_St5arrayIPcLm2EEEEviT0_T1_)
        .other          _ZN2at6native29vectorized_elementwise_kernelILi4EZZZNS0_16tanh_kernel_cudaERNS_18TensorIteratorBaseEENKUlvE0_clEvENKUlvE_clEvEUldE_St5arrayIPcLm2EEEEviT0_T1_,@"STO_CUDA_ENTRY STV_DEFAULT"
_ZN2at6native29vectorized_elementwise_kernelILi4EZZZNS0_16tanh_kernel_cudaERNS_18TensorIteratorBaseEENKUlvE0_clEvENKUlvE_clEvEUldE_St5arrayIPcLm2EEEEviT0_T1_:
.text._ZN2at6native29vectorized_elementwise_kernelILi4EZZZNS0_16tanh_kernel_cudaERNS_18TensorIteratorBaseEENKUlvE0_clEvENKUlvE_clEvEUldE_St5arrayIPcLm2EEEEviT0_T1_:
        /* <DEDUP_REMOVED lines=89> */
.L_x_2407:
        /* <DEDUP_REMOVED lines=35> */
.L_x_2408:
[----:B------:R-:W-:Y:S05]  /*07c0*/  BSYNC B0 ;  /* 0x0000000000007941 */ /* 0x000fea0003800000 */
.L_x_2406:
        /* <DEDUP_REMOVED lines=68> */
.L_x_2410:
        /* <DEDUP_REMOVED lines=35> */
.L_x_2411:
[----:B------:R-:W-:Y:S05]  /*0e40*/  BSYNC B0 ;  /* 0x0000000000007941 */ /* 0x000fea0003800000 */
.L_x_2409:
        /* <DEDUP_REMOVED lines=68> */
.L_x_2413:
        /* <DEDUP_REMOVED lines=35> */
.L_x_2414:
[----:B------:R-:W-:Y:S05]  /*14c0*/  BSYNC B0 ;  /* 0x0000000000007941 */ /* 0x000fea0003800000 */
.L_x_2412:
        /* <DEDUP_REMOVED lines=68> */
.L_x_2416:
        /* <DEDUP_REMOVED lines=35> */
.L_x_2417:
[----:B------:R-:W-:Y:S05]  /*1b40*/  BSYNC B0 ;  /* 0x0000000000007941 */ /* 0x000fea0003800000 */
.L_x_2415:
        /* <DEDUP_REMOVED lines=68> */
.L_x_2419:
        /* <DEDUP_REMOVED lines=35> */
.L_x_2420:
[----:B------:R-:W-:Y:S05]  /*21c0*/  BSYNC B0 ;  /* 0x0000000000007941 */ /* 0x000fea0003800000 */
.L_x_2418:
        /* <DEDUP_REMOVED lines=68> */
.L_x_2422:
        /* <DEDUP_REMOVED lines=35> */
.L_x_2423:
[----:B------:R-:W-:Y:S05]  /*2840*/  BSYNC B0 ;  /* 0x0000000000007941 */ /* 0x000fea0003800000 */
.L_x_2421:
        /* <DEDUP_REMOVED lines=68> */
.L_x_2425:
        /* <DEDUP_REMOVED lines=35> */
.L_x_2426:
[----:B------:R-:W-:Y:S05]  /*2ec0*/  BSYNC B0 ;  /* 0x0000000000007941 */ /* 0x000fea0003800000 */
.L_x_2424:
        /* <DEDUP_REMOVED lines=68> */
.L_x_2428:
        /* <DEDUP_REMOVED lines=35> */
.L_x_2429:
[----:B------:R-:W-:Y:S05]  /*3540*/  BSYNC B0 ;  /* 0x0000000000007941 */ /* 0x000fea0003800000 */
.L_x_2427:
        /* <DEDUP_REMOVED lines=9> */
.L_x_2405:
        /* <DEDUP_REMOVED lines=128> */
.L_x_2432:
        /* <DEDUP_REMOVED lines=35> */
.L_x_2431:
[----:B------:R-:W-:Y:S05]  /*4010*/  BSYNC B0 ;  /* 0x0000000000007941 */ /* 0x000fea0003800000 */
.L_x_2430:
        /* <DEDUP_REMOVED lines=73> */
.L_x_2435:
        /* <DEDUP_REMOVED lines=35> */
.L_x_2434:
[----:B------:R-:W-:Y:S05]  /*46e0*/  BSYNC B0 ;  /* 0x0000000000007941 */ /* 0x000fea0003800000 */
.L_x_2433:
        /* <DEDUP_REMOVED lines=73> */
.L_x_2438:
        /* <DEDUP_REMOVED lines=35> */
.L_x_2437:
[----:B------:R-:W-:Y:S05]  /*4db0*/  BSYNC B0 ;  /* 0x0000000000007941 */ /* 0x000fea0003800000 */
.L_x_2436:
        /* <DEDUP_REMOVED lines=73> */
.L_x_2441:
        /* <DEDUP_REMOVED lines=35> */
.L_x_2440:
[----:B------:R-:W-:Y:S05]  /*5480*/  BSYNC B0 ;  /* 0x0000000000007941 */ /* 0x000fea0003800000 */
.L_x_2439:
        /* <DEDUP_REMOVED lines=73> */
.L_x_2444:
        /* <DEDUP_REMOVED lines=35> */
.L_x_2443:
[----:B------:R-:W-:Y:S05]  /*5b50*/  BSYNC B0 ;  /* 0x0000000000007941 */ /* 0x000fea0003800000 */
.L_x_2442:
        /* <DEDUP_REMOVED lines=73> */
.L_x_2447:
        /* <DEDUP_REMOVED lines=35> */
.L_x_2446:
[----:B------:R-:W-:Y:S05]  /*6220*/  BSYNC B0 ;  /* 0x0000000000007941 */ /* 0x000fea0003800000 */
.L_x_2445:
        /* <DEDUP_REMOVED lines=73> */
.L_x_2450:
        /* <DEDUP_REMOVED lines=35> */
.L_x_2449:
[----:B------:R-:W-:Y:S05]  /*68f0*/  BSYNC B0 ;  /* 0x0000000000007941 */ /* 0x000fea0003800000 */
.L_x_2448:
        /* <DEDUP_REMOVED lines=73> */
.L_x_2453:
        /* <DEDUP_REMOVED lines=35> */
.L_x_2452:
[----:B------:R-:W-:Y:S05]  /*6fc0*/  BSYNC B0 ;  /* 0x0000000000007941 */ /* 0x000fea0003800000 */
.L_x_2451:
        /* <DEDUP_REMOVED lines=21> */
.L_x_2456:
[----:B------:R-:W-:-:S13]  /*7120*/  ISETP.GE.AND P0, PT, R0, UR5, PT ;  /* 0x0000000500007c0c */ /* 0x000fda000bf06270 */
[----:B------:R-:W-:Y:S05]  /*7130*/  @P0 BRA `(.L_x_2458) ;  /* 0x0000000000300947 */ /* 0x000fea0003800000 */
[----:B0-----:R-:W0:Y:S01]  /*7140*/  LDC.64 R4, c[0x0][0x218] ;  /* 0x00008600ff047b82 */ /* 0x001e220000000a00 */
[C---:B------:R-:W-:Y:S01]  /*7150*/  IADD3 R7, R0.reuse, UR4, RZ ;  /* 0x0000000400077c10 */ /* 0x040fe2000fffe0ff */
[----:B------:R-:W-:-:S04]  /*7160*/  VIADD R0, R0, 0x80 ;  /* 0x0000008000007836 */ /* 0x000fc80000000000 */
[----:B0-----:R-:W-:-:S05]  /*7170*/  IMAD.WIDE.U32 R4, R7, 0x8, R4 ;  /* 0x0000000807047825 */ /* 0x001fca00078e0004 */
[----:B------:R1:W-:Y:S02]  /*7180*/  STG.E.64 desc[UR8][R4.64], R2 ;  /* 0x0000000204007986 */ /* 0x0003e4000c101b08 */
.L_x_2457:
[----:B------:R-:W-:-:S13]  /*7190*/  ISETP.GE.AND P0, PT, R0, UR5, PT ;  /* 0x0000000500007c0c */ /* 0x000fda000bf06270 */
[----:B------:R-:W-:Y:S05]  /*71a0*/  @P0 BRA `(.L_x_2459) ;  /* 0x0000000000340947 */ /* 0x000fea0003800000 */
[----:B-1----:R-:W1:Y:S01]  /*71b0*/  LDC.64 R2, c[0x0][0x218] ;  /* 0x00008600ff027b82 */ /* 0x002e620000000a00 */
[C---:B------:R-:W-:Y:S01]  /*71c0*/  IADD3 R5, R0.reuse, UR4, RZ ;  /* 0x0000000400057c10 */ /* 0x040fe2000fffe0ff */
[----:B------:R-:W-:-:S04]  /*71d0*/  VIADD R0, R0, 0x80 ;  /* 0x0000008000007836 */ /* 0x000fc80000000000 */
[----:B-1----:R-:W-:-:S05]  /*71e0*/  IMAD.WIDE.U32 R2, R5, 0x8, R2 ;  /* 0x0000000805027825 */ /* 0x002fca00078e0002 */
[----:B------:R1:W-:Y:S02]  /*71f0*/  STG.E.64 desc[UR8][R2.64], R18 ;  /* 0x0000001202007986 */ /* 0x0003e4000c101b08 */
.L_x_2458:
        /* <DEDUP_REMOVED lines=8> */
.L_x_2459:
[----:B------:R-:W-:Y:S05]  /*7280*/  BSYNC B1 ;  /* 0x0000000000017941 */ /* 0x000fea0003800000 */
.L_x_2455:
[----:B------:R-:W-:-:S13]  /*7290*/  ISETP.GE.AND P0, PT, R0, UR5, PT ;  /* 0x0000000500007c0c */ /* 0x000fda000bf06270 */
[----:B-12---:R-:W1:Y:S01]  /*72a0*/  @!P0 LDC.64 R2, c[0x0][0x218] ;  /* 0x00008600ff028b82 */ /* 0x006e620000000a00 */
[C---:B------:R-:W-:Y:S01]  /*72b0*/  @!P0 IADD3 R5, R0.reuse, UR4, RZ ;  /* 0x0000000400058c10 */ /* 0x040fe2000fffe0ff */
[----:B------:R-:W-:-:S04]  /*72c0*/  @!P0 VIADD R0, R0, 0x80 ;  /* 0x0000008000008836 */ /* 0x000fc80000000000 */
[----:B-1----:R-:W-:-:S05]  /*72d0*/  @!P0 IMAD.WIDE.U32 R2, R5, 0x8, R2 ;  /* 0x0000000805028825 */ /* 0x002fca00078e0002 */
[----:B------:R2:W-:Y:S02]  /*72e0*/  @!P0 STG.E.64 desc[UR8][R2.64], R10 ;  /* 0x0000000a02008986 */ /* 0x0005e4000c101b08 */
.L_x_2460:
[----:B------:R-:W-:Y:S05]  /*72f0*/  BSYNC B0 ;  /* 0x0000000000007941 */ /* 0x000fea0003800000 */
.L_x_2454:
        /* <DEDUP_REMOVED lines=8> */
.L_x_2461:
        /* <DEDUP_REMOVED lines=16> */
.L_x_7207:


//--------------------- .text._ZN2at6native29vectorized_elementwise_kernelILi8EZZZNS0_16tanh_kernel_cudaERNS_18TensorIteratorBaseEENKUlvE0_clEvENKUlvE_clEvEUldE_St5arrayIPcLm2EEEEviT0_T1_ --------------------------
	.section	.text._ZN2at6native29vectorized_elementwise_kernelILi8EZZZNS0_16tanh_kernel_cudaERNS_18TensorIteratorBaseEENKUlvE0_clEvENKUlvE_clEvEUldE_St5arrayIPcLm2EEEEviT0_T1_,"ax",@progbits
	.align	128
        .global         _ZN2at6native29vectorized_elementwise_kernelILi8EZZZNS0_16tanh_kernel_cudaERNS_18TensorIteratorBaseEENKUlvE0_clEvENKUlvE_clEvEUldE_St5arrayIPcLm2EEEEviT0_T1_
        .type           _ZN2at6native29vectorized_elementwise_kernelILi8EZZZNS0_16tanh_kernel_cudaERNS_18TensorIteratorBaseEENKUlvE0_clEvENKUlvE_clEvEUldE_St5arrayIPcLm2EEEEviT0_T1_,@function
        .size           _ZN2at6native29vectorized_elementwise_kernelILi8EZZZNS0_16tanh_kernel_cudaERNS_18TensorIteratorBaseEENKUlvE0_clEvENKUlvE_clEvEUldE_St5arrayIPcLm2EEEEviT0_T1_,(.L_x_7208 - _ZN2at6native29vectorized_elementwise_kernelILi8EZZZNS0_16tanh_kernel_cudaERNS_18TensorIteratorBaseEENKUlvE0_clEvENKUlvE_clEvEUldE_St5arrayIPcLm2EEEEviT0_T1_)
        .other          _ZN2at6native29vectorized_elementwise_kernelILi8EZZZNS0_16tanh_kernel_cudaERNS_18TensorIteratorBaseEENKUlvE0_clEvENKUlvE_clEvEUldE_St5arrayIPcLm2EEEEviT0_T1_,@"STO_CUDA_ENTRY STV_DEFAULT"
_ZN2at6native29vectorized_elementwise_kernelILi8EZZZNS0_16tanh_kernel_cudaERNS_18TensorIteratorBaseEENKUlvE0_clEvENKUlvE_clEvEUldE_St5arrayIPcLm2EEEEviT0_T1_:
.text._ZN2at6native29vectorized_elementwise_kernelILi8EZZZNS0_16tanh_kernel_cudaERNS_18TensorIteratorBaseEENKUlvE0_clEvENKUlvE_clEvEUldE_St5arrayIPcLm2EEEEviT0_T1_:
        /* <DEDUP_REMOVED lines=89> */
.L_x_2464:
        /* <DEDUP_REMOVED lines=35> */
.L_x_2465:
[----:B------:R-:W-:Y:S05]  /*07c0*/  BSYNC B0 ;  /* 0x0000000000007941 */ /* 0x000fea0003800000 */
.L_x_2463:
        /* <DEDUP_REMOVED lines=68> */
.L_x_2467:
        /* <DEDUP_REMOVED lines=35> */
.L_x_2468:
[----:B------:R-:W-:Y:S05]  /*0e40*/  BSYNC B0 ;  /* 0x0000000000007941 */ /* 0x000fea0003800000 */
.L_x_2466:
        /* <DEDUP_REMOVED lines=68> */
.L_x_2470:
        /* <DEDUP_REMOVED lines=35> */
.L_x_2471:
[----:B------:R-:W-:Y:S05]  /*14c0*/  BSYNC B0 ;  /* 0x0000000000007941 */ /* 0x000fea0003800000 */
.L_x_2469:
        /* <DEDUP_REMOVED lines=68> */
.L_x_2473:
        /* <DEDUP_REMOVED lines=35> */
.L_x_2474:
[----:B------:R-:W-:Y:S05]  /*1b40*/  BSYNC B0 ;  /* 0x0000000000007941 */ /* 0x000fea0003800000 */
.L_x_2472:
        /* <DEDUP_REMOVED lines=68> */
.L_x_2476:
        /* <DEDUP_REMOVED lines=35> */
.L_x_2477:
[----:B------:R-:W-:Y:S05]  /*21c0*/  BSYNC B0 ;  /* 0x0000000000007941 */ /* 0x000fea0003800000 */
.L_x_2475:
        /* <DEDUP_REMOVED lines=68> */
.L_x_2479:
        /* <DEDUP_REMOVED lines=35> */
.L_x_2480:
[----:B------:R-:W-:Y:S05]  /*2840*/  BSYNC B0 ;  /* 0x0000000000007941 */ /* 0x000fea0003800000 */
.L_x_2478:
        /* <DEDUP_REMOVED lines=68> */
.L_x_2482:
        /* <DEDUP_REMOVED lines=35> */
.L_x_2483:
[----:B------:R-:W-:Y:S05]  /*2ec0*/  BSYNC B0 ;  /* 0x0000000000007941 */ /* 0x000fea0003800000 */
.L_x_2481:
        /* <DEDUP_REMOVED lines=68> */
.L_x_2485:
        /* <DEDUP_REMOVED lines=35> */
.L_x_2486:
[----:B------:R-:W-:Y:S05]  /*3540*/  BSYNC B0 ;  /* 0x0000000000007941 */ /* 0x000fea0003800000 */
.L_x_2484:
        /* <DEDUP_REMOVED lines=9> */
.L_x_2462:
        /* <DEDUP_REMOVED lines=128> */
.L_x_2489:
        /* <DEDUP_REMOVED lines=35> */
.L_x_2488:
[----:B------:R-:W-:Y:S05]  /*4010*/  BSYNC B0 ;  /* 0x0000000000007941 */ /* 0x000fea0003800000 */
.L_x_2487:
        /* <DEDUP_REMOVED lines=73> */
.L_x_2492:
        /* <DEDUP_REMOVED lines=35> */
.L_x_2491:
[----:B------:R-:W-:Y:S05]  /*46e0*/  BSYNC B0 ;  /* 0x0000000000007941 */ /* 0x000fea0003800000 */
.L_x_2490:
        /* <DEDUP_REMOVED lines=73> */
.L_x_2495:
        /* <DEDUP_REMOVED lines=35> */
.L_x_2494:
[----:B------:R-:W-:Y:S05]  /*4db0*/  BSYNC B0 ;  /* 0x0000000000007941 */ /* 0x000fea0003800000 */
.L_x_2493:
        /* <DEDUP_REMOVED lines=73> */
.L_x_2498:
        /* <DEDUP_REMOVED lines=35> */
.L_x_2497:
[----:B------:R-:W-:Y:S05]  /*5480*/  BSYNC B0 ;  /* 0x0000000000007941 */ /* 0x000fea0003800000 */
.L_x_2496:
        /* <DEDUP_REMOVED lines=73> */
.L_x_2501:
        /* <DEDUP_REMOVED lines=35> */
.L_x_2500:
[----:B------:R-:W-:Y:S05]  /*5b50*/  BSYNC B0 ;  /* 0x0000000000007941 */ /* 0x000fea0003800000 */
.L_x_2499:
        /* <DEDUP_REMOVED lines=73> */
.L_x_2504:
        /* <DEDUP_REMOVED lines=35> */
.L_x_2503:
[----:B------:R-:W-:Y:S05]  /*6220*/  BSYNC B0 ;  /* 0x0000000000007941 */ /* 0x000fea0003800000 */
.L_x_2502:
        /* <DEDUP_REMOVED lines=73> */
.L_x_2507:
        /* <DEDUP_REMOVED lines=35> */
.L_x_2506:
[----:B------:R-:W-:Y:S05]  /*68f0*/  BSYNC B0 ;  /* 0x0000000000007941 */ /* 0x000fea0003800000 */
.L_x_2505:
        /* <DEDUP_REMOVED lines=73> */
.L_x_2510:
        /* <DEDUP_REMOVED lines=35> */
.L_x_2509:
[----:B------:R-:W-:Y:S05]  /*6fc0*/  BSYNC B0 ;  /* 0x0000000000007941 */ /* 0x000fea0003800000 */
.L_x_2508:
        /* <DEDUP_REMOVED lines=21> */
.L_x_2513:
[----:B------:R-:W-:-:S13]  /*7120*/  ISETP.GE.AND P0, PT, R0, UR5, PT ;  /* 0x0000000500007c0c */ /* 0x000fda000bf06270 */
[----:B------:R-:W-:Y:S05]  /*7130*/  @P0 BRA `(.L_x_2515) ;  /* 0x0000000000300947 */ /* 0x000fea0003800000 */
[----:B0-----:R-:W0:Y:S01]  /*7140*/  LDC.64 R4, c[0x0][0x218] ;  /* 0x00008600ff047b82 */ /* 0x001e220000000a00 */
[C---:B------:R-:W-:Y:S01]  /*7150*/  IADD3 R7, R0.reuse, UR4, RZ ;  /* 0x0000000400077c10 */ /* 0x040fe2000fffe0ff */
[----:B------:R-:W-:-:S04]  /*7160*/  VIADD R0, R0, 0x80 ;  /* 0x0000008000007836 */ /* 0x000fc80000000000 */
[----:B0-----:R-:W-:-:S05]  /*7170*/  IMAD.WIDE.U32 R4, R7, 0x8, R4 ;  /* 0x0000000807047825 */ /* 0x001fca00078e0004 */
[----:B------:R1:W-:Y:S02]  /*7180*/  STG.E.64 desc[UR8][R4.64], R2 ;  /* 0x0000000204007986 */ /* 0x0003e4000c101b08 */
.L_x_2514:
[----:B------:R-:W-:-:S13]  /*7190*/  ISETP.GE.AND P0, PT, R0, UR5, PT ;  /* 0x0000000500007c0c */ /* 0x000fda000bf06270 */
[----:B------:R-:W-:Y:S05]  /*71a0*/  @P0 BRA `(.L_x_2516) ;  /* 0x0000000000340947 */ /* 0x000fea0003800000 */
[----:B-1----:R-:W1:Y:S01]  /*71b0*/  LDC.64 R2, c[0x0][0x218] ;  /* 0x00008600ff027b82 */ /* 0x002e620000000a00 */
[C---:B------:R-:W-:Y:S01]  /*71c0*/  IADD3 R5, R0.reuse, UR4, RZ ;  /* 0x0000000400057c10 */ /* 0x040fe2000fffe0ff */
[----:B------:R-:W-:-:S04]  /*71d0*/  VIADD R0, R0, 0x80 ;  /* 0x0000008000007836 */ /* 0x000fc80000000000 */
[----:B-1----:R-:W-:-:S05]  /*71e0*/  IMAD.WIDE.U32 R2, R5, 0x8, R2 ;  /* 0x0000000805027825 */ /* 0x002fca00078e0002 */
[----:B------:R1:W-:Y:S02]  /*71f0*/  STG.E.64 desc[UR8][R2.64], R18 ;  /* 0x0000001202007986 */ /* 0x0003e4000c101b08 */
.L_x_2515:
        /* <DEDUP_REMOVED lines=8> */
.L_x_2516:
[----:B------:R-:W-:Y:S05]  /*7280*/  BSYNC B1 ;  /* 0x0000000000017941 */ /* 0x000fea0003800000 */
.L_x_2512:
[----:B------:R-:W-:-:S13]  /*7290*/  ISETP.GE.AND P0, PT, R0, UR5, PT ;  /* 0x0000000500007c0c */ /* 0x000fda000bf06270 */
[----:B-12---:R-:W1:Y:S01]  /*72a0*/  @!P0 LDC.64 R2, c[0x0][0x218] ;  /* 0x00008600ff028b82 */ /* 0x006e620000000a00 */
[C---:B------:R-:W-:Y:S01]  /*72b0*/  @!P0 IADD3 R5, R0.reuse, UR4, RZ ;  /* 0x0000000400058c10 */ /* 0x040fe2000fffe0ff */
[----:B------:R-:W-:-:S04]  /*72c0*/  @!P0 VIADD R0, R0, 0x80 ;  /* 0x0000008000008836 */ /* 0x000fc80000000000 */
[----:B-1----:R-:W-:-:S05]  /*72d0*/  @!P0 IMAD.WIDE.U32 R2, R5, 0x8, R2 ;  /* 0x0000000805028825 */ /* 0x002fca00078e0002 */
[----:B------:R2:W-:Y:S02]  /*72e0*/  @!P0 STG.E.64 desc[UR8][R2.64], R10 ;  /* 0x0000000a02008986 */ /* 0x0005e4000c101b08 */
.L_x_2517:
[----:B------:R-:W-:Y:S05]  /*72f0*/  BSYNC B0 ;  /* 0x0000000000007941 */ /* 0x000fea0003800000 */
.L_x_2511:
        /* <DEDUP_REMOVED lines=8> */
.L_x_2518:
        /* <DEDUP_REMOVED lines=16> */
.L_x_7208:


//--------------------- .text._ZN2at6native18elementwise_kernelILi128ELi4EZNS0_15gpu_kernel_implIZZZNS0_16tanh_kernel_cudaERNS_18TensorIteratorBaseEENKUlvE_clEvENKUlvE1_clEvEUlN3c107complexINS7_4HalfEEEE_EEvS4_RKT_EUliE_EEviT1_ --------------------------
	.section	.text._ZN2at6native18elementwise_kernelILi128ELi4EZNS0_15gpu_kernel_implIZZZNS0_16tanh_kernel_cudaERNS_18TensorIteratorBaseEENKUlvE_clEvENKUlvE1_clEvEUlN3c107complexINS7_4HalfEEEE_EEvS4_RKT_EUliE_EEviT1_,"ax",@progbits
	.align	128
        .global         _ZN2at6native18elementwise_kernelILi128ELi4EZNS0_15gpu_kernel_implIZZZNS0_16tanh_kernel_cudaERNS_18TensorIteratorBaseEENKUlvE_clEvENKUlvE1_clEvEUlN3c107complexINS7_4HalfEEEE_EEvS4_RKT_EUliE_EEviT1_
        .type           _ZN2at6native18elementwise_kernelILi128ELi4EZNS0_15gpu_kernel_implIZZZNS0_16tanh_kernel_cudaERNS_18TensorIteratorBaseEENKUlvE_clEvENKUlvE1_clEvEUlN3c107complexINS7_4HalfEEEE_EEvS4_RKT_EUliE_EEviT1_,@function
        .size           _ZN2at6native18elementwise_kernelILi128ELi4EZNS0_15gpu_kernel_implIZZZNS0_16tanh_kernel_cudaERNS_18TensorIteratorBaseEENKUlvE_clEvENKUlvE1_clEvEUlN3c107complexINS7_4HalfEEEE_EEvS4_RKT_EUliE_EEviT1_,(.L_x_7209 - _ZN2at6native18elementwise_kernelILi128ELi4EZNS0_15gpu_kernel_implIZZZNS0_16tanh_kernel_cudaERNS_18TensorIteratorBaseEENKUlvE_clEvENKUlvE1_clEvEUlN3c107complexINS7_4HalfEEEE_EEvS4_RKT_EUliE_EEviT1_)
        .other          _ZN2at6native18elementwise_kernelILi128ELi4EZNS0_15gpu_kernel_implIZZZNS0_16tanh_kernel_cudaERNS_18TensorIteratorBaseEENKUlvE_clEvENKUlvE1_clEvEUlN3c107complexINS7_4HalfEEEE_EEvS4_RKT_EUliE_EEviT1_,@"STO_CUDA_ENTRY STV_DEFAULT"
_ZN2at6native18elementwise_kernelILi128ELi4EZNS0_15gpu_kernel_implIZZZNS0_16tanh_kernel_cudaERNS_18TensorIteratorBaseEENKUlvE_clEvENKUlvE1_clEvEUlN3c107complexINS7_4HalfEEEE_EEvS4_RKT_EUliE_EEviT1_:
.text._ZN2at6native18elementwise_kernelILi128ELi4EZNS0_15gpu_kernel_implIZZZNS0_16tanh_kernel_cudaERNS_18TensorIteratorBaseEENKUlvE_clEvENKUlvE1_clEvEUlN3c107complexINS7_4HalfEEEE_EEvS4_RKT_EUliE_EEviT1_:
        /* <DEDUP_REMOVED lines=313> */
.L_x_2521:
        /* <DEDUP_REMOVED lines=18> */
[----:B------:R0:W2:Y:S02]  /*14b0*/  LDG.E.S8 R2, desc[UR36][R2.64] ;  /* 0x0000002402027981 */ /* 0x0000a4000c1e1300 */
[----:B0-----:R-:W-:Y:S01]  /*14c0*/  PRMT R3, RZ, 0x7610, R3 ;  /* 0x00007610ff037816 */ /* 0x001fe20000000003 */
[----:B--2---:R-:W0:Y:S02]  /*14d0*/  I2F.S16 R0, R2 ;  /* 0x0000000200007306 */ /* 0x004e240000101400 */
[----:B0-----:R-:W-:Y:S01]  /*14e0*/  F2FP.F16.F32.PACK_AB R0, RZ, R0 ;  /* 0x00000000ff00723e */ /* 0x001fe200000000ff */
[----:B------:R-:W-:Y:S06]  /*14f0*/  BRA `(.L_x_2527) ;  /* 0x0000000c00fc7947 */ /* 0x000fec0003800000 */
.L_x_2525:
[----:B------:R0:W2:Y:S02]  /*1500*/  LDG.E.U8 R2, desc[UR36][R2.64] ;  /* 0x0000002402027981 */ /* 0x0000a4000c1e1100 */
[----:B0-----:R-:W-:Y:S02]  /*1510*/  PRMT R3, RZ, 0x7610, R3 ;  /* 0x00007610ff037816 */ /* 0x001fe40000000003 */
[----:B--2---:R-:W-:-:S04]  /*1520*/  I2FP.F32.U32 R0, R2 ;  /* 0x0000000200007245 */ /* 0x004fc80000201000 */
[----:B------:R-:W-:Y:S01]  /*1530*/  F2FP.F16.F32.PACK_AB R0, RZ, R0 ;  /* 0x00000000ff00723e */ /* 0x000fe200000000ff */
[----:B------:R-:W-:Y:S06]  /*1540*/  BRA `(.L_x_2527) ;  /* 0x0000000c00e87947 */ /* 0x000fec0003800000 */
.L_x_2524:
[----:B------:R-:W-:-:S13]  /*1550*/  ISETP.NE.AND P0, PT, R4, 0x2, PT ;  /* 0x000000020400780c */ /* 0x000fda0003f05270 */
[----:B------:R-:W-:Y:S05]  /*1560*/  @!P0 BRA `(.L_x_2528) ;  /* 0x0000000000388947 */ /* 0x000fea0003800000 */
[----:B------:R-:W-:-:S13]  /*1570*/  ISETP.NE.AND P0, PT, R4, 0x3, PT ;  /* 0x000000030400780c */ /* 0x000fda0003f05270 */
[----:B------:R-:W-:Y:S05]  /*1580*/  @!P0 BRA `(.L_x_2529) ;  /* 0x00000000001c8947 */ /* 0x000fea0003800000 */
[----:B------:R-:W-:-:S13]  /*1590*/  ISETP.NE.AND P0, PT, R4, 0x4, PT ;  /* 0x000000040400780c */ /* 0x000fda0003f05270 */
[----:B------:R-:W-:Y:S05]  /*15a0*/  @P0 BRA `(.L_x_2526) ;  /* 0x0000000c00600947 */ /* 0x000fea0003800000 */
[----:B------:R-:W2:Y:S02]  /*15b0*/  LDG.E.64 R2, desc[UR36][R2.64] ;  /* 0x0000002402027981 */ /* 0x000ea4000c1e1b00 */
[----:B--2---:R0:W1:Y:S02]  /*15c0*/  I2F.S64 R0, R2 ;  /* 0x0000000200007312 */ /* 0x0040640000301400 */
[----:B0-----:R-:W-:Y:S02]  /*15d0*/  PRMT R3, RZ, 0x7610, R3 ;  /* 0x00007610ff037816 */ /* 0x001fe40000000003 */
[----:B-1----:R-:W-:Y:S01]  /*15e0*/  F2FP.F16.F32.PACK_AB R0, RZ, R0 ;  /* 0x00000000ff00723e */ /* 0x002fe200000000ff */
[----:B------:R-:W-:Y:S06]  /*15f0*/  BRA `(.L_x_2527) ;  /* 0x0000000c00bc7947 */ /* 0x000fec0003800000 */
.L_x_2529:
[----:B------:R0:W2:Y:S02]  /*1600*/  LDG.E R2, desc[UR36][R2.64] ;  /* 0x0000002402027981 */ /* 0x0000a4000c1e1900 */
[----:B0-----:R-:W-:Y:S02]  /*1610*/  PRMT R3, RZ, 0x7610, R3 ;  /* 0x00007610ff037816 */ /* 0x001fe40000000003 */
[----:B--2---:R-:W-:-:S04]  /*1620*/  I2FP.F32.S32 R0, R2 ;  /* 0x0000000200007245 */ /* 0x004fc80000201400 */
[----:B------:R-:W-:Y:S01]  /*1630*/  F2FP.F16.F32.PACK_AB R0, RZ, R0 ;  /* 0x00000000ff00723e */ /* 0x000fe200000000ff */
[----:B------:R-:W-:Y:S06]  /*1640*/  BRA `(.L_x_2527) ;  /* 0x0000000c00a87947 */ /* 0x000fec0003800000 */
.L_x_2528:
[----:B------:R0:W2:Y:S02]  /*1650*/  LDG.E.U16 R2, desc[UR36][R2.64] ;  /* 0x0000002402027981 */ /* 0x0000a4000c1e1500 */
[----:B0-----:R-:W-:Y:S01]  /*1660*/  PRMT R3, RZ, 0x7610, R3 ;  /* 0x00007610ff037816 */ /* 0x001fe20000000003 */
[----:B--2---:R-:W0:Y:S02]  /*1670*/  I2F.S16 R0, R2 ;  /* 0x0000000200007306 */ /* 0x004e240000101400 */
[----:B0-----:R-:W-:Y:S01]  /*1680*/  F2FP.F16.F32.PACK_AB R0, RZ, R0 ;  /* 0x00000000ff00723e */ /* 0x001fe200000000ff */
[----:B------:R-:W-:Y:S06]  /*1690*/  BRA `(.L_x_2527) ;  /* 0x0000000c00947947 */ /* 0x000fec0003800000 */
.L_x_2523:
[----:B------:R-:W-:-:S13]  /*16a0*/  ISETP.GT.AND P0, PT, R4, 0x6, PT ;  /* 0x000000060400780c */ /* 0x000fda0003f04270 */
[----:B------:R-:W-:Y:S05]  /*16b0*/  @P0 BRA `(.L_x_2530) ;  /* 0x0000000000340947 */ /* 0x000fea0003800000 */
[----:B------:R-:W-:-:S13]  /*16c0*/  ISETP.NE.AND P0, PT, R4, 0x5, PT ;  /* 0x000000050400780c */ /* 0x000fda0003f05270 */
[----:B------:R-:W-:Y:S05]  /*16d0*/  @!P0 BRA `(.L_x_2531) ;  /* 0x0000000000188947 */ /* 0x000fea0003800000 */
[----:B------:R-:W-:-:S13]  /*16e0*/  ISETP.NE.AND P0, PT, R4, 0x6, PT ;  /* 0x000000060400780c */ /* 0x000fda0003f05270 */
[----:B------:R-:W-:Y:S05]  /*16f0*/  @P0 BRA `(.L_x_2526) ;  /* 0x0000000c000c0947 */ /* 0x000fea0003800000 */
[----:B------:R0:W2:Y:S02]  /*1700*/  LDG.E R0, desc[UR36][R2.64] ;  /* 0x0000002402007981 */ /* 0x0000a4000c1e1900 */
[----:B0-----:R-:W-:Y:S02]  /*1710*/  PRMT R3, RZ, 0x7610, R3 ;  /* 0x00007610ff037816 */ /* 0x001fe40000000003 */
[----:B--2---:R-:W-:Y:S01]  /*1720*/  F2FP.F16.F32.PACK_AB R0, RZ, R0 ;  /* 0x00000000ff00723e */ /* 0x004fe200000000ff */
[----:B------:R-:W-:Y:S06]  /*1730*/  BRA `(.L_x_2527) ;  /* 0x0000000c006c7947 */ /* 0x000fec0003800000 */
.L_x_2531:
[----:B------:R0:W2:Y:S02]  /*1740*/  LDG.E.U16 R0, desc[UR36][R2.64] ;  /* 0x0000002402007981 */ /* 0x0000a4000c1e1500 */
[----:B0-----:R-:W-:Y:S01]  /*1750*/  PRMT R3, RZ, 0x7610, R3 ;  /* 0x00007610ff037816 */ /* 0x001fe20000000003 */
[----:B--2---:R-:W-:-:S05]  /*1760*/  HADD2.F32 R0, -RZ, R0.H0_H0 ;  /* 0x20000000ff007230 */ /* 0x004fca0000004100 */
[----:B------:R-:W-:Y:S01]  /*1770*/  F2FP.F16.F32.PACK_AB R0, RZ, R0 ;  /* 0x00000000ff00723e */ /* 0x000fe200000000ff */
[----:B------:R-:W-:Y:S06]  /*1780*/  BRA `(.L_x_2527) ;  /* 0x0000000c00587947 */ /* 0x000fec0003800000 */
.L_x_2530:
[----:B------:R-:W-:-:S13]  /*1790*/  ISETP.NE.AND P0, PT, R4, 0x7, PT ;  /* 0x000000070400780c */ /* 0x000fda0003f05270 */
[----:B------:R-:W-:Y:S05]  /*17a0*/  @!P0 BRA `(.L_x_2532) ;  /* 0x0000000000308947 */ /* 0x000fea0003800000 */
[----:B------:R-:W-:-:S13]  /*17b0*/  ISETP.NE.AND P0, PT, R4, 0x8, PT ;  /* 0x000000080400780c */ /* 0x000fda0003f05270 */
[----:B------:R-:W-:Y:S05]  /*17c0*/  @!P0 BRA `(.L_x_2533) ;  /* 0x0000000000188947 */ /* 0x000fea0003800000 */
[----:B------:R-:W-:-:S13]  /*17d0*/  ISETP.NE.AND P0, PT, R4, 0x9, PT ;  /* 0x000000090400780c */ /* 0x000fda0003f05270 */
[----:B------:R-:W-:Y:S05]  /*17e0*/  @P0 BRA `(.L_x_2526) ;  /* 0x0000000800d00947 */ /* 0x000fea0003800000 */
[----:B------:R-:W2:Y:S02]  /*17f0*/  LDG.E.64 R2, desc[UR36][R2.64] ;  /* 0x0000002402027981 */ /* 0x000ea4000c1e1b00 */
[----:B--2---:R-:W-:-:S04]  /*1800*/  F2FP.F16.F32.PACK_AB R3, R2, R3 ;  /* 0x000000030203723e */ /* 0x004fc800000000ff */
[----:B------:R-:W-:Y:S01]  /*1810*/  PRMT R0, R3, 0x7632, R0 ;  /* 0x0000763203007816 */ /* 0x000fe20000000000 */
[----:B------:R-:W-:Y:S06]  /*1820*/  BRA `(.L_x_2527) ;  /* 0x0000000c00307947 */ /* 0x000fec0003800000 */
.L_x_2533:
[----:B------:R-:W2:Y:S02]  /*1830*/  LDG.E R3, desc[UR36][R2.64] ;  /* 0x0000002402037981 */ /* 0x000ea4000c1e1900 */
[C---:B--2---:R-:W-:Y:S02]  /*1840*/  PRMT R0, R3.reuse, 0x7610, R0 ;  /* 0x0000761003007816 */ /* 0x044fe40000000000 */
[----:B------:R-:W-:Y:S01]  /*1850*/  PRMT R3, R3, 0x7632, R3 ;  /* 0x0000763203037816 */ /* 0x000fe20000000003 */
[----:B------:R-:W-:Y:S06]  /*1860*/  BRA `(.L_x_2527) ;  /* 0x0000000c00207947 */ /* 0x000fec0003800000 */
.L_x_2532:
[----:B------:R-:W2:Y:S01]  /*1870*/  LDG.E.64 R2, desc[UR36][R2.64] ;  /* 0x0000002402027981 */ /* 0x000ea2000c1e1b00 */
[----:B------:R-:W-:Y:S01]  /*1880*/  UMOV UR4, 0xf0000000 ;  /* 0xf000000000047882 */ /* 0x000fe20000000000 */
[----:B------:R-:W-:Y:S01]  /*1890*/  UMOV UR5, 0x380fffff ;  /* 0x380fffff00057882 */ /* 0x000fe20000000000 */
[----:B--2---:R0:W1:Y:S01]  /*18a0*/  F2F.F32.F64 R0, R2 ;  /* 0x0000000200007310 */ /* 0x0040620000301000 */
[----:B------:R-:W-:Y:S01]  /*18b0*/  DSETP.GEU.AND P0, PT, |R2|, UR4, PT ;  /* 0x0000000402007e2a */ /* 0x000fe2000bf0e200 */
[----:B0-----:R-:W-:-:S13]  /*18c0*/  PRMT R3, RZ, 0x7610, R3 ;  /* 0x00007610ff037816 */ /* 0x001fda0000000003 */
[----:B-1----:R-:W-:-:S05]  /*18d0*/  @!P0 FMUL R0, R0, 1.175494350822287508e-38 ;  /* 0x0080000000008820 */ /* 0x002fca0000400000 */
[----:B------:R-:W-:Y:S01]  /*18e0*/  F2FP.F16.F32.PACK_AB R0, RZ, R0 ;  /* 0x00000000ff00723e */ /* 0x000fe200000000ff */
[----:B------:R-:W-:Y:S06]  /*18f0*/  BRA `(.L_x_2527) ;  /* 0x0000000800fc7947 */ /* 0x000fec0003800000 */
.L_x_2522:
        /* <DEDUP_REMOVED lines=8> */
[----:B------:R0:W2:Y:S02]  /*1980*/  LDG.E.U8 R2, desc[UR36][R2.64] ;  /* 0x0000002402027981 */ /* 0x0000a4000c1e1100 */
[----:B0-----:R-:W-:Y:S02]  /*1990*/  PRMT R3, RZ, 0x7610, R3 ;  /* 0x00007610ff037816 */ /* 0x001fe40000000003 */
[----:B--2---:R-:W-:-:S04]  /*19a0*/  ISETP.NE.AND P0, PT, R2, RZ, PT ;  /* 0x000000ff0200720c */ /* 0x004fc80003f05270 */
[----:B------:R-:W-:-:S04]  /*19b0*/  FSEL R0, RZ, 1, !P0 ;  /* 0x3f800000ff007808 */ /* 0x000fc80004000000 */
[----:B------:R-:W-:Y:S01]  /*19c0*/  F2FP.F16.F32.PACK_AB R0, RZ, R0 ;  /* 0x00000000ff00723e */ /* 0x000fe200000000ff */
[----:B------:R-:W-:Y:S06]  /*19d0*/  BRA `(.L_x_2527) ;  /* 0x0000000800c47947 */ /* 0x000fec0003800000 */
.L_x_2536:
[----:B------:R-:W2:Y:S01]  /*19e0*/  LDG.E.128 R4, desc[UR36][R2.64] ;  /* 0x0000002402047981 */ /* 0x000ea2000c1e1d00 */
[----:B------:R-:W-:Y:S01]  /*19f0*/  UMOV UR4, 0xf0000000 ;  /* 0xf000000000047882 */ /* 0x000fe20000000000 */
[----:B------:R-:W-:Y:S01]  /*1a00*/  UMOV UR5, 0x380fffff ;  /* 0x380fffff00057882 */ /* 0x000fe20000000000 */
[----:B--2---:R-:W0:Y:S01]  /*1a10*/  F2F.F32.F64 R8, R6 ;  /* 0x0000000600087310 */ /* 0x004e220000301000 */
[----:B------:R-:W-:Y:S02]  /*1a20*/  DSETP.GEU.AND P1, PT, |R6|, UR4, PT ;  /* 0x0000000406007e2a */ /* 0x000fe4000bf2e200 */
[----:B------:R-:W-:-:S05]  /*1a30*/  DSETP.GEU.AND P0, PT, |R4|, UR4, PT ;  /* 0x0000000404007e2a */ /* 0x000fca000bf0e200 */
[----:B------:R-:W1:Y:S07]  /*1a40*/  F2F.F32.F64 R0, R4 ;  /* 0x0000000400007310 */ /* 0x000e6e0000301000 */
[----:B0-----:R-:W-:-:S05]  /*1a50*/  @!P1 FMUL R8, R8, 1.175494350822287508e-38 ;  /* 0x0080000008089820 */ /* 0x001fca0000400000 */
[----:B------:R-:W-:Y:S01]  /*1a60*/  F2FP.F16.F32.PACK_AB R3, RZ, R8 ;  /* 0x00000008ff03723e */ /* 0x000fe200000000ff */
[----:B-1----:R-:W-:-:S05]  /*1a70*/  @!P0 FMUL R0, R0, 1.175494350822287508e-38 ;  /* 0x0080000000008820 */ /* 0x002fca0000400000 */
[----:B------:R-:W-:Y:S01]  /*1a80*/  F2FP.F16.F32.PACK_AB R0, RZ, R0 ;  /* 0x00000000ff00723e */ /* 0x000fe200000000ff */
[----:B------:R-:W-:Y:S06]  /*1a90*/  BRA `(.L_x_2527) ;  /* 0x0000000800947947 */ /* 0x000fec0003800000 */
.L_x_2535:
[----:B------:R-:W-:-:S13]  /*1aa0*/  ISETP.NE.AND P0, PT, R4, 0xf, PT ;  /* 0x0000000f0400780c */ /* 0x000fda0003f05270 */
[----:B------:R-:W-:Y:S05]  /*1ab0*/  @!P0 BRA `(.L_x_2537) ;  /* 0x0000000000a48947 */ /* 0x000fea0003800000 */
[----:B------:R-:W-:-:S13]  /*1ac0*/  ISETP.NE.AND P0, PT, R4, 0x17, PT ;  /* 0x000000170400780c */ /* 0x000fda0003f05270 */
[----:B------:R-:W-:Y:S05]  /*1ad0*/  @!P0 BRA `(.L_x_2538) ;  /* 0x0000000000608947 */ /* 0x000fea0003800000 */
[----:B------:R-:W-:-:S13]  /*1ae0*/  ISETP.NE.AND P0, PT, R4, 0x18, PT ;  /* 0x000000180400780c */ /* 0x000fda0003f05270 */
[----:B------:R-:W-:Y:S05]  /*1af0*/  @P0 BRA `(.L_x_2526) ;  /* 0x00000008000c0947 */ /* 0x000fea0003800000 */
[----:B------:R0:W2:Y:S01]  /*1b00*/  LDG.E.U8 R0, desc[UR36][R2.64] ;  /* 0x0000002402007981 */ /* 0x0000a2000c1e1100 */
[----:B------:R-:W-:Y:S01]  /*1b10*/  IMAD.MOV.U32 R8, RZ, RZ, -0x800000 ;  /* 0xff800000ff087424 */ /* 0x000fe200078e00ff */
[----:B0-----:R-:W-:Y:S01]  /*1b20*/  PRMT R3, RZ, 0x7610, R3 ;  /* 0x00007610ff037816 */ /* 0x001fe20000000003 */
        /* <DEDUP_REMOVED lines=17> */
[----:B------:R-:W-:Y:S01]  /*1c40*/  F2FP.F16.F32.PACK_AB R0, RZ, R0 ;  /* 0x00000000ff00723e */ /* 0x000fe200000000ff */
[----:B------:R-:W-:Y:S06]  /*1c50*/  BRA `(.L_x_2527) ;  /* 0x0000000800247947 */ /* 0x000fec0003800000 */
.L_x_2538:
[----:B------:R0:W2:Y:S02]  /*1c60*/  LDG.E.U8 R2, desc[UR36][R2.64] ;  /* 0x0000002402027981 */ /* 0x0000a4000c1e1100 */
[----:B0-----:R-:W-:Y:S01]  /*1c70*/  PRMT R3, RZ, 0x7610, R3 ;  /* 0x00007610ff037816 */ /* 0x001fe20000000003 */
        /* <DEDUP_REMOVED lines=11> */
[----:B------:R-:W-:Y:S01]  /*1d30*/  F2FP.F16.F32.PACK_AB R0, RZ, R0 ;  /* 0x00000000ff00723e */ /* 0x000fe200000000ff */
[----:B------:R-:W-:Y:S06]  /*1d40*/  BRA `(.L_x_2527) ;  /* 0x0000000400e87947 */ /* 0x000fec0003800000 */
.L_x_2537:
[----:B------:R0:W2:Y:S02]  /*1d50*/  LDG.E.U16 R0, desc[UR36][R2.64] ;  /* 0x0000002402007981 */ /* 0x0000a4000c1e1500 */
[----:B0-----:R-:W-:Y:S01]  /*1d60*/  PRMT R3, RZ, 0x7610, R3 ;  /* 0x00007610ff037816 */ /* 0x001fe20000000003 */
[----:B--2---:R-:W-:-:S05]  /*1d70*/  IMAD.U32 R0, R0, 0x10000, RZ ;  /* 0x0001000000007824 */ /* 0x004fca00078e00ff */
[----:B------:R-:W-:Y:S01]  /*1d80*/  F2FP.F16.F32.PACK_AB R0, RZ, R0 ;  /* 0x00000000ff00723e */ /* 0x000fe200000000ff */
[----:B------:R-:W-:Y:S06]  /*1d90*/  BRA `(.L_x_2527) ;  /* 0x0000000400d47947 */ /* 0x000fec0003800000 */
.L_x_2534:
        /* <DEDUP_REMOVED lines=8> */
[----:B------:R0:W2:Y:S02]  /*1e20*/  LDG.E.U16 R0, desc[UR36][R2.64] ;  /* 0x0000002402007981 */ /* 0x0000a4000c1e1500 */
[----:B0-----:R-:W-:Y:S02]  /*1e30*/  PRMT R3, RZ, 0x7610, R3 ;  /* 0x00007610ff037816 */ /* 0x001fe40000000003 */
[----:B--2---:R-:W-:-:S04]  /*1e40*/  I2FP.F32.U32 R0, R0 ;  /* 0x0000000000007245 */ /* 0x004fc80000201000 */
[----:B------:R-:W-:Y:S01]  /*1e50*/  F2FP.F16.F32.PACK_AB R0, RZ, R0 ;  /* 0x00000000ff00723e */ /* 0x000fe200000000ff */
[----:B------:R-:W-:Y:S06]  /*1e60*/  BRA `(.L_x_2527) ;  /* 0x0000000400a07947 */ /* 0x000fec0003800000 */
.L_x_2541:
        /* <DEDUP_REMOVED lines=21> */
.L_x_2545:
[----:B------:R-:W-:Y:S05]  /*1fc0*/  BSYNC B1 ;  /* 0x0000000000017941 */ /* 0x000fea0003800000 */
.L_x_2544:
[----:B------:R-:W-:Y:S01]  /*1fd0*/  LEA R3, R0, 0x3b800000, 0x17 ;  /* 0x3b80000000037811 */ /* 0x000fe200078eb8ff */
[----:B------:R-:W-:-:S05]  /*1fe0*/  IMAD.SHL.U32 R0, R2, 0x100000, RZ ;  /* 0x0010000002007824 */ /* 0x000fca00078e00ff */
[----:B------:R-:W-:-:S07]  /*1ff0*/  LOP3.LUT R0, R3, R0, R4, 0xfe, !PT ;  /* 0x0000000003007212 */ /* 0x000fce00078efe04 */
.L_x_2543:
[----:B------:R-:W-:Y:S05]  /*2000*/  BSYNC B0 ;  /* 0x0000000000007941 */ /* 0x000fea0003800000 */
.L_x_2542:
[----:B------:R-:W-:Y:S02]  /*2010*/  F2FP.F16.F32.PACK_AB R0, RZ, R0 ;  /* 0x00000000ff00723e */ /* 0x000fe400000000ff */
[----:B------:R-:W-:Y:S01]  /*2020*/  PRMT R3, RZ, 0x7610, R3 ;  /* 0x00007610ff037816 */ /* 0x000fe20000000003 */
[----:B------:R-:W-:Y:S06]  /*2030*/  BRA `(.L_x_2527) ;  /* 0x00000004002c7947 */ /* 0x000fec0003800000 */
.L_x_2540:
        /* <DEDUP_REMOVED lines=21> */
.L_x_2549:
[----:B------:R-:W-:Y:S05]  /*2190*/  BSYNC B1 ;  /* 0x0000000000017941 */ /* 0x000fea0003800000 */
.L_x_2548:
[----:B------:R-:W-:Y:S01]  /*21a0*/  LEA R3, R0, 0x37800000, 0x17 ;  /* 0x3780000000037811 */ /* 0x000fe200078eb8ff */
[----:B------:R-:W-:-:S05]  /*21b0*/  IMAD.SHL.U32 R0, R2, 0x200000, RZ ;  /* 0x0020000002007824 */ /* 0x000fca00078e00ff */
[----:B------:R-:W-:-:S07]  /*21c0*/  LOP3.LUT R0, R3, R0, R4, 0xfe, !PT ;  /* 0x0000000003007212 */ /* 0x000fce00078efe04 */
.L_x_2547:
[----:B------:R-:W-:Y:S05]  /*21d0*/  BSYNC B0 ;  /* 0x0000000000007941 */ /* 0x000fea0003800000 */
.L_x_2546:
[----:B------:R-:W-:Y:S02]  /*21e0*/  F2FP.F16.F32.PACK_AB R0, RZ, R0 ;  /* 0x00000000ff00723e */ /* 0x000fe400000000ff */
[----:B------:R-:W-:Y:S01]  /*21f0*/  PRMT R3, RZ, 0x7610, R3 ;  /* 0x00007610ff037816 */ /* 0x000fe20000000003 */
[----:B------:R-:W-:Y:S06]  /*2200*/  BRA `(.L_x_2527) ;  /* 0x0000000000b87947 */ /* 0x000fec0003800000 */
.L_x_2539:
        /* <DEDUP_REMOVED lines=14> */
.L_x_2553:
[----:B------:R-:W-:Y:S05]  /*22f0*/  BSYNC B0 ;  /* 0x0000000000007941 */ /* 0x000fea0003800000 */
.L_x_2552:
[----:B------:R-:W-:Y:S02]  /*2300*/  PRMT R3, RZ, 0x7610, R3 ;  /* 0x00007610ff037816 */ /* 0x000fe40000000003 */
[----:B------:R-:W-:Y:S01]  /*2310*/  F2FP.F16.F32.PACK_AB R0, RZ, R0 ;  /* 0x00000000ff00723e */ /* 0x000fe200000000ff */
[----:B------:R-:W-:Y:S06]  /*2320*/  BRA `(.L_x_2527) ;  /* 0x0000000000707947 */ /* 0x000fec0003800000 */
.L_x_2526:
        /* <DEDUP_REMOVED lines=16> */
.L_x_2554:
[----:B------:R-:W-:Y:S02]  /*2430*/  PRMT R3, RZ, 0x7610, R3 ;  /* 0x00007610ff037816 */ /* 0x000fe40000000003 */
[----:B------:R-:W-:Y:S01]  /*2440*/  PRMT R0, RZ, 0x7610, R0 ;  /* 0x00007610ff007816 */ /* 0x000fe20000000000 */
[----:B------:R-:W-:Y:S06]  /*2450*/  BRA `(.L_x_2527) ;  /* 0x0000000000247947 */ /* 0x000fec0003800000 */
.L_x_2551:
[----:B------:R-:W2:Y:S02]  /*2460*/  LDG.E.64 R2, desc[UR36][R2.64] ;  /* 0x0000002402027981 */ /* 0x000ea4000c1e1b00 */
[----:B--2---:R0:W1:Y:S02]  /*2470*/  I2F.U64 R0, R2 ;  /* 0x0000000200007312 */ /* 0x0040640000301000 */
[----:B0-----:R-:W-:Y:S02]  /*2480*/  PRMT R3, RZ, 0x7610, R3 ;  /* 0x00007610ff037816 */ /* 0x001fe40000000003 */
[----:B-1----:R-:W-:Y:S01]  /*2490*/  F2FP.F16.F32.PACK_AB R0, RZ, R0 ;  /* 0x00000000ff00723e */ /* 0x002fe200000000ff */
[----:B------:R-:W-:Y:S06]  /*24a0*/  BRA `(.L_x_2527) ;  /* 0x0000000000107947 */ /* 0x000fec0003800000 */
.L_x_2550:
[----:B------:R0:W2:Y:S02]  /*24b0*/  LDG.E R2, desc[UR36][R2.64] ;  /* 0x0000002402027981 */ /* 0x0000a4000c1e1900 */
[----:B0-----:R-:W-:Y:S02]  /*24c0*/  PRMT R3, RZ, 0x7610, R3 ;  /* 0x00007610ff037816 */ /* 0x001fe40000000003 */
[----:B--2---:R-:W-:-:S04]  /*24d0*/  I2FP.F32.U32 R0, R2 ;  /* 0x0000000200007245 */ /* 0x004fc80000201000 */
[----:B------:R-:W-:-:S07]  /*24e0*/  F2FP.F16.F32.PACK_AB R0, RZ, R0 ;  /* 0x00000000ff00723e */ /* 0x000fce00000000ff */
.L_x_2527:
[----:B------:R-:W-:Y:S01]  /*24f0*/  HADD2.F32 R0, -RZ, R0.H0_H0 ;  /* 0x20000000ff007230 */ /* 0x000fe20000004100 */
[----:B------:R-:W-:Y:S01]  /*2500*/  BSSY B0, `(.L_x_2555) ;  /* 0x000004d000007945 */ /* 0x000fe20003800000 */
[----:B------:R-:W-:-:S03]  /*2510*/  HADD2.F32 R3, -RZ, R3.H0_H0 ;  /* 0x20000003ff037230 */ /* 0x000fc60000004100 */
[----:B------:R-:W-:-:S04]  /*2520*/  LOP3.LUT R2, R0, 0x7fffffff, RZ, 0xc0, !PT ;  /* 0x7fffffff00027812 */ /* 0x000fc800078ec0ff */
[----:B------:R-:W-:-:S13]  /*2530*/  ISETP.GT.U32.AND P0, PT, R2, 0x7f7fffff, PT ;  /* 0x7f7fffff0200780c */ /* 0x000fda0003f04070 */
[----:B------:R-:W-:Y:S05]  /*2540*/  @P0 BRA `(.L_x_2556) ;  /* 0x0000000000f00947 */ /* 0x000fea0003800000 */
[----:B------:R-:W-:-:S13]  /*2550*/  FSETP.GEU.FTZ.AND P0, PT, |R3|, +INF , PT ;  /* 0x7f8000000300780b */ /* 0x000fda0003f1e200 */
[----:B------:R-:W-:Y:S05]  /*2560*/  @P0 BRA `(.L_x_2557) ;  /* 0x0000000000dc0947 */ /* 0x000fea0003800000 */
[----:B------:R-:W-:-:S13]  /*2570*/  ISETP.GT.U32.AND P0, PT, R2, 0x412fffff, PT ;  /* 0x412fffff0200780c */ /* 0x000fda0003f04070 */
[----:B------:R-:W-:Y:S05]  /*2580*/  @P0 BRA `(.L_x_2558) ;  /* 0x0000000000a40947 */ /* 0x000fea0003800000 */
[C---:B------:R-:W-:Y:S01]  /*2590*/  FMUL.FTZ R2, |R0|.reuse, 1.4426950216293334961 ;  /* 0x3fb8aa3b00027820 */ /* 0x040fe20000410200 */
[----:B------:R-:W-:Y:S02]  /*25a0*/  IMAD.MOV.U32 R5, RZ, RZ, 0x42fc0000 ;  /* 0x42fc0000ff057424 */ /* 0x000fe400078e00ff */
[----:B------:R-:W-:Y:S01]  /*25b0*/  FMUL.RZ R10, R3, 0.15915493667125701904 ;  /* 0x3e22f983030a7820 */ /* 0x000fe2000040c000 */
[----:B------:R-:W-:Y:S02]  /*25c0*/  IMAD.MOV.U32 R7, RZ, RZ, 0x363d0ada ;  /* 0x363d0adaff077424 */ /* 0x000fe400078e00ff */
[----:B------:R-:W-:Y:S01]  /*25d0*/  FMUL.FTZ R6, R0, R0 ;  /* 0x0000000000067220 */ /* 0x000fe20000410000 */
[----:B------:R-:W0:Y:S03]  /*25e0*/  FRND.TRUNC R2, R2 ;  /* 0x0000000200027307 */ /* 0x000e26000020d000 */
[----:B------:R-:W-:-:S04]  /*25f0*/  FFMA.FTZ R7, R6, R7, 0.00019836159481201320887 ;  /* 0x394fff4906077423 */ /* 0x000fc80000010007 */
[C---:B------:R-:W-:Y:S01]  /*2600*/  FFMA.FTZ R9, R6.reuse, R7, 0.0083333496004343032837 ;  /* 0x3c08889a06097423 */ /* 0x040fe20000010007 */
[----:B------:R-:W1:Y:S03]  /*2610*/  MUFU.COS R3, R10 ;  /* 0x0000000a00037308 */ /* 0x000e660000000000 */
[----:B------:R-:W-:-:S04]  /*2620*/  FFMA.FTZ R9, R6, R9, 0.16666667163372039795 ;  /* 0x3e2aaaab06097423 */ /* 0x000fc80000010009 */
[----:B------:R-:W-:Y:S01]  /*2630*/  FMUL.FTZ R9, R6, R9 ;  /* 0x0000000906097220 */ /* 0x000fe20000410000 */
[----:B0-----:R-:W-:Y:S02]  /*2640*/  FSETP.GT.FTZ.AND P0, PT, |R2|, 126, PT ;  /* 0x42fc00000200780b */ /* 0x001fe40003f14200 */
[----:B------:R-:W-:-:S04]  /*2650*/  LOP3.LUT R5, R5, 0x80000000, R2, 0xb8, !PT ;  /* 0x8000000005057812 */ /* 0x000fc800078eb802 */
[----:B------:R-:W-:Y:S02]  /*2660*/  FSEL R5, R5, R2, P0 ;  /* 0x0000000205057208 */ /* 0x000fe40000000000 */
[----:B------:R-:W-:Y:S01]  /*2670*/  MUFU.SIN R2, R10 ;  /* 0x0000000a00027308 */ /* 0x000fe20000000400 */
[----:B------:R-:W-:Y:S02]  /*2680*/  FSETP.GE.FTZ.AND P0, PT, |R0|, 1, PT ;  /* 0x3f8000000000780b */ /* 0x000fe40003f16200 */
[----:B------:R-:W-:-:S04]  /*2690*/  FFMA.FTZ R4, R5, -0.69314718246459960938, |R0| ;  /* 0xbf31721805047823 */ /* 0x000fc80000010400 */
[C---:B------:R-:W-:Y:S01]  /*26a0*/  FFMA.FTZ R4, R5.reuse, 1.9046542121259335545e-09, R4 ;  /* 0x3102e30805047823 */ /* 0x040fe20000010004 */
[----:B------:R-:W-:Y:S01]  /*26b0*/  FADD.FTZ R5, R5, 12583037 ;  /* 0x4b40007d05057421 */ /* 0x000fe20000010000 */
[----:B-1----:R-:W0:Y:S02]  /*26c0*/  MUFU.RCP R3, R3 ;  /* 0x0000000300037308 */ /* 0x002e240000001000 */
[----:B------:R-:W-:Y:S01]  /*26d0*/  FMUL.FTZ R4, R4, 1.4426950216293334961 ;  /* 0x3fb8aa3b04047820 */ /* 0x000fe20000410000 */
[----:B------:R-:W-:-:S05]  /*26e0*/  IMAD.SHL.U32 R5, R5, 0x800000, RZ ;  /* 0x0080000005057824 */ /* 0x000fca00078e00ff */
[----:B------:R-:W1:Y:S01]  /*26f0*/  MUFU.EX2 R4, R4 ;  /* 0x0000000400047308 */ /* 0x000e620000000800 */
[----:B0-----:R-:W-:Y:S01]  /*2700*/  FMUL.FTZ R2, R2, R3 ;  /* 0x0000000302027220 */ /* 0x001fe20000410000 */
[----:B-1----:R-:W-:-:S06]  /*2710*/  FMUL.FTZ R5, R5, R4 ;  /* 0x0000000405057220 */ /* 0x002fcc0000410000 */
[----:B------:R-:W0:Y:S02]  /*2720*/  MUFU.RCP R8, R5 ;  /* 0x0000000500087308 */ /* 0x000e240000001000 */
[----:B0-----:R-:W-:-:S04]  /*2730*/  FMUL.FTZ R4, R8, -0.125 ;  /* 0xbe00000008047820 */ /* 0x001fc80000410000 */
[----:B------:R-:W-:-:S05]  /*2740*/  FFMA.FTZ R7, R5, 2, R4 ;  /* 0x4000000005077823 */ /* 0x000fca0000010004 */
[--C-:B------:R-:W-:Y:S01]  /*2750*/  LOP3.LUT R7, R7, 0x80000000, R0.reuse, 0xb8, !PT ;  /* 0x8000000007077812 */ /* 0x100fe200078eb800 */
[----:B------:R-:W-:Y:S01]  /*2760*/  @!P0 FFMA.FTZ R7, R0, R9, R0 ;  /* 0x0000000900078223 */ /* 0x000fe20000010000 */
[----:B------:R-:W-:-:S03]  /*2770*/  FFMA.FTZ R0, R2, R2, 1 ;  /* 0x3f80000002007423 */ /* 0x000fc60000010002 */
[-C--:B------:R-:W-:Y:S01]  /*2780*/  FFMA.FTZ R3, R7, R7.reuse, 1 ;  /* 0x3f80000007037423 */ /* 0x080fe20000010007 */
[----:B------:R-:W-:-:S04]  /*2790*/  FMUL.FTZ R4, R0, R7 ;  /* 0x0000000700047220 */ /* 0x000fc80000410000 */
[----:B------:R-:W-:Y:S01]  /*27a0*/  FFMA.FTZ R4, R7, R4, 1 ;  /* 0x3f80000007047423 */ /* 0x000fe20000010004 */
[----:B------:R-:W0:Y:S08]  /*27b0*/  MUFU.SQRT R3, R3 ;  /* 0x0000000300037308 */ /* 0x000e300000002000 */
[----:B------:R-:W1:Y:S01]  /*27c0*/  MUFU.RCP R9, R4 ;  /* 0x0000000400097308 */ /* 0x000e620000001000 */
[----:B0-----:R-:W-:-:S04]  /*27d0*/  FMUL.FTZ R0, R0, R3 ;  /* 0x0000000300007220 */ /* 0x001fc80000410000 */
[----:B------:R-:W-:Y:S01]  /*27e0*/  FMUL.FTZ R0, R7, R0 ;  /* 0x0000000007007220 */ /* 0x000fe20000410000 */
[----:B-1----:R-:W-:-:S03]  /*27f0*/  FMUL.FTZ R5, R2, R9 ;  /* 0x0000000902057220 */ /* 0x002fc60000410000 */
[----:B------:R-:W-:Y:S01]  /*2800*/  FMUL.FTZ R0, R0, R9 ;  /* 0x0000000900007220 */ /* 0x000fe20000410000 */
[----:B------:R-:W-:Y:S06]  /*2810*/  BRA `(.L_x_2559) ;  /* 0x00000000006c7947 */ /* 0x000fec0003800000 */
.L_x_2558:
[----:B------:R-:W-:Y:S01]  /*2820*/  FMUL.RZ R4, R3, 0.15915493667125701904 ;  /* 0x3e22f98303047820 */ /* 0x000fe2000040c000 */
[----:B------:R-:W-:Y:S01]  /*2830*/  FMUL.FTZ R2, |R0|, -1.4426950216293334961 ;  /* 0xbfb8aa3b00027820 */ /* 0x000fe20000410200 */
[----:B------:R-:W-:Y:S02]  /*2840*/  IMAD.MOV.U32 R5, RZ, RZ, 0x3f800000 ;  /* 0x3f800000ff057424 */ /* 0x000fe400078e00ff */
[----:B------:R-:W0:Y:S03]  /*2850*/  MUFU.SIN R3, R4 ;  /* 0x0000000400037308 */ /* 0x000e260000000400 */
[----:B------:R-:W-:-:S05]  /*2860*/  LOP3.LUT R0, R5, 0x80000000, R0, 0xb8, !PT ;  /* 0x8000000005007812 */ /* 0x000fca00078eb800 */
[----:B------:R-:W1:Y:S08]  /*2870*/  MUFU.COS R6, R4 ;  /* 0x0000000400067308 */ /* 0x000e700000000000 */
[----:B------:R-:W2:Y:S01]  /*2880*/  MUFU.EX2 R2, R2 ;  /* 0x0000000200027308 */ /* 0x000ea20000000800 */
[----:B0-----:R-:W-:-:S04]  /*2890*/  FMUL.FTZ R3, R3, 4 ;  /* 0x4080000003037820 */ /* 0x001fc80000410000 */
[----:B-1----:R-:W-:-:S04]  /*28a0*/  FMUL.FTZ R3, R3, R6 ;  /* 0x0000000603037220 */ /* 0x002fc80000410000 */
[----:B--2---:R-:W-:-:S04]  /*28b0*/  FMUL.FTZ R3, R2, R3 ;  /* 0x0000000302037220 */ /* 0x004fc80000410000 */
[----:B------:R-:W-:Y:S01]  /*28c0*/  FMUL.FTZ R5, R2, R3 ;  /* 0x0000000302057220 */ /* 0x000fe20000410000 */
[----:B------:R-:W-:Y:S06]  /*28d0*/  BRA `(.L_x_2559) ;  /* 0x00000000003c7947 */ /* 0x000fec0003800000 */
.L_x_2557:
[----:B------:R-:W-:-:S04]  /*28e0*/  FADD.FTZ R0, R3, -R3 ;  /* 0x8000000303007221 */ /* 0x000fc80000010000 */
[----:B------:R-:W-:Y:S01]  /*28f0*/  IMAD.MOV.U32 R5, RZ, RZ, R0 ;  /* 0x000000ffff057224 */ /* 0x000fe200078e0000 */
[----:B------:R-:W-:Y:S06]  /*2900*/  BRA `(.L_x_2559) ;  /* 0x0000000000307947 */ /* 0x000fec0003800000 */
.L_x_2556:
[----:B------:R-:W-:-:S13]  /*2910*/  LOP3.LUT P0, RZ, R0, 0x7fffff, RZ, 0xc0, !PT ;  /* 0x007fffff00ff7812 */ /* 0x000fda000780c0ff */
[----:B------:R-:W-:Y:S01]  /*2920*/  @P0 FMUL.FTZ R2, R0, R3 ;  /* 0x0000000300020220 */ /* 0x000fe20000410000 */
[----:B------:R-:W-:-:S04]  /*2930*/  @P0 FSETP.NEU.FTZ.AND P1, PT, R3, RZ, PT ;  /* 0x000000ff0300020b */ /* 0x000fc80003f3d000 */
[----:B------:R-:W-:Y:S01]  /*2940*/  @P0 FSEL R5, R3, R2, !P1 ;  /* 0x0000000203050208 */ /* 0x000fe20004800000 */
[----:B------:R-:W-:Y:S08]  /*2950*/  @P0 BRA `(.L_x_2559) ;  /* 0x00000000001c0947 */ /* 0x000ff00003800000 */
[----:B------:R-:W-:Y:S01]  /*2960*/  FSETP.NEU.FTZ.AND P0, PT, |R3|, +INF , PT ;  /* 0x7f8000000300780b */ /* 0x000fe20003f1d200 */
[----:B------:R-:W-:-:S12]  /*2970*/  VIADD R0, R0, 0xc0000000 ;  /* 0xc000000000007836 */ /* 0x000fd80000000000 */
[----:B------:R-:W-:-:S04]  /*2980*/  @P0 FMUL.RZ R2, R3, 0.15915493667125701904 ;  /* 0x3e22f98303020820 */ /* 0x000fc8000040c000 */
[----:B------:R-:W-:Y:S08]  /*2990*/  @P0 MUFU.SIN R4, R2 ;  /* 0x0000000200040308 */ /* 0x000ff00000000400 */
[----:B------:R-:W0:Y:S02]  /*29a0*/  @P0 MUFU.COS R5, R2 ;  /* 0x0000000200050308 */ /* 0x000e240000000000 */
[----:B0-----:R-:W-:-:S05]  /*29b0*/  @P0 FMUL.FTZ R3, R4, R5 ;  /* 0x0000000504030220 */ /* 0x001fca0000410000 */
[----:B------:R-:W-:-:S07]  /*29c0*/  LOP3.LUT R5, RZ, 0x80000000, R3, 0xb8, !PT ;  /* 0x80000000ff057812 */ /* 0x000fce00078eb803 */
.L_x_2559:
[----:B------:R-:W-:Y:S05]  /*29d0*/  BSYNC B0 ;  /* 0x0000000000007941 */ /* 0x000fea0003800000 */
.L_x_2555:
[----:B------:R-:W0:Y:S01]  /*29e0*/  LDC.U8 R4, c[0x0][0x421] ;  /* 0x00010840ff047b82 */ /* 0x000e220000000000 */
[----:B------:R-:W-:Y:S02]  /*29f0*/  F2FP.F16.F32.PACK_AB R3, R5, R0 ;  /* 0x000000000503723e */ /* 0x000fe400000000ff */
        /* <DEDUP_REMOVED lines=15> */
.L_x_2563:
[----:B------:R-:W-:-:S06]  /*2af0*/  HADD2.F32 R3, -RZ, R3.H0_H0 ;  /* 0x20000003ff037230 */ /* 0x000fcc0000004100 */
[----:B------:R-:W0:Y:S02]  /*2b00*/  F2I.S64.TRUNC R2, R3 ;  /* 0x0000000300027311 */ /* 0x000e24000020d900 */
[----:B0-----:R0:W-:Y:S01]  /*2b10*/  STG.E.U8 desc[UR36][R16.64], R2 ;  /* 0x0000000210007986 */ /* 0x0011e2000c101124 */
[----:B------:R-:W-:Y:S05]  /*2b20*/  BRA `(.L_x_2565) ;  /* 0x0000000c00907947 */ /* 0x000fea0003800000 */
.L_x_2562:
        /* <DEDUP_REMOVED lines=10> */
.L_x_2567:
[----:B------:R-:W-:-:S06]  /*2bd0*/  HADD2.F32 R3, -RZ, R3.H0_H0 ;  /* 0x20000003ff037230 */ /* 0x000fcc0000004100 */
[----:B------:R-:W0:Y:S02]  /*2be0*/  F2I.FTZ.TRUNC.NTZ R3, R3 ;  /* 0x0000000300037305 */ /* 0x000e24000021f100 */
[----:B0-----:R0:W-:Y:S01]  /*2bf0*/  STG.E desc[UR36][R16.64], R3 ;  /* 0x0000000310007986 */ /* 0x0011e2000c101924 */
[----:B------:R-:W-:Y:S05]  /*2c00*/  BRA `(.L_x_2565) ;  /* 0x0000000c00587947 */ /* 0x000fea0003800000 */
.L_x_2566:
[----:B------:R-:W-:-:S06]  /*2c10*/  HADD2.F32 R3, -RZ, R3.H0_H0 ;  /* 0x20000003ff037230 */ /* 0x000fcc0000004100 */
[----:B------:R-:W0:Y:S02]  /*2c20*/  F2I.FTZ.TRUNC.NTZ R3, R3 ;  /* 0x0000000300037305 */ /* 0x000e24000021f100 */
[----:B0-----:R0:W-:Y:S01]  /*2c30*/  STG.E.U16 desc[UR36][R16.64], R3 ;  /* 0x0000000310007986 */ /* 0x0011e2000c101524 */
[----:B------:R-:W-:Y:S05]  /*2c40*/  BRA `(.L_x_2565) ;  /* 0x0000000c00487947 */ /* 0x000fea0003800000 */
.L_x_2561:
        /* <DEDUP_REMOVED lines=9> */
.L_x_2569:
[----:B------:R0:W-:Y:S01]  /*2ce0*/  STG.E.U16 desc[UR36][R16.64], R3 ;  /* 0x0000000310007986 */ /* 0x0001e2000c101524 */
[----:B------:R-:W-:Y:S05]  /*2cf0*/  BRA `(.L_x_2565) ;  /* 0x0000000c001c7947 */ /* 0x000fea0003800000 */
.L_x_2568:
[----:B------:R-:W-:-:S13]  /*2d00*/  ISETP.NE.AND P0, PT, R2, 0x7, PT ;  /* 0x000000070200780c */ /* 0x000fda0003f05270 */
[----:B------:R-:W-:Y:S05]  /*2d10*/  @!P0 BRA `(.L_x_2570) ;  /* 0x0000000000288947 */ /* 0x000fea0003800000 */
[----:B------:R-:W-:-:S13]  /*2d20*/  ISETP.NE.AND P0, PT, R2, 0x8, PT ;  /* 0x000000080200780c */ /* 0x000fda0003f05270 */
[----:B------:R-:W-:Y:S05]  /*2d30*/  @!P0 BRA `(.L_x_2571) ;  /* 0x0000000000188947 */ /* 0x000fea0003800000 */
[----:B------:R-:W-:-:S13]  /*2d40*/  ISETP.NE.AND P0, PT, R2, 0x9, PT ;  /* 0x000000090200780c */ /* 0x000fda0003f05270 */
[----:B------:R-:W-:Y:S05]  /*2d50*/  @P0 BRA `(.L_x_2564) ;  /* 0x0000000800a40947 */ /* 0x000fea0003800000 */
[--C-:B------:R-:W-:Y:S02]  /*2d60*/  HADD2.F32 R5, -RZ, R3.reuse.H1_H1 ;  /* 0x30000003ff057230 */ /* 0x100fe40000004100 */
[----:B------:R-:W-:-:S05]  /*2d70*/  HADD2.F32 R4, -RZ, R3.H0_H0 ;  /* 0x20000003ff047230 */ /* 0x000fca0000004100 */
[----:B------:R0:W-:Y:S01]  /*2d80*/  STG.E.64 desc[UR36][R16.64], R4 ;  /* 0x0000000410007986 */ /* 0x0001e2000c101b24 */
[----:B------:R-:W-:Y:S05]  /*2d90*/  BRA `(.L_x_2565) ;  /* 0x0000000800f47947 */ /* 0x000fea0003800000 */
.L_x_2571:
[----:B------:R0:W-:Y:S01]  /*2da0*/  STG.E desc[UR36][R16.64], R3 ;  /* 0x0000000310007986 */ /* 0x0001e2000c101924 */
[----:B------:R-:W-:Y:S05]  /*2db0*/  BRA `(.L_x_2565) ;  /* 0x0000000800ec7947 */ /* 0x000fea0003800000 */
.L_x_2570:
[----:B------:R-:W-:-:S05]  /*2dc0*/  HADD2.F32 R2, -RZ, R3.H0_H0 ;  /* 0x20000003ff027230 */ /* 0x000fca0000004100 */
[----:B------:R-:W-:-:S06]  /*2dd0*/  FMUL.FTZ R2, R2, 1 ;  /* 0x3f80000002027820 */ /* 0x000fcc0000410000 */
[----:B------:R-:W0:Y:S02]  /*2de0*/  F2F.F64.F32 R2, R2 ;  /* 0x0000000200027310 */ /* 0x000e240000201800 */
[----:B0-----:R0:W-:Y:S01]  /*2df0*/  STG.E.64 desc[UR36][R16.64], R2 ;  /* 0x0000000210007986 */ /* 0x0011e2000c101b24 */
[----:B------:R-:W-:Y:S05]  /*2e00*/  BRA `(.L_x_2565) ;  /* 0x0000000800d87947 */ /* 0x000fea0003800000 */
.L_x_2560:
        /* <DEDUP_REMOVED lines=9> */
[----:B------:R-:W-:-:S03]  /*2ea0*/  IMAD.MOV.U32 R2, RZ, RZ, 0x1 ;  /* 0x00000001ff027424 */ /* 0x000fc600078e00ff */
[----:B------:R-:W-:-:S13]  /*2eb0*/  FSETP.NEU.FTZ.AND P0, PT, R0, RZ, PT ;  /* 0x000000ff0000720b */ /* 0x000fda0003f1d000 */
[----:B------:R-:W-:Y:S01]  /*2ec0*/  @!P0 HADD2.F32 R0, -RZ, R3.H1_H1 ;  /* 0x30000003ff008230 */ /* 0x000fe20000004100 */
[----:B------:R-:W-:-:S04]  /*2ed0*/  PRMT R3, R2, 0x7610, R3 ;  /* 0x0000761002037816 */ /* 0x000fc80000000003 */
[----:B------:R-:W-:-:S04]  /*2ee0*/  @!P0 FSETP.NEU.FTZ.AND P1, PT, R0, RZ, PT ;  /* 0x000000ff0000820b */ /* 0x000fc80003f3d000 */
[----:B------:R-:W-:-:S05]  /*2ef0*/  @!P0 SEL R3, RZ, 0x1, !P1 ;  /* 0x00000001ff038807 */ /* 0x000fca0004800000 */
[----:B------:R4:W-:Y:S01]  /*2f00*/  STG.E.U8 desc[UR36][R16.64], R3 ;  /* 0x0000000310007986 */ /* 0x0009e2000c101124 */
[----:B------:R-:W-:Y:S05]  /*2f10*/  BRA `(.L_x_2565) ;  /* 0x0000000800947947 */ /* 0x000fea0003800000 */
.L_x_2574:
[--C-:B------:R-:W-:Y:S02]  /*2f20*/  HADD2.F32 R6, -RZ, R3.reuse.H1_H1 ;  /* 0x30000003ff067230 */ /* 0x100fe40000004100 */
[----:B------:R-:W-:-:S03]  /*2f30*/  HADD2.F32 R3, -RZ, R3.H0_H0 ;  /* 0x20000003ff037230 */ /* 0x000fc60000004100 */
[----:B------:R-:W-:Y:S02]  /*2f40*/  FMUL.FTZ R6, R6, 1 ;  /* 0x3f80000006067820 */ /* 0x000fe40000410000 */
[----:B------:R-:W-:-:S04]  /*2f50*/  FMUL.FTZ R3, R3, 1 ;  /* 0x3f80000003037820 */ /* 0x000fc80000410000 */
[----:B------:R-:W-:Y:S08]  /*2f60*/  F2F.F64.F32 R6, R6 ;  /* 0x0000000600067310 */ /* 0x000ff00000201800 */
[----:B------:R-:W0:Y:S02]  /*2f70*/  F2F.F64.F32 R4, R3 ;  /* 0x0000000300047310 */ /* 0x000e240000201800 */
[----:B0-----:R3:W-:Y:S01]  /*2f80*/  STG.E.128 desc[UR36][R16.64], R4 ;  /* 0x0000000410007986 */ /* 0x0017e2000c101d24 */
[----:B------:R-:W-:Y:S05]  /*2f90*/  BRA `(.L_x_2565) ;  /* 0x0000000800747947 */ /* 0x000fea0003800000 */
.L_x_2573:
        /* <DEDUP_REMOVED lines=21> */
.L_x_2578:
[----:B------:R-:W-:Y:S05]  /*30f0*/  BSYNC B0 ;  /* 0x0000000000007941 */ /* 0x000fea0003800000 */
.L_x_2577:
[----:B------:R-:W-:-:S05]  /*3100*/  LOP3.LUT R3, R0, R3, RZ, 0xfc, !PT ;  /* 0x0000000300037212 */ /* 0x000fca00078efcff */
[----:B------:R0:W-:Y:S01]  /*3110*/  STG.E.U8 desc[UR36][R16.64], R3 ;  /* 0x0000000310007986 */ /* 0x0001e2000c101124 */
[----:B------:R-:W-:Y:S05]  /*3120*/  BRA `(.L_x_2565) ;  /* 0x0000000800107947 */ /* 0x000fea0003800000 */
.L_x_2576:
        /* <DEDUP_REMOVED lines=13> */
.L_x_2580:
[----:B------:R-:W-:Y:S01]  /*3200*/  IMAD.MOV.U32 R0, RZ, RZ, 0x7f ;  /* 0x0000007fff007424 */ /* 0x000fe200078e00ff */
[----:B------:R-:W-:-:S04]  /*3210*/  ISETP.GT.U32.AND P0, PT, R2, 0x7f800000, PT ;  /* 0x7f8000000200780c */ /* 0x000fc80003f04070 */
[----:B------:R-:W-:-:S09]  /*3220*/  SEL R0, R0, 0x7c, P0 ;  /* 0x0000007c00007807 */ /* 0x000fd20000000000 */
.L_x_2581:
[----:B------:R-:W-:Y:S05]  /*3230*/  BSYNC B0 ;  /* 0x0000000000007941 */ /* 0x000fea0003800000 */
.L_x_2579:
[----:B------:R-:W-:-:S04]  /*3240*/  LOP3.LUT R2, R3, 0x80000000, RZ, 0xc0, !PT ;  /* 0x8000000003027812 */ /* 0x000fc800078ec0ff */
[----:B------:R-:W-:-:S04]  /*3250*/  SHF.R.U32.HI R3, RZ, 0x18, R2 ;  /* 0x00000018ff037819 */ /* 0x000fc80000011602 */
[----:B------:R-:W-:-:S05]  /*3260*/  LOP3.LUT R3, R0, R3, RZ, 0xfc, !PT ;  /* 0x0000000300037212 */ /* 0x000fca00078efcff */
[----:B------:R1:W-:Y:S01]  /*3270*/  STG.E.U8 desc[UR36][R16.64], R3 ;  /* 0x0000000310007986 */ /* 0x0003e2000c101124 */
[----:B------:R-:W-:Y:S05]  /*3280*/  BRA `(.L_x_2565) ;  /* 0x0000000400b87947 */ /* 0x000fea0003800000 */
.L_x_2575:
[----:B------:R-:W-:-:S05]  /*3290*/  HADD2.F32 R0, -RZ, R3.H0_H0 ;  /* 0x20000003ff007230 */ /* 0x000fca0000004100 */
[----:B------:R-:W-:-:S05]  /*32a0*/  F2FP.BF16.F32.PACK_AB R0, RZ, R0 ;  /* 0x00000000ff00723e */ /* 0x000fca00000010ff */
[----:B------:R2:W-:Y:S01]  /*32b0*/  STG.E.U16 desc[UR36][R16.64], R0 ;  /* 0x0000000010007986 */ /* 0x0005e2000c101524 */
[----:B------:R-:W-:Y:S05]  /*32c0*/  BRA `(.L_x_2565) ;  /* 0x0000000400a87947 */ /* 0x000fea0003800000 */
.L_x_2572:
        /* <DEDUP_REMOVED lines=12> */
.L_x_2584:
        /* <DEDUP_REMOVED lines=17> */
.L_x_2587:
[----:B------:R-:W-:-:S04]  /*34a0*/  LOP3.LUT R2, R3, 0x80000000, RZ, 0xc0, !PT ;  /* 0x8000000003027812 */ /* 0x000fc800078ec0ff */
[----:B------:R-:W-:-:S04]  /*34b0*/  SHF.R.U32.HI R3, RZ, 0x18, R2 ;  /* 0x00000018ff037819 */ /* 0x000fc80000011602 */
[----:B------:R-:W-:-:S04]  /*34c0*/  LOP3.LUT R0, R0, R3, RZ, 0xfc, !PT ;  /* 0x0000000300007212 */ /* 0x000fc800078efcff */
[----:B------:R-:W-:-:S07]  /*34d0*/  PRMT R8, R0, 0x7610, R8 ;  /* 0x0000761000087816 */ /* 0x000fce0000000008 */
.L_x_2586:
[----:B------:R-:W-:Y:S05]  /*34e0*/  BSYNC B0 ;  /* 0x0000000000007941 */ /* 0x000fea0003800000 */
.L_x_2585:
[----:B------:R0:W-:Y:S01]  /*34f0*/  STG.E.U8 desc[UR36][R16.64], R8 ;  /* 0x0000000810007986 */ /* 0x0001e2000c101124 */
[----:B------:R-:W-:Y:S05]  /*3500*/  BRA `(.L_x_2565) ;  /* 0x0000000400187947 */ /* 0x000fea0003800000 */
.L_x_2583:
        /* <DEDUP_REMOVED lines=17> */
.L_x_2590:
[----:B------:R-:W-:-:S04]  /*3620*/  LOP3.LUT R2, R3, 0x80000000, RZ, 0xc0, !PT ;  /* 0x8000000003027812 */ /* 0x000fc800078ec0ff */
[----:B------:R-:W-:-:S04]  /*3630*/  SHF.R.U32.HI R3, RZ, 0x18, R2 ;  /* 0x00000018ff037819 */ /* 0x000fc80000011602 */
[----:B------:R-:W-:-:S04]  /*3640*/  LOP3.LUT R0, R0, R3, RZ, 0xfc, !PT ;  /* 0x0000000300007212 */ /* 0x000fc800078efcff */
[----:B------:R-:W-:-:S07]  /*3650*/  PRMT R8, R0, 0x7610, R8 ;  /* 0x0000761000087816 */ /* 0x000fce0000000008 */
.L_x_2589:
[----:B------:R-:W-:Y:S05]  /*3660*/  BSYNC B0 ;  /* 0x0000000000007941 */ /* 0x000fea0003800000 */
.L_x_2588:
[----:B------:R0:W-:Y:S01]  /*3670*/  STG.E.U8 desc[UR36][R16.64], R8 ;  /* 0x0000000810007986 */ /* 0x0001e2000c101124 */
[----:B------:R-:W-:Y:S05]  /*3680*/  BRA `(.L_x_2565) ;  /* 0x0000000000b87947 */ /* 0x000fea0003800000 */
.L_x_2582:
        /* <DEDUP_REMOVED lines=22> */
.L_x_2564:
        /* <DEDUP_REMOVED lines=16> */
.L_x_2593:
[----:B------:R-:W-:Y:S05]  /*38f0*/  BRA `(.L_x_2565) ;  /* 0x00000000001c7947 */ /* 0x000fea0003800000 */
.L_x_2592:
[----:B------:R-:W-:-:S06]  /*3900*/  HADD2.F32 R3, -RZ, R3.H0_H0 ;  /* 0x20000003ff037230 */ /* 0x000fcc0000004100 */
[----:B------:R-:W0:Y:S02]  /*3910*/  F2I.U64.TRUNC R2, R3 ;  /* 0x0000000300027311 */ /* 0x000e24000020d800 */
[----:B0-----:R0:W-:Y:S01]  /*3920*/  STG.E.64 desc[UR36][R16.64], R2 ;  /* 0x0000000210007986 */ /* 0x0011e2000c101b24 */
[----:B------:R-:W-:Y:S05]  /*3930*/  BRA `(.L_x_2565) ;  /* 0x00000000000c7947 */ /* 0x000fea0003800000 */
.L_x_2591:
[----:B------:R-:W-:-:S06]  /*3940*/  HADD2.F32 R3, -RZ, R3.H0_H0 ;  /* 0x20000003ff037230 */ /* 0x000fcc0000004100 */
[----:B------:R-:W0:Y:S02]  /*3950*/  F2I.FTZ.U32.TRUNC.NTZ R3, R3 ;  /* 0x0000000300037305 */ /* 0x000e24000021f000 */
[----:B0-----:R0:W-:Y:S02]  /*3960*/  STG.E desc[UR36][R16.64], R3 ;  /* 0x0000000310007986 */ /* 0x0011e4000c101924 */
.L_x_2565:
[----:B------:R-:W-:-:S04]  /*3970*/  IMAD R18, R23, 0x200, R18 ;  /* 0x0000020017127824 */ /* 0x000fc800078e0212 */
[----:B------:R-:W-:-:S07]  /*3980*/  VIADD R19, R18, 0x80 ;  /* 0x0000008012137836 */ /* 0x000fce0000000000 */
.L_x_2520:
[----:B------:R-:W-:Y:S05]  /*3990*/  BSYNC B6 ;  /* 0x0000000000067941 */ /* 0x000fea0003800000 */
.L_x_2519:
[----:B------:R-:W-:Y:S01]  /*39a0*/  ULDC UR4, c[0x0][0x210] ;  /* 0x0000840000047ab9 */ /* 0x000fe20000000800 */
[----:B------:R-:W-:Y:S01]  /*39b0*/  BSSY B6, `(.L_x_2594) ;  /* 0x0000391000067945 */ /* 0x000fe20003800000 */
[----:B------:R-:W-:-:S13]  /*39c0*/  ISETP.GE.AND P0, PT, R19, UR4, PT ;  /* 0x0000000413007c0c */ /* 0x000fda000bf06270 */
[----:B------:R-:W-:Y:S05]  /*39d0*/  @P0 BRA `(.L_x_2595) ;  /* 0x0000003800380947 */ /* 0x000fea0003800000 */
[----:B---3--:R-:W3:Y:S01]  /*39e0*/  LDC R6, c[0x0][0x218] ;  /* 0x00008600ff067b82 */ /* 0x008ee20000000800 */
[----:B--2---:R-:W-:Y:S02]  /*39f0*/  IMAD.MOV.U32 R0, RZ, RZ, RZ ;  /* 0x000000ffff007224 */ /* 0x004fe400078e00ff */
[----:B01--4-:R-:W-:Y:S01]  /*3a00*/  IMAD.MOV.U32 R16, RZ, RZ, RZ ;  /* 0x000000ffff107224 */ /* 0x013fe200078e00ff */
[----:B---3--:R-:W-:-:S13]  /*3a10*/  ISETP.NE.AND P0, PT, R6, RZ, PT ;  /* 0x000000ff0600720c */ /* 0x008fda0003f05270 */
        /* <DEDUP_REMOVED lines=299> */
.L_x_2596:
        /* <DEDUP_REMOVED lines=23> */
.L_x_2600:
[----:B------:R0:W2:Y:S02]  /*4e40*/  LDG.E.U8 R2, desc[UR36][R2.64] ;  /* 0x0000002402027981 */ /* 0x0000a4000c1e1100 */
[----:B0-----:R-:W-:Y:S02]  /*4e50*/  PRMT R3, RZ, 0x7610, R3 ;  /* 0x00007610ff037816 */ /* 0x001fe40000000003 */
[----:B--2---:R-:W-:-:S04]  /*4e60*/  I2FP.F32.U32 R0, R2 ;  /* 0x0000000200007245 */ /* 0x004fc80000201000 */
[----:B------:R-:W-:Y:S01]  /*4e70*/  F2FP.F16.F32.PACK_AB R0, RZ, R0 ;  /* 0x00000000ff00723e */ /* 0x000fe200000000ff */
[----:B------:R-:W-:Y:S06]  /*4e80*/  BRA `(.L_x_2602) ;  /* 0x0000000c00e87947 */ /* 0x000fec0003800000 */
.L_x_2599:
        /* <DEDUP_REMOVED lines=11> */
.L_x_2604:
[----:B------:R0:W2:Y:S02]  /*4f40*/  LDG.E R2, desc[UR36][R2.64] ;  /* 0x0000002402027981 */ /* 0x0000a4000c1e1900 */
[----:B0-----:R-:W-:Y:S02]  /*4f50*/  PRMT R3, RZ, 0x7610, R3 ;  /* 0x00007610ff037816 */ /* 0x001fe40000000003 */
[----:B--2---:R-:W-:-:S04]  /*4f60*/  I2FP.F32.S32 R0, R2 ;  /* 0x0000000200007245 */ /* 0x004fc80000201400 */
[----:B------:R-:W-:Y:S01]  /*4f70*/  F2FP.F16.F32.PACK_AB R0, RZ, R0 ;  /* 0x00000000ff00723e */ /* 0x000fe200000000ff */
[----:B------:R-:W-:Y:S06]  /*4f80*/  BRA `(.L_x_2602) ;  /* 0x0000000c00a87947 */ /* 0x000fec0003800000 */
.L_x_2603:
[----:B------:R0:W2:Y:S02]  /*4f90*/  LDG.E.U16 R2, desc[UR36][R2.64] ;  /* 0x0000002402027981 */ /* 0x0000a4000c1e1500 */
[----:B0-----:R-:W-:Y:S01]  /*4fa0*/  PRMT R3, RZ, 0x7610, R3 ;  /* 0x00007610ff037816 */ /* 0x001fe20000000003 */
[----:B--2---:R-:W0:Y:S02]  /*4fb0*/  I2F.S16 R0, R2 ;  /* 0x0000000200007306 */ /* 0x004e240000101400 */
[----:B0-----:R-:W-:Y:S01]  /*4fc0*/  F2FP.F16.F32.PACK_AB R0, RZ, R0 ;  /* 0x00000000ff00723e */ /* 0x001fe200000000ff */
[----:B------:R-:W-:Y:S06]  /*4fd0*/  BRA `(.L_x_2602) ;  /* 0x0000000c00947947 */ /* 0x000fec0003800000 */
.L_x_2598:
        /* <DEDUP_REMOVED lines=10> */
.L_x_2606:
[----:B------:R0:W2:Y:S02]  /*5080*/  LDG.E.U16 R0, desc[UR36][R2.64] ;  /* 0x0000002402007981 */ /* 0x0000a4000c1e1500 */
[----:B0-----:R-:W-:Y:S01]  /*5090*/  PRMT R3, RZ, 0x7610, R3 ;  /* 0x00007610ff037816 */ /* 0x001fe20000000003 */
[----:B--2---:R-:W-:-:S05]  /*50a0*/  HADD2.F32 R0, -RZ, R0.H0_H0 ;  /* 0x20000000ff007230 */ /* 0x004fca0000004100 */
[----:B------:R-:W-:Y:S01]  /*50b0*/  F2FP.F16.F32.PACK_AB R0, RZ, R0 ;  /* 0x00000000ff00723e */ /* 0x000fe200000000ff */
[----:B------:R-:W-:Y:S06]  /*50c0*/  BRA `(.L_x_2602) ;  /* 0x0000000c00587947 */ /* 0x000fec0003800000 */
.L_x_2605:
        /* <DEDUP_REMOVED lines=10> */
.L_x_2608:
[----:B------:R-:W2:Y:S02]  /*5170*/  LDG.E R3, desc[UR36][R2.64] ;  /* 0x0000002402037981 */ /* 0x000ea4000c1e1900 */
[C---:B--2---:R-:W-:Y:S02]  /*5180*/  PRMT R0, R3.reuse, 0x7610, R0 ;  /* 0x0000761003007816 */ /* 0x044fe40000000000 */
[----:B------:R-:W-:Y:S01]  /*5190*/  PRMT R3, R3, 0x7632, R3 ;  /* 0x0000763203037816 */ /* 0x000fe20000000003 */
[----:B------:R-:W-:Y:S06]  /*51a0*/  BRA `(.L_x_2602) ;  /* 0x0000000c00207947 */ /* 0x000fec0003800000 */
.L_x_2607:
        /* <DEDUP_REMOVED lines=9> */
.L_x_2597:
        /* <DEDUP_REMOVED lines=14> */
.L_x_2611:
        /* <DEDUP_REMOVED lines=12> */
.L_x_2610:
        /* <DEDUP_REMOVED lines=28> */
.L_x_2613:
        /* <DEDUP_REMOVED lines=15> */
.L_x_2612:
[----:B------:R0:W2:Y:S02]  /*5690*/  LDG.E.U16 R0, desc[UR36][R2.64] ;  /* 0x0000002402007981 */ /* 0x0000a4000c1e1500 */
[----:B0-----:R-:W-:Y:S01]  /*56a0*/  PRMT R3, RZ, 0x7610, R3 ;  /* 0x00007610ff037816 */ /* 0x001fe20000000003 */
[----:B--2---:R-:W-:-:S05]  /*56b0*/  IMAD.U32 R0, R0, 0x10000, RZ ;  /* 0x0001000000007824 */ /* 0x004fca00078e00ff */
[----:B------:R-:W-:Y:S01]  /*56c0*/  F2FP.F16.F32.PACK_AB R0, RZ, R0 ;  /* 0x00000000ff00723e */ /* 0x000fe200000000ff */
[----:B------:R-:W-:Y:S06]  /*56d0*/  BRA `(.L_x_2602) ;  /* 0x0000000400d47947 */ /* 0x000fec0003800000 */
.L_x_2609:
        /* <DEDUP_REMOVED lines=13> */
.L_x_2616:
        /* <DEDUP_REMOVED lines=21> */
.L_x_2620:
[----:B------:R-:W-:Y:S05]  /*5900*/  BSYNC B1 ;  /* 0x0000000000017941 */ /* 0x000fea0003800000 */
.L_x_2619:
[----:B------:R-:W-:Y:S01]  /*5910*/  LEA R3, R0, 0x3b800000, 0x17 ;  /* 0x3b80000000037811 */ /* 0x000fe200078eb8ff */
[----:B------:R-:W-:-:S05]  /*5920*/  IMAD.SHL.U32 R0, R2, 0x100000, RZ ;  /* 0x0010000002007824 */ /* 0x000fca00078e00ff */
[----:B------:R-:W-:-:S07]  /*5930*/  LOP3.LUT R0, R3, R0, R4, 0xfe, !PT ;  /* 0x0000000003007212 */ /* 0x000fce00078efe04 */
.L_x_2618:
[----:B------:R-:W-:Y:S05]  /*5940*/  BSYNC B0 ;  /* 0x0000000000007941 */ /* 0x000fea0003800000 */
.L_x_2617:
[----:B------:R-:W-:Y:S02]  /*5950*/  F2FP.F16.F32.PACK_AB R0, RZ, R0 ;  /* 0x00000000ff00723e */ /* 0x000fe400000000ff */
[----:B------:R-:W-:Y:S01]  /*5960*/  PRMT R3, RZ, 0x7610, R3 ;  /* 0x00007610ff037816 */ /* 0x000fe20000000003 */
[----:B------:R-:W-:Y:S06]  /*5970*/  BRA `(.L_x_2602) ;  /* 0x00000004002c7947 */ /* 0x000fec0003800000 */
.L_x_2615:
        /* <DEDUP_REMOVED lines=21> */
.L_x_2624:
[----:B------:R-:W-:Y:S05]  /*5ad0*/  BSYNC B1 ;  /* 0x0000000000017941 */ /* 0x000fea0003800000 */
.L_x_2623:
[----:B------:R-:W-:Y:S01]  /*5ae0*/  LEA R3, R0, 0x37800000, 0x17 ;  /* 0x3780000000037811 */ /* 0x000fe200078eb8ff */
[----:B------:R-:W-:-:S05]  /*5af0*/  IMAD.SHL.U32 R0, R2, 0x200000, RZ ;  /* 0x0020000002007824 */ /* 0x000fca00078e00ff */
[----:B------:R-:W-:-:S07]  /*5b00*/  LOP3.LUT R0, R3, R0, R4, 0xfe, !PT ;  /* 0x0000000003007212 */ /* 0x000fce00078efe04 */
.L_x_2622:
[----:B------:R-:W-:Y:S05]  /*5b10*/  BSYNC B0 ;  /* 0x0000000000007941 */ /* 0x000fea0003800000 */
.L_x_2621:
[----:B------:R-:W-:Y:S02]  /*5b20*/  F2FP.F16.F32.PACK_AB R0, RZ, R0 ;  /* 0x00000000ff00723e */ /* 0x000fe400000000ff */
[----:B------:R-:W-:Y:S01]  /*5b30*/  PRMT R3, RZ, 0x7610, R3 ;  /* 0x00007610ff037816 */ /* 0x000fe20000000003 */
[----:B------:R-:W-:Y:S06]  /*5b40*/  BRA `(.L_x_2602) ;  /* 0x0000000000b87947 */ /* 0x000fec0003800000 */
.L_x_2614:
        /* <DEDUP_REMOVED lines=14> */
.L_x_2628:
[----:B------:R-:W-:Y:S05]  /*5c30*/  BSYNC B0 ;  /* 0x0000000000007941 */ /* 0x000fea0003800000 */
.L_x_2627:
[----:B------:R-:W-:Y:S02]  /*5c40*/  PRMT R3, RZ, 0x7610, R3 ;  /* 0x00007610ff037816 */ /* 0x000fe40000000003 */
[----:B------:R-:W-:Y:S01]  /*5c50*/  F2FP.F16.F32.PACK_AB R0, RZ, R0 ;  /* 0x00000000ff00723e */ /* 0x000fe200000000ff */
[----:B------:R-:W-:Y:S06]  /*5c60*/  BRA `(.L_x_2602) ;  /* 0x0000000000707947 */ /* 0x000fec0003800000 */
.L_x_2601:
        /* <DEDUP_REMOVED lines=16> */
.L_x_2629:
[----:B------:R-:W-:Y:S02]  /*5d70*/  PRMT R3, RZ, 0x7610, R3 ;  /* 0x00007610ff037816 */ /* 0x000fe40000000003 */
[----:B------:R-:W-:Y:S01]  /*5d80*/  PRMT R0, RZ, 0x7610, R0 ;  /* 0x00007610ff007816 */ /* 0x000fe20000000000 */
[----:B------:R-:W-:Y:S06]  /*5d90*/  BRA `(.L_x_2602) ;  /* 0x0000000000247947 */ /* 0x000fec0003800000 */
.L_x_2626:
[----:B------:R-:W2:Y:S02]  /*5da0*/  LDG.E.64 R2, desc[UR36][R2.64] ;  /* 0x0000002402027981 */ /* 0x000ea4000c1e1b00 */
[----:B--2---:R0:W1:Y:S02]  /*5db0*/  I2F.U64 R0, R2 ;  /* 0x0000000200007312 */ /* 0x0040640000301000 */
[----:B0-----:R-:W-:Y:S02]  /*5dc0*/  PRMT R3, RZ, 0x7610, R3 ;  /* 0x00007610ff037816 */ /* 0x001fe40000000003 */
[----:B-1----:R-:W-:Y:S01]  /*5dd0*/  F2FP.F16.F32.PACK_AB R0, RZ, R0 ;  /* 0x00000000ff00723e */ /* 0x002fe200000000ff */
[----:B------:R-:W-:Y:S06]  /*5de0*/  BRA `(.L_x_2602) ;  /* 0x0000000000107947 */ /* 0x000fec0003800000 */
.L_x_2625:
[----:B------:R0:W2:Y:S02]  /*5df0*/  LDG.E R2, desc[UR36][R2.64] ;  /* 0x0000002402027981 */ /* 0x0000a4000c1e1900 */
[----:B0-----:R-:W-:Y:S02]  /*5e00*/  PRMT R3, RZ, 0x7610, R3 ;  /* 0x00007610ff037816 */ /* 0x001fe40000000003 */
[----:B--2---:R-:W-:-:S04]  /*5e10*/  I2FP.F32.U32 R0, R2 ;  /* 0x0000000200007245 */ /* 0x004fc80000201000 */
[----:B------:R-:W-:-:S07]  /*5e20*/  F2FP.F16.F32.PACK_AB R0, RZ, R0 ;  /* 0x00000000ff00723e */ /* 0x000fce00000000ff */
.L_x_2602:
        /* <DEDUP_REMOVED lines=51> */
.L_x_2633:
        /* <DEDUP_REMOVED lines=12> */
.L_x_2632:
[----:B------:R-:W-:-:S04]  /*6220*/  FADD.FTZ R0, R3, -R3 ;  /* 0x8000000303007221 */ /* 0x000fc80000010000 */
[----:B------:R-:W-:Y:S01]  /*6230*/  IMAD.MOV.U32 R5, RZ, RZ, R0 ;  /* 0x000000ffff057224 */ /* 0x000fe200078e0000 */
[----:B------:R-:W-:Y:S06]  /*6240*/  BRA `(.L_x_2634) ;  /* 0x0000000000307947 */ /* 0x000fec0003800000 */
.L_x_2631:
        /* <DEDUP_REMOVED lines=12> */
.L_x_2634:
[----:B------:R-:W-:Y:S05]  /*6310*/  BSYNC B0 ;  /* 0x0000000000007941 */ /* 0x000fea0003800000 */
.L_x_2630:
        /* <DEDUP_REMOVED lines=17> */
.L_x_2638:
[----:B------:R-:W-:-:S06]  /*6430*/  HADD2.F32 R3, -RZ, R3.H0_H0 ;  /* 0x20000003ff037230 */ /* 0x000fcc0000004100 */
[----:B------:R-:W0:Y:S02]  /*6440*/  F2I.S64.TRUNC R2, R3 ;  /* 0x0000000300027311 */ /* 0x000e24000020d900 */
[----:B0-----:R0:W-:Y:S01]  /*6450*/  STG.E.U8 desc[UR36][R16.64], R2 ;  /* 0x0000000210007986 */ /* 0x0011e2000c101124 */
[----:B------:R-:W-:Y:S05]  /*6460*/  BRA `(.L_x_2640) ;  /* 0x0000000c00907947 */ /* 0x000fea0003800000 */
.L_x_2637:
        /* <DEDUP_REMOVED lines=10> */
.L_x_2642:
[----:B------:R-:W-:-:S06]  /*6510*/  HADD2.F32 R3, -RZ, R3.H0_H0 ;  /* 0x20000003ff037230 */ /* 0x000fcc0000004100 */
[----:B------:R-:W0:Y:S02]  /*6520*/  F2I.FTZ.TRUNC.NTZ R3, R3 ;  /* 0x0000000300037305 */ /* 0x000e24000021f100 */
[----:B0-----:R0:W-:Y:S01]  /*6530*/  STG.E desc[UR36][R16.64], R3 ;  /* 0x0000000310007986 */ /* 0x0011e2000c101924 */
[----:B------:R-:W-:Y:S05]  /*6540*/  BRA `(.L_x_2640) ;  /* 0x0000000c00587947 */ /* 0x000fea0003800000 */
.L_x_2641:
[----:B------:R-:W-:-:S06]  /*6550*/  HADD2.F32 R3, -RZ, R3.H0_H0 ;  /* 0x20000003ff037230 */ /* 0x000fcc0000004100 */
[----:B------:R-:W0:Y:S02]  /*6560*/  F2I.FTZ.TRUNC.NTZ R3, R3 ;  /* 0x0000000300037305 */ /* 0x000e24000021f100 */
[----:B0-----:R0:W-:Y:S01]  /*6570*/  STG.E.U16 desc[UR36][R16.64], R3 ;  /* 0x0000000310007986 */ /* 0x0011e2000c101524 */
[----:B------:R-:W-:Y:S05]  /*6580*/  BRA `(.L_x_2640) ;  /* 0x0000000c00487947 */ /* 0x000fea0003800000 */
.L_x_2636:
        /* <DEDUP_REMOVED lines=9> */
.L_x_2644:
[----:B------:R0:W-:Y:S01]  /*6620*/  STG.E.U16 desc[UR36][R16.64], R3 ;  /* 0x0000000310007986 */ /* 0x0001e2000c101524 */
[----:B------:R-:W-:Y:S05]  /*6630*/  BRA `(.L_x_2640) ;  /* 0x0000000c001c7947 */ /* 0x000fea0003800000 */
.L_x_2643:
        /* <DEDUP_REMOVED lines=10> */
.L_x_2646:
[----:B------:R0:W-:Y:S01]  /*66e0*/  STG.E desc[UR36][R16.64], R3 ;  /* 0x0000000310007986 */ /* 0x0001e2000c101924 */
[----:B------:R-:W-:Y:S05]  /*66f0*/  BRA `(.L_x_2640) ;  /* 0x0000000800ec7947 */ /* 0x000fea0003800000 */
.L_x_2645:
[----:B------:R-:W-:-:S05]  /*6700*/  HADD2.F32 R2, -RZ, R3.H0_H0 ;  /* 0x20000003ff027230 */ /* 0x000fca0000004100 */
[----:B------:R-:W-:-:S06]  /*6710*/  FMUL.FTZ R2, R2, 1 ;  /* 0x3f80000002027820 */ /* 0x000fcc0000410000 */
[----:B------:R-:W0:Y:S02]  /*6720*/  F2F.F64.F32 R2, R2 ;  /* 0x0000000200027310 */ /* 0x000e240000201800 */
[----:B0-----:R0:W-:Y:S01]  /*6730*/  STG.E.64 desc[UR36][R16.64], R2 ;  /* 0x0000000210007986 */ /* 0x0011e2000c101b24 */
[----:B------:R-:W-:Y:S05]  /*6740*/  BRA `(.L_x_2640) ;  /* 0x0000000800d87947 */ /* 0x000fea0003800000 */
.L_x_2635:
        /* <DEDUP_REMOVED lines=17> */
.L_x_2649:
        /* <DEDUP_REMOVED lines=8> */
.L_x_2648:
        /* <DEDUP_REMOVED lines=21> */
.L_x_2653:
[----:B------:R-:W-:Y:S05]  /*6a30*/  BSYNC B0 ;  /* 0x0000000000007941 */ /* 0x000fea0003800000 */
.L_x_2652:
[----:B------:R-:W-:-:S05]  /*6a40*/  LOP3.LUT R3, R0, R3, RZ, 0xfc, !PT ;  /* 0x0000000300037212 */ /* 0x000fca00078efcff */
[----:B------:R0:W-:Y:S01]  /*6a50*/  STG.E.U8 desc[UR36][R16.64], R3 ;  /* 0x0000000310007986 */ /* 0x0001e2000c101124 */
[----:B------:R-:W-:Y:S05]  /*6a60*/  BRA `(.L_x_2640) ;  /* 0x0000000800107947 */ /* 0x000fea0003800000 */
.L_x_2651:
        /* <DEDUP_REMOVED lines=13> */
.L_x_2655:
[----:B------:R-:W-:Y:S01]  /*6b40*/  IMAD.MOV.U32 R0, RZ, RZ, 0x7f ;  /* 0x0000007fff007424 */ /* 0x000fe200078e00ff */
[----:B------:R-:W-:-:S04]  /*6b50*/  ISETP.GT.U32.AND P0, PT, R2, 0x7f800000, PT ;  /* 0x7f8000000200780c */ /* 0x000fc80003f04070 */
[----:B------:R-:W-:-:S09]  /*6b60*/  SEL R0, R0, 0x7c, P0 ;  /* 0x0000007c00007807 */ /* 0x000fd20000000000 */
.L_x_2656:
[----:B------:R-:W-:Y:S05]  /*6b70*/  BSYNC B0 ;  /* 0x0000000000007941 */ /* 0x000fea0003800000 */
.L_x_2654:
[----:B------:R-:W-:-:S04]  /*6b80*/  LOP3.LUT R2, R3, 0x80000000, RZ, 0xc0, !PT ;  /* 0x8000000003027812 */ /* 0x000fc800078ec0ff */
[----:B------:R-:W-:-:S04]  /*6b90*/  SHF.R.U32.HI R3, RZ, 0x18, R2 ;  /* 0x00000018ff037819 */ /* 0x000fc80000011602 */
[----:B------:R-:W-:-:S05]  /*6ba0*/  LOP3.LUT R3, R0, R3, RZ, 0xfc, !PT ;  /* 0x0000000300037212 */ /* 0x000fca00078efcff */
[----:B------:R0:W-:Y:S01]  /*6bb0*/  STG.E.U8 desc[UR36][R16.64], R3 ;  /* 0x0000000310007986 */ /* 0x0001e2000c101124 */
[----:B------:R-:W-:Y:S05]  /*6bc0*/  BRA `(.L_x_2640) ;  /* 0x0000000400b87947 */ /* 0x000fea0003800000 */
.L_x_2650:
[----:B------:R-:W-:-:S05]  /*6bd0*/  HADD2.F32 R0, -RZ, R3.H0_H0 ;  /* 0x20000003ff007230 */ /* 0x000fca0000004100 */
[----:B------:R-:W-:-:S05]  /*6be0*/  F2FP.BF16.F32.PACK_AB R0, RZ, R0 ;  /* 0x00000000ff00723e */ /* 0x000fca00000010ff */
[----:B------:R0:W-:Y:S01]  /*6bf0*/  STG.E.U16 desc[UR36][R16.64], R0 ;  /* 0x0000000010007986 */ /* 0x0001e2000c101524 */
[----:B------:R-:W-:Y:S05]  /*6c00*/  BRA `(.L_x_2640) ;  /* 0x0000000400a87947 */ /* 0x000fea0003800000 */
.L_x_2647:
        /* <DEDUP_REMOVED lines=12> */
.L_x_2659:
        /* <DEDUP_REMOVED lines=17> */
.L_x_2662:
[----:B------:R-:W-:-:S04]  /*6de0*/  LOP3.LUT R2, R3, 0x80000000, RZ, 0xc0, !PT ;  /* 0x8000000003027812 */ /* 0x000fc800078ec0ff */
[----:B------:R-:W-:-:S04]  /*6df0*/  SHF.R.U32.HI R3, RZ, 0x18, R2 ;  /* 0x00000018ff037819 */ /* 0x000fc80000011602 */
[----:B------:R-:W-:-:S04]  /*6e00*/  LOP3.LUT R0, R0, R3, RZ, 0xfc, !PT ;  /* 0x0000000300007212 */ /* 0x000fc800078efcff */
[----:B------:R-:W-:-:S07]  /*6e10*/  PRMT R8, R0, 0x7610, R8 ;  /* 0x0000761000087816 */ /* 0x000fce0000000008 */
.L_x_2661:
[----:B------:R-:W-:Y:S05]  /*6e20*/  BSYNC B0 ;  /* 0x0000000000007941 */ /* 0x000fea0003800000 */
.L_x_2660:
[----:B------:R3:W-:Y:S01]  /*6e30*/  STG.E.U8 desc[UR36][R16.64], R8 ;  /* 0x0000000810007986 */ /* 0x0007e2000c101124 */
[----:B------:R-:W-:Y:S05]  /*6e40*/  BRA `(.L_x_2640) ;  /* 0x0000000400187947 */ /* 0x000fea0003800000 */
.L_x_2658:
        /* <DEDUP_REMOVED lines=17> */
.L_x_2665:
[----:B------:R-:W-:-:S04]  /*6f60*/  LOP3.LUT R2, R3, 0x80000000, RZ, 0xc0, !PT ;  /* 0x8000000003027812 */ /* 0x000fc800078ec0ff */
[----:B------:R-:W-:-:S04]  /*6f70*/  SHF.R.U32.HI R3, RZ, 0x18, R2 ;  /* 0x00000018ff037819 */ /* 0x000fc80000011602 */
[----:B------:R-:W-:-:S04]  /*6f80*/  LOP3.LUT R0, R0, R3, RZ, 0xfc, !PT ;  /* 0x0000000300007212 */ /* 0x000fc800078efcff */
[----:B------:R-:W-:-:S07]  /*6f90*/  PRMT R8, R0, 0x7610, R8 ;  /* 0x0000761000087816 */ /* 0x000fce0000000008 */
.L_x_2664:
[----:B------:R-:W-:Y:S05]  /*6fa0*/  BSYNC B0 ;  /* 0x0000000000007941 */ /* 0x000fea0003800000 */
.L_x_2663:
[----:B------:R0:W-:Y:S01]  /*6fb0*/  STG.E.U8 desc[UR36][R16.64], R8 ;  /* 0x0000000810007986 */ /* 0x0001e2000c101124 */
[----:B------:R-:W-:Y:S05]  /*6fc0*/  BRA `(.L_x_2640) ;  /* 0x0000000000b87947 */ /* 0x000fea0003800000 */
.L_x_2657:
        /* <DEDUP_REMOVED lines=22> */
.L_x_2639:
        /* <DEDUP_REMOVED lines=16> */
.L_x_2668:
[----:B------:R-:W-:Y:S05]  /*7230*/  BRA `(.L_x_2640) ;  /* 0x00000000001c7947 */ /* 0x000fea0003800000 */
.L_x_2667:
[----:B------:R-:W-:-:S06]  /*7240*/  HADD2.F32 R3, -RZ, R3.H0_H0 ;  /* 0x20000003ff037230 */ /* 0x000fcc0000004100 */
[----:B------:R-:W0:Y:S02]  /*7250*/  F2I.U64.TRUNC R2, R3 ;  /* 0x0000000300027311 */ /* 0x000e24000020d800 */
[----:B0-----:R2:W-:Y:S01]  /*7260*/  STG.E.64 desc[UR36][R16.64], R2 ;  /* 0x0000000210007986 */ /* 0x0015e2000c101b24 */
[----:B------:R-:W-:Y:S05]  /*7270*/  BRA `(.L_x_2640) ;  /* 0x00000000000c7947 */ /* 0x000fea0003800000 */
.L_x_2666:
[----:B------:R-:W-:-:S06]  /*7280*/  HADD2.F32 R3, -RZ, R3.H0_H0 ;  /* 0x20000003ff037230 */ /* 0x000fcc0000004100 */
[----:B------:R-:W0:Y:S02]  /*7290*/  F2I.FTZ.U32.TRUNC.NTZ R3, R3 ;  /* 0x0000000300037305 */ /* 0x000e24000021f000 */
[----:B0-----:R0:W-:Y:S02]  /*72a0*/  STG.E desc[UR36][R16.64], R3 ;  /* 0x0000000310007986 */ /* 0x0011e4000c101924 */
.L_x_2640:
[----:B------:R-:W-:-:S07]  /*72b0*/  VIADD R19, R19, 0x80 ;  /* 0x0000008013137836 */ /* 0x000fce0000000000 */
.L_x_2595:
[----:B------:R-:W-:Y:S05]  /*72c0*/  BSYNC B6 ;  /* 0x0000000000067941 */ /* 0x000fea0003800000 */
.L_x_2594:
[----:B------:R-:W-:Y:S01]  /*72d0*/  ULDC UR4, c[0x0][0x210] ;  /* 0x0000840000047ab9 */ /* 0x000fe20000000800 */
[----:B------:R-:W-:Y:S01]  /*72e0*/  BSSY B6, `(.L_x_2669) ;  /* 0x0000391000067945 */ /* 0x000fe20003800000 */
[----:B------:R-:W-:-:S13]  /*72f0*/  ISETP.GE.AND P0, PT, R19, UR4, PT ;  /* 0x0000000413007c0c */ /* 0x000fda000bf06270 */
[----:B------:R-:W-:Y:S05]  /*7300*/  @P0 BRA `(.L_x_2670) ;  /* 0x0000003800380947 */ /* 0x000fea0003800000 */
[----:B0--3--:R-:W0:Y:S01]  /*7310*/  LDC R6, c[0x0][0x218] ;  /* 0x00008600ff067b82 */ /* 0x009e220000000800 */
[----:B--2---:R-:W-:Y:S02]  /*7320*/  IMAD.MOV.U32 R0, RZ, RZ, RZ ;  /* 0x000000ffff007224 */ /* 0x004fe400078e00ff */
[----:B-1--4-:R-:W-:Y:S01]  /*7330*/  IMAD.MOV.U32 R16, RZ, RZ, RZ ;  /* 0x000000ffff107224 */ /* 0x012fe200078e00ff */
        /* <DEDUP_REMOVED lines=300> */
.L_x_2671:
        /* <DEDUP_REMOVED lines=23> */
.L_x_2675:
[----:B------:R0:W2:Y:S02]  /*8770*/  LDG.E.U8 R2, desc[UR36][R2.64] ;  /* 0x0000002402027981 */ /* 0x0000a4000c1e1100 */
[----:B0-----:R-:W-:Y:S02]  /*8780*/  PRMT R3, RZ, 0x7610, R3 ;  /* 0x00007610ff037816 */ /* 0x001fe40000000003 */
[----:B--2---:R-:W-:-:S04]  /*8790*/  I2FP.F32.U32 R0, R2 ;  /* 0x0000000200007245 */ /* 0x004fc80000201000 */
[----:B------:R-:W-:Y:S01]  /*87a0*/  F2FP.F16.F32.PACK_AB R0, RZ, R0 ;  /* 0x00000000ff00723e */ /* 0x000fe200000000ff */
[----:B------:R-:W-:Y:S06]  /*87b0*/  BRA `(.L_x_2677) ;  /* 0x0000000c00e87947 */ /* 0x000fec0003800000 */
.L_x_2674:
        /* <DEDUP_REMOVED lines=11> */
.L_x_2679:
[----:B------:R0:W2:Y:S02]  /*8870*/  LDG.E R2, desc[UR36][R2.64] ;  /* 0x0000002402027981 */ /* 0x0000a4000c1e1900 */
[----:B0-----:R-:W-:Y:S02]  /*8880*/  PRMT R3, RZ, 0x7610, R3 ;  /* 0x00007610ff037816 */ /* 0x001fe40000000003 */
[----:B--2---:R-:W-:-:S04]  /*8890*/  I2FP.F32.S32 R0, R2 ;  /* 0x0000000200007245 */ /* 0x004fc80000201400 */
[----:B------:R-:W-:Y:S01]  /*88a0*/  F2FP.F16.F32.PACK_AB R0, RZ, R0 ;  /* 0x00000000ff00723e */ /* 0x000fe200000000ff */
[----:B------:R-:W-:Y:S06]  /*88b0*/  BRA `(.L_x_2677) ;  /* 0x0000000c00a87947 */ /* 0x000fec0003800000 */
.L_x_2678:
[----:B------:R0:W2:Y:S02]  /*88c0*/  LDG.E.U16 R2, desc[UR36][R2.64] ;  /* 0x0000002402027981 */ /* 0x0000a4000c1e1500 */
[----:B0-----:R-:W-:Y:S01]  /*88d0*/  PRMT R3, RZ, 0x7610, R3 ;  /* 0x00007610ff037816 */ /* 0x001fe20000000003 */
[----:B--2---:R-:W0:Y:S02]  /*88e0*/  I2F.S16 R0, R2 ;  /* 0x0000000200007306 */ /* 0x004e240000101400 */
[----:B0-----:R-:W-:Y:S01]  /*88f0*/  F2FP.F16.F32.PACK_AB R0, RZ, R0 ;  /* 0x00000000ff00723e */ /* 0x001fe200000000ff */
[----:B------:R-:W-:Y:S06]  /*8900*/  BRA `(.L_x_2677) ;  /* 0x0000000c00947947 */ /* 0x000fec0003800000 */
.L_x_2673:
        /* <DEDUP_REMOVED lines=10> */
.L_x_2681:
[----:B------:R0:W2:Y:S02]  /*89b0*/  LDG.E.U16 R0, desc[UR36][R2.64] ;  /* 0x0000002402007981 */ /* 0x0000a4000c1e1500 */
[----:B0-----:R-:W-:Y:S01]  /*89c0*/  PRMT R3, RZ, 0x7610, R3 ;  /* 0x00007610ff037816 */ /* 0x001fe20000000003 */
[----:B--2---:R-:W-:-:S05]  /*89d0*/  HADD2.F32 R0, -RZ, R0.H0_H0 ;  /* 0x20000000ff007230 */ /* 0x004fca0000004100 */
[----:B------:R-:W-:Y:S01]  /*89e0*/  F2FP.F16.F32.PACK_AB R0, RZ, R0 ;  /* 0x00000000ff00723e */ /* 0x000fe200000000ff */
[----:B------:R-:W-:Y:S06]  /*89f0*/  BRA `(.L_x_2677) ;  /* 0x0000000c00587947 */ /* 0x000fec0003800000 */
.L_x_2680:
        /* <DEDUP_REMOVED lines=10> */
.L_x_2683:
[----:B------:R-:W2:Y:S02]  /*8aa0*/  LDG.E R3, desc[UR36][R2.64] ;  /* 0x0000002402037981 */ /* 0x000ea4000c1e1900 */
[C---:B--2---:R-:W-:Y:S02]  /*8ab0*/  PRMT R0, R3.reuse, 0x7610, R0 ;  /* 0x0000761003007816 */ /* 0x044fe40000000000 */
[----:B------:R-:W-:Y:S01]  /*8ac0*/  PRMT R3, R3, 0x7632, R3 ;  /* 0x0000763203037816 */ /* 0x000fe20000000003 */
[----:B------:R-:W-:Y:S06]  /*8ad0*/  BRA `(.L_x_2677) ;  /* 0x0000000c00207947 */ /* 0x000fec0003800000 */
.L_x_2682:
        /* <DEDUP_REMOVED lines=9> */
.L_x_2672:
        /* <DEDUP_REMOVED lines=14> */
.L_x_2686:
        /* <DEDUP_REMOVED lines=12> */
.L_x_2685:
        /* <DEDUP_REMOVED lines=28> */
.L_x_2688:
        /* <DEDUP_REMOVED lines=15> */
.L_x_2687:
[----:B------:R0:W2:Y:S02]  /*8fc0*/  LDG.E.U16 R0, desc[UR36][R2.64] ;  /* 0x0000002402007981 */ /* 0x0000a4000c1e1500 */
[----:B0-----:R-:W-:Y:S01]  /*8fd0*/  PRMT R3, RZ, 0x7610, R3 ;  /* 0x00007610ff037816 */ /* 0x001fe20000000003 */
[----:B--2---:R-:W-:-:S05]  /*8fe0*/  IMAD.U32 R0, R0, 0x10000, RZ ;  /* 0x0001000000007824 */ /* 0x004fca00078e00ff */
[----:B------:R-:W-:Y:S01]  /*8ff0*/  F2FP.F16.F32.PACK_AB R0, RZ, R0 ;  /* 0x00000000ff00723e */ /* 0x000fe200000000ff */
[----:B------:R-:W-:Y:S06]  /*9000*/  BRA `(.L_x_2677) ;  /* 0x0000000400d47947 */ /* 0x000fec0003800000 */
.L_x_2684:
        /* <DEDUP_REMOVED lines=13> */
.L_x_2691:
        /* <DEDUP_REMOVED lines=21> */
.L_x_2695:
[----:B------:R-:W-:Y:S05]  /*9230*/  BSYNC B1 ;  /* 0x0000000000017941 */ /* 0x000fea0003800000 */
.L_x_2694:
[----:B------:R-:W-:Y:S01]  /*9240*/  LEA R3, R0, 0x3b800000, 0x17 ;  /* 0x3b80000000037811 */ /* 0x000fe200078eb8ff */
[----:B------:R-:W-:-:S05]  /*9250*/  IMAD.SHL.U32 R0, R2, 0x100000, RZ ;  /* 0x0010000002007824 */ /* 0x000fca00078e00ff */
[----:B------:R-:W-:-:S07]  /*9260*/  LOP3.LUT R0, R3, R0, R4, 0xfe, !PT ;  /* 0x0000000003007212 */ /* 0x000fce00078efe04 */
.L_x_2693:
[----:B------:R-:W-:Y:S05]  /*9270*/  BSYNC B0 ;  /* 0x0000000000007941 */ /* 0x000fea0003800000 */
.L_x_2692:
[----:B------:R-:W-:Y:S02]  /*9280*/  F2FP.F16.F32.PACK_AB R0, RZ, R0 ;  /* 0x00000000ff00723e */ /* 0x000fe400000000ff */
[----:B------:R-:W-:Y:S01]  /*9290*/  PRMT R3, RZ, 0x7610, R3 ;  /* 0x00007610ff037816 */ /* 0x000fe20000000003 */
[----:B------:R-:W-:Y:S06]  /*92a0*/  BRA `(.L_x_2677) ;  /* 0x00000004002c7947 */ /* 0x000fec0003800000 */
.L_x_2690:
        /* <DEDUP_REMOVED lines=21> */
.L_x_2699:
[----:B------:R-:W-:Y:S05]  /*9400*/  BSYNC B1 ;  /* 0x0000000000017941 */ /* 0x000fea0003800000 */
.L_x_2698:
[----:B------:R-:W-:Y:S01]  /*9410*/  LEA R3, R0, 0x37800000, 0x17 ;  /* 0x3780000000037811 */ /* 0x000fe200078eb8ff */
[----:B------:R-:W-:-:S05]  /*9420*/  IMAD.SHL.U32 R0, R2, 0x200000, RZ ;  /* 0x0020000002007824 */ /* 0x000fca00078e00ff */
[----:B------:R-:W-:-:S07]  /*9430*/  LOP3.LUT R0, R3, R0, R4, 0xfe, !PT ;  /* 0x0000000003007212 */ /* 0x000fce00078efe04 */
.L_x_2697:
[----:B------:R-:W-:Y:S05]  /*9440*/  BSYNC B0 ;  /* 0x0000000000007941 */ /* 0x000fea0003800000 */
.L_x_2696:
[----:B------:R-:W-:Y:S02]  /*9450*/  F2FP.F16.F32.PACK_AB R0, RZ, R0 ;  /* 0x00000000ff00723e */ /* 0x000fe400000000ff */
[----:B------:R-:W-:Y:S01]  /*9460*/  PRMT R3, RZ, 0x7610, R3 ;  /* 0x00007610ff037816 */ /* 0x000fe20000000003 */
[----:B------:R-:W-:Y:S06]  /*9470*/  BRA `(.L_x_2677) ;  /* 0x0000000000b87947 */ /* 0x000fec0003800000 */
.L_x_2689:
        /* <DEDUP_REMOVED lines=14> */
.L_x_2703:
[----:B------:R-:W-:Y:S05]  /*9560*/  BSYNC B0 ;  /* 0x0000000000007941 */ /* 0x000fea0003800000 */
.L_x_2702:
[----:B------:R-:W-:Y:S02]  /*9570*/  PRMT R3, RZ, 0x7610, R3 ;  /* 0x00007610ff037816 */ /* 0x000fe40000000003 */
[----:B------:R-:W-:Y:S01]  /*9580*/  F2FP.F16.F32.PACK_AB R0, RZ, R0 ;  /* 0x00000000ff00723e */ /* 0x000fe200000000ff */
[----:B------:R-:W-:Y:S06]  /*9590*/  BRA `(.L_x_2677) ;  /* 0x0000000000707947 */ /* 0x000fec0003800000 */
.L_x_2676:
        /* <DEDUP_REMOVED lines=16> */
.L_x_2704:
[----:B------:R-:W-:Y:S02]  /*96a0*/  PRMT R3, RZ, 0x7610, R3 ;  /* 0x00007610ff037816 */ /* 0x000fe40000000003 */
[----:B------:R-:W-:Y:S01]  /*96b0*/  PRMT R0, RZ, 0x7610, R0 ;  /* 0x00007610ff007816 */ /* 0x000fe20000000000 */
[----:B------:R-:W-:Y:S06]  /*96c0*/  BRA `(.L_x_2677) ;  /* 0x0000000000247947 */ /* 0x000fec0003800000 */
.L_x_2701:
[----:B------:R-:W2:Y:S02]  /*96d0*/  LDG.E.64 R2, desc[UR36][R2.64] ;  /* 0x0000002402027981 */ /* 0x000ea4000c1e1b00 */
[----:B--2---:R0:W1:Y:S02]  /*96e0*/  I2F.U64 R0, R2 ;  /* 0x0000000200007312 */ /* 0x0040640000301000 */
[----:B0-----:R-:W-:Y:S02]  /*96f0*/  PRMT R3, RZ, 0x7610, R3 ;  /* 0x00007610ff037816 */ /* 0x001fe40000000003 */
[----:B-1----:R-:W-:Y:S01]  /*9700*/  F2FP.F16.F32.PACK_AB R0, RZ, R0 ;  /* 0x00000000ff00723e */ /* 0x002fe200000000ff */
[----:B------:R-:W-:Y:S06]  /*9710*/  BRA `(.L_x_2677) ;  /* 0x0000000000107947 */ /* 0x000fec0003800000 */
.L_x_2700:
[----:B------:R0:W2:Y:S02]  /*9720*/  LDG.E R2, desc[UR36][R2.64] ;  /* 0x0000002402027981 */ /* 0x0000a4000c1e1900 */
[----:B0-----:R-:W-:Y:S02]  /*9730*/  PRMT R3, RZ, 0x7610, R3 ;  /* 0x00007610ff037816 */ /* 0x001fe40000000003 */
[----:B--2---:R-:W-:-:S04]  /*9740*/  I2FP.F32.U32 R0, R2 ;  /* 0x0000000200007245 */ /* 0x004fc80000201000 */
[----:B------:R-:W-:-:S07]  /*9750*/  F2FP.F16.F32.PACK_AB R0, RZ, R0 ;  /* 0x00000000ff00723e */ /* 0x000fce00000000ff */
.L_x_2677:
        /* <DEDUP_REMOVED lines=51> */
.L_x_2708:
        /* <DEDUP_REMOVED lines=12> */
.L_x_2707:
[----:B------:R-:W-:-:S04]  /*9b50*/  FADD.FTZ R0, R3, -R3 ;  /* 0x8000000303007221 */ /* 0x000fc80000010000 */
[----:B------:R-:W-:Y:S01]  /*9b60*/  IMAD.MOV.U32 R5, RZ, RZ, R0 ;  /* 0x000000ffff057224 */ /* 0x000fe200078e0000 */
[----:B------:R-:W-:Y:S06]  /*9b70*/  BRA `(.L_x_2709) ;  /* 0x0000000000307947 */ /* 0x000fec0003800000 */
.L_x_2706:
        /* <DEDUP_REMOVED lines=12> */
.L_x_2709:
[----:B------:R-:W-:Y:S05]  /*9c40*/  BSYNC B0 ;  /* 0x0000000000007941 */ /* 0x000fea0003800000 */
.L_x_2705:
        /* <DEDUP_REMOVED lines=17> */
.L_x_2713:
[----:B------:R-:W-:-:S06]  /*9d60*/  HADD2.F32 R3, -RZ, R3.H0_H0 ;  /* 0x20000003ff037230 */ /* 0x000fcc0000004100 */
[----:B------:R-:W0:Y:S02]  /*9d70*/  F2I.S64.TRUNC R2, R3 ;  /* 0x0000000300027311 */ /* 0x000e24000020d900 */
[----:B0-----:R0:W-:Y:S01]  /*9d80*/  STG.E.U8 desc[UR36][R16.64], R2 ;  /* 0x0000000210007986 */ /* 0x0011e2000c101124 */
[----:B------:R-:W-:Y:S05]  /*9d90*/  BRA `(.L_x_2715) ;  /* 0x0000000c00907947 */ /* 0x000fea0003800000 */
.L_x_2712:
        /* <DEDUP_REMOVED lines=10> */
.L_x_2717:
[----:B------:R-:W-:-:S06]  /*9e40*/  HADD2.F32 R3, -RZ, R3.H0_H0 ;  /* 0x20000003ff037230 */ /* 0x000fcc0000004100 */
[----:B------:R-:W0:Y:S02]  /*9e50*/  F2I.FTZ.TRUNC.NTZ R3, R3 ;  /* 0x0000000300037305 */ /* 0x000e24000021f100 */
[----:B0-----:R3:W-:Y:S01]  /*9e60*/  STG.E desc[UR36][R16.64], R3 ;  /* 0x0000000310007986 */ /* 0x0017e2000c101924 */
[----:B------:R-:W-:Y:S05]  /*9e70*/  BRA `(.L_x_2715) ;  /* 0x0000000c00587947 */ /* 0x000fea0003800000 */
.L_x_2716:
[----:B------:R-:W-:-:S06]  /*9e80*/  HADD2.F32 R3, -RZ, R3.H0_H0 ;  /* 0x20000003ff037230 */ /* 0x000fcc0000004100 */
[----:B------:R-:W0:Y:S02]  /*9e90*/  F2I.FTZ.TRUNC.NTZ R3, R3 ;  /* 0x0000000300037305 */ /* 0x000e24000021f100 */
[----:B0-----:R2:W-:Y:S01]  /*9ea0*/  STG.E.U16 desc[UR36][R16.64], R3 ;  /* 0x0000000310007986 */ /* 0x0015e2000c101524 */
[----:B------:R-:W-:Y:S05]  /*9eb0*/  BRA `(.L_x_2715) ;  /* 0x0000000c00487947 */ /* 0x000fea0003800000 */
.L_x_2711:
        /* <DEDUP_REMOVED lines=9> */
.L_x_2719:
[----:B------:R0:W-:Y:S01]  /*9f50*/  STG.E.U16 desc[UR36][R16.64], R3 ;  /* 0x0000000310007986 */ /* 0x0001e2000c101524 */
[----:B------:R-:W-:Y:S05]  /*9f60*/  BRA `(.L_x_2715) ;  /* 0x0000000c001c7947 */ /* 0x000fea0003800000 */
.L_x_2718:
        /* <DEDUP_REMOVED lines=10> */
.L_x_2721:
[----:B------:R0:W-:Y:S01]  /*a010*/  STG.E desc[UR36][R16.64], R3 ;  /* 0x0000000310007986 */ /* 0x0001e2000c101924 */
[----:B------:R-:W-:Y:S05]  /*a020*/  BRA `(.L_x_2715) ;  /* 0x0000000800ec7947 */ /* 0x000fea0003800000 */
.L_x_2720:
[----:B------:R-:W-:-:S05]  /*a030*/  HADD2.F32 R2, -RZ, R3.H0_H0 ;  /* 0x20000003ff027230 */ /* 0x000fca0000004100 */
[----:B------:R-:W-:-:S06]  /*a040*/  FMUL.FTZ R2, R2, 1 ;  /* 0x3f80000002027820 */ /* 0x000fcc0000410000 */
[----:B------:R-:W0:Y:S02]  /*a050*/  F2F.F64.F32 R2, R2 ;  /* 0x0000000200027310 */ /* 0x000e240000201800 */
[----:B0-----:R0:W-:Y:S01]  /*a060*/  STG.E.64 desc[UR36][R16.64], R2 ;  /* 0x0000000210007986 */ /* 0x0011e2000c101b24 */
[----:B------:R-:W-:Y:S05]  /*a070*/  BRA `(.L_x_2715) ;  /* 0x0000000800d87947 */ /* 0x000fea0003800000 */
.L_x_2710:
        /* <DEDUP_REMOVED lines=17> */
.L_x_2724:
        /* <DEDUP_REMOVED lines=8> */
.L_x_2723:
        /* <DEDUP_REMOVED lines=21> */
.L_x_2728:
[----:B------:R-:W-:Y:S05]  /*a360*/  BSYNC B0 ;  /* 0x0000000000007941 */ /* 0x000fea0003800000 */
.L_x_2727:
[----:B------:R-:W-:-:S05]  /*a370*/  LOP3.LUT R3, R0, R3, RZ, 0xfc, !PT ;  /* 0x0000000300037212 */ /* 0x000fca00078efcff */
[----:B------:R0:W-:Y:S01]  /*a380*/  STG.E.U8 desc[UR36][R16.64], R3 ;  /* 0x0000000310007986 */ /* 0x0001e2000c101124 */
[----:B------:R-:W-:Y:S05]  /*a390*/  BRA `(.L_x_2715) ;  /* 0x0000000800107947 */ /* 0x000fea0003800000 */
.L_x_2726:
        /* <DEDUP_REMOVED lines=13> */
.L_x_2730:
[----:B------:R-:W-:Y:S01]  /*a470*/  IMAD.MOV.U32 R0, RZ, RZ, 0x7f ;  /* 0x0000007fff007424 */ /* 0x000fe200078e00ff */
[----:B------:R-:W-:-:S04]  /*a480*/  ISETP.GT.U32.AND P0, PT, R2, 0x7f800000, PT ;  /* 0x7f8000000200780c */ /* 0x000fc80003f04070 */
[----:B------:R-:W-:-:S09]  /*a490*/  SEL R0, R0, 0x7c, P0 ;  /* 0x0000007c00007807 */ /* 0x000fd20000000000 */
.L_x_2731:
[----:B------:R-:W-:Y:S05]  /*a4a0*/  BSYNC B0 ;  /* 0x0000000000007941 */ /* 0x000fea0003800000 */
.L_x_2729:
[----:B------:R-:W-:-:S04]  /*a4b0*/  LOP3.LUT R2, R3, 0x80000000, RZ, 0xc0, !PT ;  /* 0x8000000003027812 */ /* 0x000fc800078ec0ff */
[----:B------:R-:W-:-:S04]  /*a4c0*/  SHF.R.U32.HI R3, RZ, 0x18, R2 ;  /* 0x00000018ff037819 */ /* 0x000fc80000011602 */
[----:B------:R-:W-:-:S05]  /*a4d0*/  LOP3.LUT R3, R0, R3, RZ, 0xfc, !PT ;  /* 0x0000000300037212 */ /* 0x000fca00078efcff */
[----:B------:R0:W-:Y:S01]  /*a4e0*/  STG.E.U8 desc[UR36][R16.64], R3 ;  /* 0x0000000310007986 */ /* 0x0001e2000c101124 */
[----:B------:R-:W-:Y:S05]  /*a4f0*/  BRA `(.L_x_2715) ;  /* 0x0000000400b87947 */ /* 0x000fea0003800000 */
.L_x_2725:
[----:B------:R-:W-:-:S05]  /*a500*/  HADD2.F32 R0, -RZ, R3.H0_H0 ;  /* 0x20000003ff007230 */ /* 0x000fca0000004100 */
[----:B------:R-:W-:-:S05]  /*a510*/  F2FP.BF16.F32.PACK_AB R0, RZ, R0 ;  /* 0x00000000ff00723e */ /* 0x000fca00000010ff */
[----:B------:R0:W-:Y:S01]  /*a520*/  STG.E.U16 desc[UR36][R16.64], R0 ;  /* 0x0000000010007986 */ /* 0x0001e2000c101524 */
[----:B------:R-:W-:Y:S05]  /*a530*/  BRA `(.L_x_2715) ;  /* 0x0000000400a87947 */ /* 0x000fea0003800000 */
.L_x_2722:
        /* <DEDUP_REMOVED lines=12> */
.L_x_2734:
        /* <DEDUP_REMOVED lines=17> */
.L_x_2737:
[----:B------:R-:W-:-:S04]  /*a710*/  LOP3.LUT R2, R3, 0x80000000, RZ, 0xc0, !PT ;  /* 0x8000000003027812 */ /* 0x000fc800078ec0ff */
[----:B------:R-:W-:-:S04]  /*a720*/  SHF.R.U32.HI R3, RZ, 0x18, R2 ;  /* 0x00000018ff037819 */ /* 0x000fc80000011602 */
[----:B------:R-:W-:-:S04]  /*a730*/  LOP3.LUT R0, R0, R3, RZ, 0xfc, !PT ;  /* 0x0000000300007212 */ /* 0x000fc800078efcff */
[----:B------:R-:W-:-:S07]  /*a740*/  PRMT R8, R0, 0x7610, R8 ;  /* 0x0000761000087816 */ /* 0x000fce0000000008 */
.L_x_2736:
[----:B------:R-:W-:Y:S05]  /*a750*/  BSYNC B0 ;  /* 0x0000000000007941 */ /* 0x000fea0003800000 */
.L_x_2735:
[----:B------:R0:W-:Y:S01]  /*a760*/  STG.E.U8 desc[UR36][R16.64], R8 ;  /* 0x0000000810007986 */ /* 0x0001e2000c101124 */
[----:B------:R-:W-:Y:S05]  /*a770*/  BRA `(.L_x_2715) ;  /* 0x0000000400187947 */ /* 0x000fea0003800000 */
.L_x_2733:
        /* <DEDUP_REMOVED lines=17> */
.L_x_2740:
[----:B------:R-:W-:-:S04]  /*a890*/  LOP3.LUT R2, R3, 0x80000000, RZ, 0xc0, !PT ;  /* 0x8000000003027812 */ /* 0x000fc800078ec0ff */
[----:B------:R-:W-:-:S04]  /*a8a0*/  SHF.R.U32.HI R3, RZ, 0x18, R2 ;  /* 0x00000018ff037819 */ /* 0x000fc80000011602 */
[----:B------:R-:W-:-:S04]  /*a8b0*/  LOP3.LUT R0, R0, R3, RZ, 0xfc, !PT ;  /* 0x0000000300007212 */ /* 0x000fc800078efcff */
[----:B------:R-:W-:-:S07]  /*a8c0*/  PRMT R8, R0, 0x7610, R8 ;  /* 0x0000761000087816 */ /* 0x000fce0000000008 */
.L_x_2739:
[----:B------:R-:W-:Y:S05]  /*a8d0*/  BSYNC B0 ;  /* 0x0000000000007941 */ /* 0x000fea0003800000 */
.L_x_2738:
[----:B------:R0:W-:Y:S01]  /*a8e0*/  STG.E.U8 desc[UR36][R16.64], R8 ;  /* 0x0000000810007986 */ /* 0x0001e2000c101124 */
[----:B------:R-:W-:Y:S05]  /*a8f0*/  BRA `(.L_x_2715) ;  /* 0x0000000000b87947 */ /* 0x000fea0003800000 */
.L_x_2732:
        /* <DEDUP_REMOVED lines=22> */
.L_x_2714:
        /* <DEDUP_REMOVED lines=16> */
.L_x_2743:
[----:B------:R-:W-:Y:S05]  /*ab60*/  BRA `(.L_x_2715) ;  /* 0x00000000001c7947 */ /* 0x000fea0003800000 */
.L_x_2742:
[----:B------:R-:W-:-:S06]  /*ab70*/  HADD2.F32 R3, -RZ, R3.H0_H0 ;  /* 0x20000003ff037230 */ /* 0x000fcc0000004100 */
[----:B------:R-:W0:Y:S02]  /*ab80*/  F2I.U64.TRUNC R2, R3 ;  /* 0x0000000300027311 */ /* 0x000e24000020d800 */
[----:B0-----:R0:W-:Y:S01]  /*ab90*/  STG.E.64 desc[UR36][R16.64], R2 ;  /* 0x0000000210007986 */ /* 0x0011e2000c101b24 */
[----:B------:R-:W-:Y:S05]  /*aba0*/  BRA `(.L_x_2715) ;  /* 0x00000000000c7947 */ /* 0x000fea0003800000 */
.L_x_2741:
[----:B------:R-:W-:-:S06]  /*abb0*/  HADD2.F32 R3, -RZ, R3.H0_H0 ;  /* 0x20000003ff037230 */ /* 0x000fcc0000004100 */
[----:B------:R-:W0:Y:S02]  /*abc0*/  F2I.FTZ.U32.TRUNC.NTZ R3, R3 ;  /* 0x0000000300037305 */ /* 0x000e24000021f000 */
[----:B0-----:R0:W-:Y:S02]  /*abd0*/  STG.E desc[UR36][R16.64], R3 ;  /* 0x0000000310007986 */ /* 0x0011e4000c101924 */
.L_x_2715:
[----:B------:R-:W-:-:S07]  /*abe0*/  VIADD R19, R19, 0x80 ;  /* 0x0000008013137836 */ /* 0x000fce0000000000 */
.L_x_2670:
[----:B------:R-:W-:Y:S05]  /*abf0*/  BSYNC B6 ;  /* 0x0000000000067941 */ /* 0x000fea0003800000 */
.L_x_2669:
[----:B------:R-:W-:Y:S02]  /*ac00*/  ULDC UR4, c[0x0][0x210] ;  /* 0x0000840000047ab9 */ /* 0x000fe40000000800 */
[----:B------:R-:W-:-:S13]  /*ac10*/  ISETP.GE.AND P0, PT, R19, UR4, PT ;  /* 0x0000000413007c0c */ /* 0x000fda000bf06270 */
[----:B------:R-:W-:Y:S05]  /*ac20*/  @P0 EXIT ;  /* 0x000000000000094d */ /* 0x000fea0003800000 */
        /* <DEDUP_REMOVED lines=303> */
.L_x_2744:
        /* <DEDUP_REMOVED lines=23> */
.L_x_2748:
[----:B------:R0:W2:Y:S02]  /*c090*/  LDG.E.U8 R2, desc[UR36][R2.64] ;  /* 0x0000002402027981 */ /* 0x0000a4000c1e1100 */
[----:B0-----:R-:W-:Y:S02]  /*c0a0*/  PRMT R3, RZ, 0x7610, R3 ;  /* 0x00007610ff037816 */ /* 0x001fe40000000003 */
[----:B--2---:R-:W-:-:S04]  /*c0b0*/  I2FP.F32.U32 R0, R2 ;  /* 0x0000000200007245 */ /* 0x004fc80000201000 */
[----:B------:R-:W-:Y:S01]  /*c0c0*/  F2FP.F16.F32.PACK_AB R0, RZ, R0 ;  /* 0x00000000ff00723e */ /* 0x000fe200000000ff */
[----:B------:R-:W-:Y:S06]  /*c0d0*/  BRA `(.L_x_2750) ;  /* 0x0000000c00e87947 */ /* 0x000fec0003800000 */
.L_x_2747:
        /* <DEDUP_REMOVED lines=11> */
.L_x_2752:
[----:B------:R0:W2:Y:S02]  /*c190*/  LDG.E R2, desc[UR36][R2.64] ;  /* 0x0000002402027981 */ /* 0x0000a4000c1e1900 */
[----:B0-----:R-:W-:Y:S02]  /*c1a0*/  PRMT R3, RZ, 0x7610, R3 ;  /* 0x00007610ff037816 */ /* 0x001fe40000000003 */
[----:B--2---:R-:W-:-:S04]  /*c1b0*/  I2FP.F32.S32 R0, R2 ;  /* 0x0000000200007245 */ /* 0x004fc80000201400 */
[----:B------:R-:W-:Y:S01]  /*c1c0*/  F2FP.F16.F32.PACK_AB R0, RZ, R0 ;  /* 0x00000000ff00723e */ /* 0x000fe200000000ff */
[----:B------:R-:W-:Y:S06]  /*c1d0*/  BRA `(.L_x_2750) ;  /* 0x0000000c00a87947 */ /* 0x000fec0003800000 */
.L_x_2751:
[----:B------:R0:W2:Y:S02]  /*c1e0*/  LDG.E.U16 R2, desc[UR36][R2.64] ;  /* 0x0000002402027981 */ /* 0x0000a4000c1e1500 */
[----:B0-----:R-:W-:Y:S01]  /*c1f0*/  PRMT R3, RZ, 0x7610, R3 ;  /* 0x00007610ff037816 */ /* 0x001fe20000000003 */
[----:B--2---:R-:W0:Y:S02]  /*c200*/  I2F.S16 R0, R2 ;  /* 0x0000000200007306 */ /* 0x004e240000101400 */
[----:B0-----:R-:W-:Y:S01]  /*c210*/  F2FP.F16.F32.PACK_AB R0, RZ, R0 ;  /* 0x00000000ff00723e */ /* 0x001fe200000000ff */
[----:B------:R-:W-:Y:S06]  /*c220*/  BRA `(.L_x_2750) ;  /* 0x0000000c00947947 */ /* 0x000fec0003800000 */
.L_x_2746:
        /* <DEDUP_REMOVED lines=10> */
.L_x_2754:
[----:B------:R0:W2:Y:S02]  /*c2d0*/  LDG.E.U16 R0, desc[UR36][R2.64] ;  /* 0x0000002402007981 */ /* 0x0000a4000c1e1500 */
[----:B0-----:R-:W-:Y:S01]  /*c2e0*/  PRMT R3, RZ, 0x7610, R3 ;  /* 0x00007610ff037816 */ /* 0x001fe20000000003 */
[----:B--2---:R-:W-:-:S05]  /*c2f0*/  HADD2.F32 R0, -RZ, R0.H0_H0 ;  /* 0x20000000ff007230 */ /* 0x004fca0000004100 */
[----:B------:R-:W-:Y:S01]  /*c300*/  F2FP.F16.F32.PACK_AB R0, RZ, R0 ;  /* 0x00000000ff00723e */ /* 0x000fe200000000ff */
[----:B------:R-:W-:Y:S06]  /*c310*/  BRA `(.L_x_2750) ;  /* 0x0000000c00587947 */ /* 0x000fec0003800000 */
.L_x_2753:
        /* <DEDUP_REMOVED lines=10> */
.L_x_2756:
[----:B------:R-:W2:Y:S02]  /*c3c0*/  LDG.E R3, desc[UR36][R2.64] ;  /* 0x0000002402037981 */ /* 0x000ea4000c1e1900 */
[C---:B--2---:R-:W-:Y:S02]  /*c3d0*/  PRMT R0, R3.reuse, 0x7610, R0 ;  /* 0x0000761003007816 */ /* 0x044fe40000000000 */
[----:B------:R-:W-:Y:S01]  /*c3e0*/  PRMT R3, R3, 0x7632, R3 ;  /* 0x0000763203037816 */ /* 0x000fe20000000003 */
[----:B------:R-:W-:Y:S06]  /*c3f0*/  BRA `(.L_x_2750) ;  /* 0x0000000c00207947 */ /* 0x000fec0003800000 */
.L_x_2755:
        /* <DEDUP_REMOVED lines=9> */
.L_x_2745:
        /* <DEDUP_REMOVED lines=14> */
.L_x_2759:
        /* <DEDUP_REMOVED lines=12> */
.L_x_2758:
        /* <DEDUP_REMOVED lines=28> */
.L_x_2761:
        /* <DEDUP_REMOVED lines=15> */
.L_x_2760:
[----:B------:R0:W2:Y:S02]  /*c8e0*/  LDG.E.U16 R0, desc[UR36][R2.64] ;  /* 0x0000002402007981 */ /* 0x0000a4000c1e1500 */
[----:B0-----:R-:W-:Y:S01]  /*c8f0*/  PRMT R3, RZ, 0x7610, R3 ;  /* 0x00007610ff037816 */ /* 0x001fe20000000003 */
[----:B--2---:R-:W-:-:S05]  /*c900*/  IMAD.U32 R0, R0, 0x10000, RZ ;  /* 0x0001000000007824 */ /* 0x004fca00078e00ff */
[----:B------:R-:W-:Y:S01]  /*c910*/  F2FP.F16.F32.PACK_AB R0, RZ, R0 ;  /* 0x00000000ff00723e */ /* 0x000fe200000000ff */
[----:B------:R-:W-:Y:S06]  /*c920*/  BRA `(.L_x_2750) ;  /* 0x0000000400d47947 */ /* 0x000fec0003800000 */
.L_x_2757:
        /* <DEDUP_REMOVED lines=13> */
.L_x_2764:
        /* <DEDUP_REMOVED lines=21> */
.L_x_2768:
[----:B------:R-:W-:Y:S05]  /*cb50*/  BSYNC B1 ;  /* 0x0000000000017941 */ /* 0x000fea0003800000 */
.L_x_2767:
[----:B------:R-:W-:Y:S01]  /*cb60*/  LEA R3, R0, 0x3b800000, 0x17 ;  /* 0x3b80000000037811 */ /* 0x000fe200078eb8ff */
[----:B------:R-:W-:-:S05]  /*cb70*/  IMAD.SHL.U32 R0, R2, 0x100000, RZ ;  /* 0x0010000002007824 */ /* 0x000fca00078e00ff */
[----:B------:R-:W-:-:S07]  /*cb80*/  LOP3.LUT R0, R3, R0, R4, 0xfe, !PT ;  /* 0x0000000003007212 */ /* 0x000fce00078efe04 */
.L_x_2766:
[----:B------:R-:W-:Y:S05]  /*cb90*/  BSYNC B0 ;  /* 0x0000000000007941 */ /* 0x000fea0003800000 */
.L_x_2765:
[----:B------:R-:W-:Y:S02]  /*cba0*/  F2FP.F16.F32.PACK_AB R0, RZ, R0 ;  /* 0x00000000ff00723e */ /* 0x000fe400000000ff */
[----:B------:R-:W-:Y:S01]  /*cbb0*/  PRMT R3, RZ, 0x7610, R3 ;  /* 0x00007610ff037816 */ /* 0x000fe20000000003 */
[----:B------:R-:W-:Y:S06]  /*cbc0*/  BRA `(.L_x_2750) ;  /* 0x00000004002c7947 */ /* 0x000fec0003800000 */
.L_x_2763:
        /* <DEDUP_REMOVED lines=21> */
.L_x_2772:
[----:B------:R-:W-:Y:S05]  /*cd20*/  BSYNC B1 ;  /* 0x0000000000017941 */ /* 0x000fea0003800000 */
.L_x_2771:
[----:B------:R-:W-:Y:S01]  /*cd30*/  LEA R3, R0, 0x37800000, 0x17 ;  /* 0x3780000000037811 */ /* 0x000fe200078eb8ff */
[----:B------:R-:W-:-:S05]  /*cd40*/  IMAD.SHL.U32 R0, R2, 0x200000, RZ ;  /* 0x0020000002007824 */ /* 0x000fca00078e00ff */
[----:B------:R-:W-:-:S07]  /*cd50*/  LOP3.LUT R0, R3, R0, R4, 0xfe, !PT ;  /* 0x0000000003007212 */ /* 0x000fce00078efe04 */
.L_x_2770:
[----:B------:R-:W-:Y:S05]  /*cd60*/  BSYNC B0 ;  /* 0x0000000000007941 */ /* 0x000fea0003800000 */
.L_x_2769:
[----:B------:R-:W-:Y:S02]  /*cd70*/  F2FP.F16.F32.PACK_AB R0, RZ, R0 ;  /* 0x00000000ff00723e */ /* 0x000fe400000000ff */
[----:B------:R-:W-:Y:S01]  /*cd80*/  PRMT R3, RZ, 0x7610, R3 ;  /* 0x00007610ff037816 */ /* 0x000fe20000000003 */
[----:B------:R-:W-:Y:S06]  /*cd90*/  BRA `(.L_x_2750) ;  /* 0x0000000000b87947 */ /* 0x000fec0003800000 */
.L_x_2762:
        /* <DEDUP_REMOVED lines=14> */
.L_x_2776:
[----:B------:R-:W-:Y:S05]  /*ce80*/  BSYNC B0 ;  /* 0x0000000000007941 */ /* 0x000fea0003800000 */
.L_x_2775:
[----:B------:R-:W-:Y:S02]  /*ce90*/  PRMT R3, RZ, 0x7610, R3 ;  /* 0x00007610ff037816 */ /* 0x000fe40000000003 */
[----:B------:R-:W-:Y:S01]  /*cea0*/  F2FP.F16.F32.PACK_AB R0, RZ, R0 ;  /* 0x00000000ff00723e */ /* 0x000fe200000000ff */
[----:B------:R-:W-:Y:S06]  /*ceb0*/  BRA `(.L_x_2750) ;  /* 0x0000000000707947 */ /* 0x000fec0003800000 */
.L_x_2749:
        /* <DEDUP_REMOVED lines=16> */
.L_x_2777:
[----:B------:R-:W-:Y:S02]  /*cfc0*/  PRMT R3, RZ, 0x7610, R3 ;  /* 0x00007610ff037816 */ /* 0x000fe40000000003 */
[----:B------:R-:W-:Y:S01]  /*cfd0*/  PRMT R0, RZ, 0x7610, R0 ;  /* 0x00007610ff007816 */ /* 0x000fe20000000000 */
[----:B------:R-:W-:Y:S06]  /*cfe0*/  BRA `(.L_x_2750) ;  /* 0x0000000000247947 */ /* 0x000fec0003800000 */
.L_x_2774:
[----:B------:R-:W2:Y:S02]  /*cff0*/  LDG.E.64 R2, desc[UR36][R2.64] ;  /* 0x0000002402027981 */ /* 0x000ea4000c1e1b00 */
[----:B--2---:R0:W1:Y:S02]  /*d000*/  I2F.U64 R0, R2 ;  /* 0x0000000200007312 */ /* 0x0040640000301000 */
[----:B0-----:R-:W-:Y:S02]  /*d010*/  PRMT R3, RZ, 0x7610, R3 ;  /* 0x00007610ff037816 */ /* 0x001fe40000000003 */
[----:B-1----:R-:W-:Y:S01]  /*d020*/  F2FP.F16.F32.PACK_AB R0, RZ, R0 ;  /* 0x00000000ff00723e */ /* 0x002fe200000000ff */
[----:B------:R-:W-:Y:S06]  /*d030*/  BRA `(.L_x_2750) ;  /* 0x0000000000107947 */ /* 0x000fec0003800000 */
.L_x_2773:
[----:B------:R0:W2:Y:S02]  /*d040*/  LDG.E R2, desc[UR36][R2.64] ;  /* 0x0000002402027981 */ /* 0x0000a4000c1e1900 */
[----:B0-----:R-:W-:Y:S02]  /*d050*/  PRMT R3, RZ, 0x7610, R3 ;  /* 0x00007610ff037816 */ /* 0x001fe40000000003 */
[----:B--2---:R-:W-:-:S04]  /*d060*/  I2FP.F32.U32 R0, R2 ;  /* 0x0000000200007245 */ /* 0x004fc80000201000 */
[----:B------:R-:W-:-:S07]  /*d070*/  F2FP.F16.F32.PACK_AB R0, RZ, R0 ;  /* 0x00000000ff00723e */ /* 0x000fce00000000ff */
.L_x_2750:
        /* <DEDUP_REMOVED lines=51> */
.L_x_2781:
        /* <DEDUP_REMOVED lines=12> */
.L_x_2780:
[----:B------:R-:W-:-:S04]  /*d470*/  FADD.FTZ R0, R3, -R3 ;  /* 0x8000000303007221 */ /* 0x000fc80000010000 */
[----:B------:R-:W-:Y:S01]  /*d480*/  IMAD.MOV.U32 R5, RZ, RZ, R0 ;  /* 0x000000ffff057224 */ /* 0x000fe200078e0000 */
[----:B------:R-:W-:Y:S06]  /*d490*/  BRA `(.L_x_2782) ;  /* 0x0000000000307947 */ /* 0x000fec0003800000 */
.L_x_2779:
        /* <DEDUP_REMOVED lines=12> */
.L_x_2782:
[----:B------:R-:W-:Y:S05]  /*d560*/  BSYNC B0 ;  /* 0x0000000000007941 */ /* 0x000fea0003800000 */
.L_x_2778:
        /* <DEDUP_REMOVED lines=17> */
.L_x_2786:
[----:B------:R-:W-:-:S06]  /*d680*/  HADD2.F32 R3, -RZ, R3.H0_H0 ;  /* 0x20000003ff037230 */ /* 0x000fcc0000004100 */
[----:B------:R-:W0:Y:S02]  /*d690*/  F2I.S64.TRUNC R2, R3 ;  /* 0x0000000300027311 */ /* 0x000e24000020d900 */
[----:B0-----:R-:W-:Y:S01]  /*d6a0*/  STG.E.U8 desc[UR36][R16.64], R2 ;  /* 0x0000000210007986 */ /* 0x001fe2000c101124 */
[----:B------:R-:W-:Y:S05]  /*d6b0*/  EXIT ;  /* 0x000000000000794d */ /* 0x000fea0003800000 */
.L_x_2785:
        /* <DEDUP_REMOVED lines=10> */
.L_x_2789:
[----:B------:R-:W-:-:S06]  /*d760*/  HADD2.F32 R3, -RZ, R3.H0_H0 ;  /* 0x20000003ff037230 */ /* 0x000fcc0000004100 */
[----:B------:R-:W0:Y:S02]  /*d770*/  F2I.FTZ.TRUNC.NTZ R3, R3 ;  /* 0x0000000300037305 */ /* 0x000e24000021f100 */
[----:B0-----:R-:W-:Y:S01]  /*d780*/  STG.E desc[UR36][R16.64], R3 ;  /* 0x0000000310007986 */ /* 0x001fe2000c101924 */
[----:B------:R-:W-:Y:S05]  /*d790*/  EXIT ;  /* 0x000000000000794d */ /* 0x000fea0003800000 */
.L_x_2788:
[----:B------:R-:W-:-:S06]  /*d7a0*/  HADD2.F32 R3, -RZ, R3.H0_H0 ;  /* 0x20000003ff037230 */ /* 0x000fcc0000004100 */
[----:B------:R-:W0:Y:S02]  /*d7b0*/  F2I.FTZ.TRUNC.NTZ R3, R3 ;  /* 0x0000000300037305 */ /* 0x000e24000021f100 */
[----:B0-----:R-:W-:Y:S01]  /*d7c0*/  STG.E.U16 desc[UR36][R16.64], R3 ;  /* 0x0000000310007986 */ /* 0x001fe2000c101524 */
[----:B------:R-:W-:Y:S05]  /*d7d0*/  EXIT ;  /* 0x000000000000794d */ /* 0x000fea0003800000 */
.L_x_2784:
        /* <DEDUP_REMOVED lines=9> */
.L_x_2791:
[----:B------:R-:W-:Y:S01]  /*d870*/  STG.E.U16 desc[UR36][R16.64], R3 ;  /* 0x0000000310007986 */ /* 0x000fe2000c101524 */
[----:B------:R-:W-:Y:S05]  /*d880*/  EXIT ;  /* 0x000000000000794d */ /* 0x000fea0003800000 */
.L_x_2790:
        /* <DEDUP_REMOVED lines=8> */
[----:B------:R-:W-:Y:S01]  /*d910*/  STG.E.64 desc[UR36][R16.64], R4 ;  /* 0x0000000410007986 */ /* 0x000fe2000c101b24 */
[----:B------:R-:W-:Y:S05]  /*d920*/  EXIT ;  /* 0x000000000000794d */ /* 0x000fea0003800000 */
.L_x_2793:
[----:B------:R-:W-:Y:S01]  /*d930*/  STG.E desc[UR36][R16.64], R3 ;  /* 0x0000000310007986 */ /* 0x000fe2000c101924 */
[----:B------:R-:W-:Y:S05]  /*d940*/  EXIT ;  /* 0x000000000000794d */ /* 0x000fea0003800000 */
.L_x_2792:
[----:B------:R-:W-:-:S05]  /*d950*/  HADD2.F32 R2, -RZ, R3.H0_H0 ;  /* 0x20000003ff027230 */ /* 0x000fca0000004100 */
[----:B------:R-:W-:-:S06]  /*d960*/  FMUL.FTZ R2, R2, 1 ;  /* 0x3f80000002027820 */ /* 0x000fcc0000410000 */
[----:B------:R-:W0:Y:S02]  /*d970*/  F2F.F64.F32 R2, R2 ;  /* 0x0000000200027310 */ /* 0x000e240000201800 */
[----:B0-----:R-:W-:Y:S01]  /*d980*/  STG.E.64 desc[UR36][R16.64], R2 ;  /* 0x0000000210007986 */ /* 0x001fe2000c101b24 */
[----:B------:R-:W-:Y:S05]  /*d990*/  EXIT ;  /* 0x000000000000794d */ /* 0x000fea0003800000 */
.L_x_2783:
        /* <DEDUP_REMOVED lines=15> */
[----:B------:R-:W-:Y:S01]  /*da90*/  STG.E.U8 desc[UR36][R16.64], R3 ;  /* 0x0000000310007986 */ /* 0x000fe2000c101124 */
[----:B------:R-:W-:Y:S05]  /*daa0*/  EXIT ;  /* 0x000000000000794d */ /* 0x000fea0003800000 */
.L_x_2796:
[--C-:B------:R-:W-:Y:S02]  /*dab0*/  HADD2.F32 R6, -RZ, R3.reuse.H1_H1 ;  /* 0x30000003ff067230 */ /* 0x100fe40000004100 */
[----:B------:R-:W-:-:S03]  /*dac0*/  HADD2.F32 R3, -RZ, R3.H0_H0 ;  /* 0x20000003ff037230 */ /* 0x000fc60000004100 */
[----:B------:R-:W-:Y:S02]  /*dad0*/  FMUL.FTZ R6, R6, 1 ;  /* 0x3f80000006067820 */ /* 0x000fe40000410000 */
[----:B------:R-:W-:-:S04]  /*dae0*/  FMUL.FTZ R3, R3, 1 ;  /* 0x3f80000003037820 */ /* 0x000fc80000410000 */
[----:B------:R-:W-:Y:S08]  /*daf0*/  F2F.F64.F32 R6, R6 ;  /* 0x0000000600067310 */ /* 0x000ff00000201800 */
[----:B------:R-:W0:Y:S02]  /*db00*/  F2F.F64.F32 R4, R3 ;  /* 0x0000000300047310 */ /* 0x000e240000201800 */
[----:B0-----:R-:W-:Y:S01]  /*db10*/  STG.E.128 desc[UR36][R16.64], R4 ;  /* 0x0000000410007986 */ /* 0x001fe2000c101d24 */
[----:B------:R-:W-:Y:S05]  /*db20*/  EXIT ;  /* 0x000000000000794d */ /* 0x000fea0003800000 */
.L_x_2795:
        /* <DEDUP_REMOVED lines=21> */
.L_x_2800:
[----:B------:R-:W-:Y:S05]  /*dc80*/  BSYNC B0 ;  /* 0x0000000000007941 */ /* 0x000fea0003800000 */
.L_x_2799:
[----:B------:R-:W-:-:S05]  /*dc90*/  LOP3.LUT R3, R0, R3, RZ, 0xfc, !PT ;  /* 0x0000000300037212 */ /* 0x000fca00078efcff */
[----:B------:R-:W-:Y:S01]  /*dca0*/  STG.E.U8 desc[UR36][R16.64], R3 ;  /* 0x0000000310007986 */ /* 0x000fe2000c101124 */
[----:B------:R-:W-:Y:S05]  /*dcb0*/  EXIT ;  /* 0x000000000000794d */ /* 0x000fea0003800000 */
.L_x_2798:
        /* <DEDUP_REMOVED lines=13> */
.L_x_2802:
[----:B------:R-:W-:Y:S01]  /*dd90*/  IMAD.MOV.U32 R0, RZ, RZ, 0x7f ;  /* 0x0000007fff007424 */ /* 0x000fe200078e00ff */
[----:B------:R-:W-:-:S04]  /*dda0*/  ISETP.GT.U32.AND P0, PT, R2, 0x7f800000, PT ;  /* 0x7f8000000200780c */ /* 0x000fc80003f04070 */
[----:B------:R-:W-:-:S09]  /*ddb0*/  SEL R0, R0, 0x7c, P0 ;  /* 0x0000007c00007807 */ /* 0x000fd20000000000 */
.L_x_2803:
[----:B------:R-:W-:Y:S05]  /*ddc0*/  BSYNC B0 ;  /* 0x0000000000007941 */ /* 0x000fea0003800000 */
.L_x_2801:
[----:B------:R-:W-:-:S04]  /*ddd0*/  LOP3.LUT R2, R3, 0x80000000, RZ, 0xc0, !PT ;  /* 0x8000000003027812 */ /* 0x000fc800078ec0ff */
[----:B------:R-:W-:-:S04]  /*dde0*/  SHF.R.U32.HI R3, RZ, 0x18, R2 ;  /* 0x00000018ff037819 */ /* 0x000fc80000011602 */
[----:B------:R-:W-:-:S05]  /*ddf0*/  LOP3.LUT R3, R0, R3, RZ, 0xfc, !PT ;  /* 0x0000000300037212 */ /* 0x000fca00078efcff */
[----:B------:R-:W-:Y:S01]  /*de00*/  STG.E.U8 desc[UR36][R16.64], R3 ;  /* 0x0000000310007986 */ /* 0x000fe2000c101124 */
[----:B------:R-:W-:Y:S05]  /*de10*/  EXIT ;  /* 0x000000000000794d */ /* 0x000fea0003800000 */
.L_x_2797:
[----:B------:R-:W-:-:S05]  /*de20*/  HADD2.F32 R0, -RZ, R3.H0_H0 ;  /* 0x20000003ff007230 */ /* 0x000fca0000004100 */
[----:B------:R-:W-:-:S05]  /*de30*/  F2FP.BF16.F32.PACK_AB R0, RZ, R0 ;  /* 0x00000000ff00723e */ /* 0x000fca00000010ff */
[----:B------:R-:W-:Y:S01]  /*de40*/  STG.E.U16 desc[UR36][R16.64], R0 ;  /* 0x0000000010007986 */ /* 0x000fe2000c101524 */
[----:B------:R-:W-:Y:S05]  /*de50*/  EXIT ;  /* 0x000000000000794d */ /* 0x000fea0003800000 */
.L_x_2794:
        /* <DEDUP_REMOVED lines=12> */
.L_x_2806:
        /* <DEDUP_REMOVED lines=17> */
.L_x_2809:
[----:B------:R-:W-:-:S04]  /*e030*/  LOP3.LUT R2, R3, 0x80000000, RZ, 0xc0, !PT ;  /* 0x8000000003027812 */ /* 0x000fc800078ec0ff */
[----:B------:R-:W-:-:S04]  /*e040*/  SHF.R.U32.HI R3, RZ, 0x18, R2 ;  /* 0x00000018ff037819 */ /* 0x000fc80000011602 */
[----:B------:R-:W-:-:S04]  /*e050*/  LOP3.LUT R0, R0, R3, RZ, 0xfc, !PT ;  /* 0x0000000300007212 */ /* 0x000fc800078efcff */
[----:B------:R-:W-:-:S07]  /*e060*/  PRMT R8, R0, 0x7610, R8 ;  /* 0x0000761000087816 */ /* 0x000fce0000000008 */
.L_x_2808:
[----:B------:R-:W-:Y:S05]  /*e070*/  BSYNC B0 ;  /* 0x0000000000007941 */ /* 0x000fea0003800000 */
.L_x_2807:
[----:B------:R-:W-:Y:S01]  /*e080*/  STG.E.U8 desc[UR36][R16.64], R8 ;  /* 0x0000000810007986 */ /* 0x000fe2000c101124 */
[----:B------:R-:W-:Y:S05]  /*e090*/  EXIT ;  /* 0x000000000000794d */ /* 0x000fea0003800000 */
.L_x_2805:
        /* <DEDUP_REMOVED lines=17> */
.L_x_2812:
[----:B------:R-:W-:-:S04]  /*e1b0*/  LOP3.LUT R2, R3, 0x80000000, RZ, 0xc0, !PT ;  /* 0x8000000003027812 */ /* 0x000fc800078ec0ff */
[----:B------:R-:W-:-:S04]  /*e1c0*/  SHF.R.U32.HI R3, RZ, 0x18, R2 ;  /* 0x00000018ff037819 */ /* 0x000fc80000011602 */
[----:B------:R-:W-:-:S04]  /*e1d0*/  LOP3.LUT R0, R0, R3, RZ, 0xfc, !PT ;  /* 0x0000000300007212 */ /* 0x000fc800078efcff */
[----:B------:R-:W-:-:S07]  /*e1e0*/  PRMT R8, R0, 0x7610, R8 ;  /* 0x0000761000087816 */ /* 0x000fce0000000008 */
.L_x_2811:
[----:B------:R-:W-:Y:S05]  /*e1f0*/  BSYNC B0 ;  /* 0x0000000000007941 */ /* 0x000fea0003800000 */
.L_x_2810:
[----:B------:R-:W-:Y:S01]  /*e200*/  STG.E.U8 desc[UR36][R16.64], R8 ;  /* 0x0000000810007986 */ /* 0x000fe2000c101124 */
[----:B------:R-:W-:Y:S05]  /*e210*/  EXIT ;  /* 0x000000000000794d */ /* 0x000fea0003800000 */
.L_x_2804:
        /* <DEDUP_REMOVED lines=22> */
.L_x_2787:
        /* <DEDUP_REMOVED lines=16> */
.L_x_2815:
[----:B------:R-:W-:Y:S05]  /*e480*/  EXIT ;  /* 0x000000000000794d */ /* 0x000fea0003800000 */
.L_x_2814:
[----:B------:R-:W-:-:S06]  /*e490*/  HADD2.F32 R3, -RZ, R3.H0_H0 ;  /* 0x20000003ff037230 */ /* 0x000fcc0000004100 */
[----:B------:R-:W0:Y:S02]  /*e4a0*/  F2I.U64.TRUNC R2, R3 ;  /* 0x0000000300027311 */ /* 0x000e24000020d800 */
[----:B0-----:R-:W-:Y:S01]  /*e4b0*/  STG.E.64 desc[UR36][R16.64], R2 ;  /* 0x0000000210007986 */ /* 0x001fe2000c101b24 */
[----:B------:R-:W-:Y:S05]  /*e4c0*/  EXIT ;  /* 0x000000000000794d */ /* 0x000fea0003800000 */
.L_x_2813:
[----:B------:R-:W-:-:S06]  /*e4d0*/  HADD2.F32 R3, -RZ, R3.H0_H0 ;  /* 0x20000003ff037230 */ /* 0x000fcc0000004100 */
[----:B------:R-:W0:Y:S02]  /*e4e0*/  F2I.FTZ.U32.TRUNC.NTZ R3, R3 ;  /* 0x0000000300037305 */ /* 0x000e24000021f000 */
[----:B0-----:R-:W-:Y:S01]  /*e4f0*/  STG.E desc[UR36][R16.64], R3 ;  /* 0x0000000310007986 */ /* 0x001fe2000c101924 */
[----:B------:R-:W-:Y:S05]  /*e500*/  EXIT ;  /* 0x000000000000794d */ /* 0x000fea0003800000 */
.L_x_2816:
        /* <DEDUP_REMOVED lines=15> */
.L_x_7209:


//--------------------- .text._ZN2at6native27unrolled_elementwise_kernelIZZZNS0_16tanh_kernel_cudaERNS_18TensorIteratorBaseEENKUlvE_clEvENKUlvE1_clEvEUlN3c107complexINS6_4HalfEEEE_St5arrayIPcLm2EELi4E23TrivialOffsetCalculatorILi1EjESF_NS0_6memory12LoadWithCastILi1EEENSG_13StoreWithCastILi1EEEEEviT_T0_T2_T3_T4_T5_ --------------------------
	.section	.text._ZN2at6native27unrolled_elementwise_kernelIZZZNS0_16tanh_kernel_cudaERNS_18TensorIteratorBaseEENKUlvE_clEvENKUlvE1_clEvEUlN3c107complexINS6_4HalfEEEE_St5arrayIPcLm2EELi4E23TrivialOffsetCalculatorILi1EjESF_NS0_6memory12LoadWithCastILi1EEENSG_13StoreWithCastILi1EEEEEviT_T0_T2_T3_T4_T5_,"ax",@progbits
	.align	128
        .global         _ZN2at6native27unrolled_elementwise_kernelIZZZNS0_16tanh_kernel_cudaERNS_18TensorIteratorBaseEENKUlvE_clEvENKUlvE1_clEvEUlN3c107complexINS6_4HalfEEEE_St5arrayIPcLm2EELi4E23TrivialOffsetCalculatorILi1EjESF_NS0_6memory12LoadWithCastILi1EEENSG_13StoreWithCastILi1EEEEEviT_T0_T2_T3_T4_T5_
        .type           _ZN2at6native27unrolled_elementwise_kernelIZZZNS0_16tanh_kernel_cudaERNS_18TensorIteratorBaseEENKUlvE_clEvENKUlvE1_clEvEUlN3c107complexINS6_4HalfEEEE_St5arrayIPcLm2EELi4E23TrivialOffsetCalculatorILi1EjESF_NS0_6memory12LoadWithCastILi1EEENSG_13StoreWithCastILi1EEEEEviT_T0_T2_T3_T4_T5_,@function
        .size           _ZN2at6native27unrolled_elementwise_kernelIZZZNS0_16tanh_kernel_cudaERNS_18TensorIteratorBaseEENKUlvE_clEvENKUlvE1_clEvEUlN3c107complexINS6_4HalfEEEE_St5arrayIPcLm2EELi4E23TrivialOffsetCalculatorILi1EjESF_NS0_6memory12LoadWithCastILi1EEENSG_13StoreWithCastILi1EEEEEviT_T0_T2_T3_T4_T5_,(.L_x_7210 - _ZN2at6native27unrolled_elementwise_kernelIZZZNS0_16tanh_kernel_cudaERNS_18TensorIteratorBaseEENKUlvE_clEvENKUlvE1_clEvEUlN3c107complexINS6_4HalfEEEE_St5arrayIPcLm2EELi4E23TrivialOffsetCalculatorILi1EjESF_NS0_6memory12LoadWithCastILi1EEENSG_13StoreWithCastILi1EEEEEviT_T0_T2_T3_T4_T5_)
        .other          _ZN2at6native27unrolled_elementwise_kernelIZZZNS0_16tanh_kernel_cudaERNS_18TensorIteratorBaseEENKUlvE_clEvENKUlvE1_clEvEUlN3c107complexINS6_4HalfEEEE_St5arrayIPcLm2EELi4E23TrivialOffsetCalculatorILi1EjESF_NS0_6memory12LoadWithCastILi1EEENSG_13StoreWithCastILi1EEEEEviT_T0_T2_T3_T4_T5_,@"STO_CUDA_ENTRY STV_DEFAULT"
_ZN2at6native27unrolled_elementwise_kernelIZZZNS0_16tanh_kernel_cudaERNS_18TensorIteratorBaseEENKUlvE_clEvENKUlvE1_clEvEUlN3c107complexINS6_4HalfEEEE_St5arrayIPcLm2EELi4E23TrivialOffsetCalculatorILi1EjESF_NS0_6memory12LoadWithCastILi1EEENSG_13StoreWithCastILi1EEEEEviT_T0_T2_T3_T4_T5_:
.text._ZN2at6native27unrolled_elementwise_kernelIZZZNS0_16tanh_kernel_cudaERNS_18TensorIteratorBaseEENKUlvE_clEvENKUlvE1_clEvEUlN3c107complexINS6_4HalfEEEE_St5arrayIPcLm2EELi4E23TrivialOffsetCalculatorILi1EjESF_NS0_6memory12LoadWithCastILi1EEENSG_13StoreWithCastILi1EEEEEviT_T0_T2_T3_T4_T5_:
        /* <DEDUP_REMOVED lines=9> */
[----:B------:R-:W-:Y:S01]  /*0090*/  PRMT R23, RZ, 0x7610, R23 ;  /* 0x00007610ff177816 */ /* 0x000fe20000000017 */
[----:B-1----:R-:W-:-:S05]  /*00a0*/  IMAD R22, R16, -0x200, R3 ;  /* 0xfffffe0010167824 */ /* 0x002fca00078e0203 */
[----:B--2---:R-:W-:-:S13]  /*00b0*/  ISETP.GE.AND P0, PT, R17, R22, PT ;  /* 0x000000161100720c */ /* 0x004fda0003f06270 */
[----:B0--3--:R-:W-:Y:S05]  /*00c0*/  @P0 BRA `(.L_x_2818) ;  /* 0x00000010005c0947 */ /* 0x009fea0003800000 */
        /* <DEDUP_REMOVED lines=18> */
[----:B------:R-:W2:Y:S01]  /*01f0*/  LDG.E.S8 R2, desc[UR36][R2.64] ;  /* 0x0000002402027981 */ /* 0x000ea2000c1e1300 */
[----:B------:R-:W-:Y:S01]  /*0200*/  PRMT R19, RZ, 0x7610, R19 ;  /* 0x00007610ff137816 */ /* 0x000fe20000000013 */
[----:B--2---:R-:W0:Y:S02]  /*0210*/  I2F.S16 R23, R2 ;  /* 0x0000000200177306 */ /* 0x004e240000101400 */
[----:B0-----:R-:W-:Y:S01]  /*0220*/  F2FP.F16.F32.PACK_AB R23, RZ, R23 ;  /* 0x00000017ff17723e */ /* 0x001fe200000000ff */
[----:B------:R-:W-:Y:S06]  /*0230*/  BRA `(.L_x_2824) ;  /* 0x0000000c00fc7947 */ /* 0x000fec0003800000 */
.L_x_2822:
[----:B------:R-:W2:Y:S01]  /*0240*/  LDG.E.U8 R2, desc[UR36][R2.64] ;  /* 0x0000002402027981 */ /* 0x000ea2000c1e1100 */
[----:B------:R-:W-:Y:S02]  /*0250*/  PRMT R19, RZ, 0x7610, R19 ;  /* 0x00007610ff137816 */ /* 0x000fe40000000013 */
[----:B--2---:R-:W-:-:S04]  /*0260*/  I2FP.F32.U32 R23, R2 ;  /* 0x0000000200177245 */ /* 0x004fc80000201000 */
[----:B------:R-:W-:Y:S01]  /*0270*/  F2FP.F16.F32.PACK_AB R23, RZ, R23 ;  /* 0x00000017ff17723e */ /* 0x000fe200000000ff */
[----:B------:R-:W-:Y:S06]  /*0280*/  BRA `(.L_x_2824) ;  /* 0x0000000c00e87947 */ /* 0x000fec0003800000 */
.L_x_2821:
[----:B------:R-:W-:-:S13]  /*0290*/  ISETP.NE.AND P0, PT, R0, 0x2, PT ;  /* 0x000000020000780c */ /* 0x000fda0003f05270 */
[----:B------:R-:W-:Y:S05]  /*02a0*/  @!P0 BRA `(.L_x_2825) ;  /* 0x0000000000388947 */ /* 0x000fea0003800000 */
[----:B------:R-:W-:-:S13]  /*02b0*/  ISETP.NE.AND P0, PT, R0, 0x3, PT ;  /* 0x000000030000780c */ /* 0x000fda0003f05270 */
[----:B------:R-:W-:Y:S05]  /*02c0*/  @!P0 BRA `(.L_x_2826) ;  /* 0x00000000001c8947 */ /* 0x000fea0003800000 */
[----:B------:R-:W-:-:S13]  /*02d0*/  ISETP.NE.AND P0, PT, R0, 0x4, PT ;  /* 0x000000040000780c */ /* 0x000fda0003f05270 */
[----:B------:R-:W-:Y:S05]  /*02e0*/  @P0 BRA `(.L_x_2823) ;  /* 0x0000000c00600947 */ /* 0x000fea0003800000 */
[----:B------:R-:W2:Y:S01]  /*02f0*/  LDG.E.64 R2, desc[UR36][R2.64] ;  /* 0x0000002402027981 */ /* 0x000ea2000c1e1b00 */
[----:B------:R-:W-:Y:S01]  /*0300*/  PRMT R19, RZ, 0x7610, R19 ;  /* 0x00007610ff137816 */ /* 0x000fe20000000013 */
[----:B--2---:R-:W0:Y:S02]  /*0310*/  I2F.S64 R23, R2 ;  /* 0x0000000200177312 */ /* 0x004e240000301400 */
[----:B0-----:R-:W-:Y:S01]  /*0320*/  F2FP.F16.F32.PACK_AB R23, RZ, R23 ;  /* 0x00000017ff17723e */ /* 0x001fe200000000ff */
[----:B------:R-:W-:Y:S06]  /*0330*/  BRA `(.L_x_2824) ;  /* 0x0000000c00bc7947 */ /* 0x000fec0003800000 */
.L_x_2826:
[----:B------:R-:W2:Y:S01]  /*0340*/  LDG.E R2, desc[UR36][R2.64] ;  /* 0x0000002402027981 */ /* 0x000ea2000c1e1900 */
[----:B------:R-:W-:Y:S02]  /*0350*/  PRMT R19, RZ, 0x7610, R19 ;  /* 0x00007610ff137816 */ /* 0x000fe40000000013 */
[----:B--2---:R-:W-:-:S04]  /*0360*/  I2FP.F32.S32 R23, R2 ;  /* 0x0000000200177245 */ /* 0x004fc80000201400 */
[----:B------:R-:W-:Y:S01]  /*0370*/  F2FP.F16.F32.PACK_AB R23, RZ, R23 ;  /* 0x00000017ff17723e */ /* 0x000fe200000000ff */
[----:B------:R-:W-:Y:S06]  /*0380*/  BRA `(.L_x_2824) ;  /* 0x0000000c00a87947 */ /* 0x000fec0003800000 */
.L_x_2825:
[----:B------:R-:W2:Y:S01]  /*0390*/  LDG.E.U16 R2, desc[UR36][R2.64] ;  /* 0x0000002402027981 */ /* 0x000ea2000c1e1500 */
[----:B------:R-:W-:Y:S01]  /*03a0*/  PRMT R19, RZ, 0x7610, R19 ;  /* 0x00007610ff137816 */ /* 0x000fe20000000013 */
[----:B--2---:R-:W0:Y:S02]  /*03b0*/  I2F.S16 R23, R2 ;  /* 0x0000000200177306 */ /* 0x004e240000101400 */
[----:B0-----:R-:W-:Y:S01]  /*03c0*/  F2FP.F16.F32.PACK_AB R23, RZ, R23 ;  /* 0x00000017ff17723e */ /* 0x001fe200000000ff */
[----:B------:R-:W-:Y:S06]  /*03d0*/  BRA `(.L_x_2824) ;  /* 0x0000000c00947947 */ /* 0x000fec0003800000 */
.L_x_2820:
[----:B------:R-:W-:-:S13]  /*03e0*/  ISETP.GT.AND P0, PT, R0, 0x6, PT ;  /* 0x000000060000780c */ /* 0x000fda0003f04270 */
[----:B------:R-:W-:Y:S05]  /*03f0*/  @P0 BRA `(.L_x_2827) ;  /* 0x0000000000340947 */ /* 0x000fea0003800000 */
[----:B------:R-:W-:-:S13]  /*0400*/  ISETP.NE.AND P0, PT, R0, 0x5, PT ;  /* 0x000000050000780c */ /* 0x000fda0003f05270 */
[----:B------:R-:W-:Y:S05]  /*0410*/  @!P0 BRA `(.L_x_2828) ;  /* 0x0000000000188947 */ /* 0x000fea0003800000 */
[----:B------:R-:W-:-:S13]  /*0420*/  ISETP.NE.AND P0, PT, R0, 0x6, PT ;  /* 0x000000060000780c */ /* 0x000fda0003f05270 */
[----:B------:R-:W-:Y:S05]  /*0430*/  @P0 BRA `(.L_x_2823) ;  /* 0x0000000c000c0947 */ /* 0x000fea0003800000 */
[----:B------:R-:W2:Y:S01]  /*0440*/  LDG.E R23, desc[UR36][R2.64] ;  /* 0x0000002402177981 */ /* 0x000ea2000c1e1900 */
[----:B------:R-:W-:Y:S02]  /*0450*/  PRMT R19, RZ, 0x7610, R19 ;  /* 0x00007610ff137816 */ /* 0x000fe40000000013 */
[----:B--2---:R-:W-:Y:S01]  /*0460*/  F2FP.F16.F32.PACK_AB R23, RZ, R23 ;  /* 0x00000017ff17723e */ /* 0x004fe200000000ff */
[----:B------:R-:W-:Y:S06]  /*0470*/  BRA `(.L_x_2824) ;  /* 0x0000000c006c7947 */ /* 0x000fec0003800000 */
.L_x_2828:
[----:B------:R-:W2:Y:S01]  /*0480*/  LDG.E.U16 R23, desc[UR36][R2.64] ;  /* 0x0000002402177981 */ /* 0x000ea2000c1e1500 */
[----:B------:R-:W-:Y:S01]  /*0490*/  PRMT R19, RZ, 0x7610, R19 ;  /* 0x00007610ff137816 */ /* 0x000fe20000000013 */
[----:B--2---:R-:W-:-:S05]  /*04a0*/  HADD2.F32 R23, -RZ, R23.H0_H0 ;  /* 0x20000017ff177230 */ /* 0x004fca0000004100 */
[----:B------:R-:W-:Y:S01]  /*04b0*/  F2FP.F16.F32.PACK_AB R23, RZ, R23 ;  /* 0x00000017ff17723e */ /* 0x000fe200000000ff */
[----:B------:R-:W-:Y:S06]  /*04c0*/  BRA `(.L_x_2824) ;  /* 0x0000000c00587947 */ /* 0x000fec0003800000 */
.L_x_2827:
        /* <DEDUP_REMOVED lines=10> */
.L_x_2830:
[----:B------:R-:W2:Y:S02]  /*0570*/  LDG.E R2, desc[UR36][R2.64] ;  /* 0x0000002402027981 */ /* 0x000ea4000c1e1900 */
[C---:B--2---:R-:W-:Y:S02]  /*0580*/  PRMT R23, R2.reuse, 0x7610, R23 ;  /* 0x0000761002177816 */ /* 0x044fe40000000017 */
[----:B------:R-:W-:Y:S01]  /*0590*/  PRMT R19, R2, 0x7632, R19 ;  /* 0x0000763202137816 */ /* 0x000fe20000000013 */
[----:B------:R-:W-:Y:S06]  /*05a0*/  BRA `(.L_x_2824) ;  /* 0x0000000c00207947 */ /* 0x000fec0003800000 */
.L_x_2829:
[----:B------:R-:W2:Y:S01]  /*05b0*/  LDG.E.64 R2, desc[UR36][R2.64] ;  /* 0x0000002402027981 */ /* 0x000ea2000c1e1b00 */
[----:B------:R-:W-:Y:S01]  /*05c0*/  UMOV UR4, 0xf0000000 ;  /* 0xf000000000047882 */ /* 0x000fe20000000000 */
[----:B------:R-:W-:Y:S01]  /*05d0*/  UMOV UR5, 0x380fffff ;  /* 0x380fffff00057882 */ /* 0x000fe20000000000 */
[----:B------:R-:W-:Y:S01]  /*05e0*/  PRMT R19, RZ, 0x7610, R19 ;  /* 0x00007610ff137816 */ /* 0x000fe20000000013 */
[----:B--2---:R-:W0:Y:S01]  /*05f0*/  F2F.F32.F64 R23, R2 ;  /* 0x0000000200177310 */ /* 0x004e220000301000 */
[----:B------:R-:W-:-:S14]  /*0600*/  DSETP.GEU.AND P0, PT, |R2|, UR4, PT ;  /* 0x0000000402007e2a */ /* 0x000fdc000bf0e200 */
[----:B0-----:R-:W-:-:S05]  /*0610*/  @!P0 FMUL R23, R23, 1.175494350822287508e-38 ;  /* 0x0080000017178820 */ /* 0x001fca0000400000 */
[----:B------:R-:W-:Y:S01]  /*0620*/  F2FP.F16.F32.PACK_AB R23, RZ, R23 ;  /* 0x00000017ff17723e */ /* 0x000fe200000000ff */
[----:B------:R-:W-:Y:S06]  /*0630*/  BRA `(.L_x_2824) ;  /* 0x0000000800fc7947 */ /* 0x000fec0003800000 */
.L_x_2819:
        /* <DEDUP_REMOVED lines=9> */
[----:B------:R-:W-:Y:S02]  /*06d0*/  PRMT R19, RZ, 0x7610, R19 ;  /* 0x00007610ff137816 */ /* 0x000fe40000000013 */
[----:B--2---:R-:W-:-:S04]  /*06e0*/  ISETP.NE.AND P0, PT, R2, RZ, PT ;  /* 0x000000ff0200720c */ /* 0x004fc80003f05270 */
[----:B------:R-:W-:-:S04]  /*06f0*/  FSEL R23, RZ, 1, !P0 ;  /* 0x3f800000ff177808 */ /* 0x000fc80004000000 */
[----:B------:R-:W-:Y:S01]  /*0700*/  F2FP.F16.F32.PACK_AB R23, RZ, R23 ;  /* 0x00000017ff17723e */ /* 0x000fe200000000ff */
[----:B------:R-:W-:Y:S06]  /*0710*/  BRA `(.L_x_2824) ;  /* 0x0000000800c47947 */ /* 0x000fec0003800000 */
.L_x_2833:
        /* <DEDUP_REMOVED lines=12> */
.L_x_2832:
[----:B------:R-:W-:-:S13]  /*07e0*/  ISETP.NE.AND P0, PT, R0, 0xf, PT ;  /* 0x0000000f0000780c */ /* 0x000fda0003f05270 */
[----:B------:R-:W-:Y:S05]  /*07f0*/  @!P0 BRA `(.L_x_2834) ;  /* 0x0000000000a48947 */ /* 0x000fea0003800000 */
[----:B------:R-:W-:-:S13]  /*0800*/  ISETP.NE.AND P0, PT, R0, 0x17, PT ;  /* 0x000000170000780c */ /* 0x000fda0003f05270 */
[----:B------:R-:W-:Y:S05]  /*0810*/  @!P0 BRA `(.L_x_2835) ;  /* 0x0000000000608947 */ /* 0x000fea0003800000 */
[----:B------:R-:W-:-:S13]  /*0820*/  ISETP.NE.AND P0, PT, R0, 0x18, PT ;  /* 0x000000180000780c */ /* 0x000fda0003f05270 */
[----:B------:R-:W-:Y:S05]  /*0830*/  @P0 BRA `(.L_x_2823) ;  /* 0x00000008000c0947 */ /* 0x000fea0003800000 */
[----:B------:R-:W2:Y:S01]  /*0840*/  LDG.E.U8 R0, desc[UR36][R2.64] ;  /* 0x0000002402007981 */ /* 0x000ea2000c1e1100 */
[----:B------:R-:W-:Y:S01]  /*0850*/  IMAD.MOV.U32 R8, RZ, RZ, -0x800000 ;  /* 0xff800000ff087424 */ /* 0x000fe200078e00ff */
[----:B------:R-:W-:Y:S01]  /*0860*/  PRMT R19, RZ, 0x7610, R19 ;  /* 0x00007610ff137816 */ /* 0x000fe20000000013 */
        /* <DEDUP_REMOVED lines=19> */
.L_x_2835:
[----:B------:R-:W2:Y:S01]  /*09a0*/  LDG.E.U8 R2, desc[UR36][R2.64] ;  /* 0x0000002402027981 */ /* 0x000ea2000c1e1100 */
[----:B------:R-:W-:Y:S01]  /*09b0*/  PRMT R19, RZ, 0x7610, R19 ;  /* 0x00007610ff137816 */ /* 0x000fe20000000013 */
        /* <DEDUP_REMOVED lines=13> */
.L_x_2834:
[----:B------:R-:W2:Y:S01]  /*0a90*/  LDG.E.U16 R23, desc[UR36][R2.64] ;  /* 0x0000002402177981 */ /* 0x000ea2000c1e1500 */
[----:B------:R-:W-:Y:S01]  /*0aa0*/  PRMT R19, RZ, 0x7610, R19 ;  /* 0x00007610ff137816 */ /* 0x000fe20000000013 */
[----:B--2---:R-:W-:-:S05]  /*0ab0*/  IMAD.U32 R23, R23, 0x10000, RZ ;  /* 0x0001000017177824 */ /* 0x004fca00078e00ff */
[----:B------:R-:W-:Y:S01]  /*0ac0*/  F2FP.F16.F32.PACK_AB R23, RZ, R23 ;  /* 0x00000017ff17723e */ /* 0x000fe200000000ff */
[----:B------:R-:W-:Y:S06]  /*0ad0*/  BRA `(.L_x_2824) ;  /* 0x0000000400d47947 */ /* 0x000fec0003800000 */
.L_x_2831:
        /* <DEDUP_REMOVED lines=8> */
[----:B------:R-:W2:Y:S01]  /*0b60*/  LDG.E.U16 R23, desc[UR36][R2.64] ;  /* 0x0000002402177981 */ /* 0x000ea2000c1e1500 */
[----:B------:R-:W-:Y:S02]  /*0b70*/  PRMT R19, RZ, 0x7610, R19 ;  /* 0x00007610ff137816 */ /* 0x000fe40000000013 */
[----:B--2---:R-:W-:-:S04]  /*0b80*/  I2FP.F32.U32 R23, R23 ;  /* 0x0000001700177245 */ /* 0x004fc80000201000 */
[----:B------:R-:W-:Y:S01]  /*0b90*/  F2FP.F16.F32.PACK_AB R23, RZ, R23 ;  /* 0x00000017ff17723e */ /* 0x000fe200000000ff */
[----:B------:R-:W-:Y:S06]  /*0ba0*/  BRA `(.L_x_2824) ;  /* 0x0000000400a07947 */ /* 0x000fec0003800000 */
.L_x_2838:
        /* <DEDUP_REMOVED lines=21> */
.L_x_2842:
[----:B------:R-:W-:Y:S05]  /*0d00*/  BSYNC B1 ;  /* 0x0000000000017941 */ /* 0x000fea0003800000 */
.L_x_2841:
[----:B------:R-:W-:Y:S01]  /*0d10*/  IMAD.SHL.U32 R2, R2, 0x100000, RZ ;  /* 0x0010000002027824 */ /* 0x000fe200078e00ff */
[----:B------:R-:W-:-:S04]  /*0d20*/  LEA R0, R0, 0x3b800000, 0x17 ;  /* 0x3b80000000007811 */ /* 0x000fc800078eb8ff */
[----:B------:R-:W-:-:S07]  /*0d30*/  LOP3.LUT R23, R0, R2, R23, 0xfe, !PT ;  /* 0x0000000200177212 */ /* 0x000fce00078efe17 */
.L_x_2840:
[----:B------:R-:W-:Y:S05]  /*0d40*/  BSYNC B0 ;  /* 0x0000000000007941 */ /* 0x000fea0003800000 */
.L_x_2839:
[----:B------:R-:W-:Y:S02]  /*0d50*/  F2FP.F16.F32.PACK_AB R23, RZ, R23 ;  /* 0x00000017ff17723e */ /* 0x000fe400000000ff */
[----:B------:R-:W-:Y:S01]  /*0d60*/  PRMT R19, RZ, 0x7610, R19 ;  /* 0x00007610ff137816 */ /* 0x000fe20000000013 */
[----:B------:R-:W-:Y:S06]  /*0d70*/  BRA `(.L_x_2824) ;  /* 0x00000004002c7947 */ /* 0x000fec0003800000 */
.L_x_2837:
        /* <DEDUP_REMOVED lines=21> */
.L_x_2846:
[----:B------:R-:W-:Y:S05]  /*0ed0*/  BSYNC B1 ;  /* 0x0000000000017941 */ /* 0x000fea0003800000 */
.L_x_2845:
[----:B------:R-:W-:Y:S01]  /*0ee0*/  IMAD.SHL.U32 R2, R2, 0x200000, RZ ;  /* 0x0020000002027824 */ /* 0x000fe200078e00ff */
[----:B------:R-:W-:-:S04]  /*0ef0*/  LEA R0, R0, 0x37800000, 0x17 ;  /* 0x3780000000007811 */ /* 0x000fc800078eb8ff */
[----:B------:R-:W-:-:S07]  /*0f00*/  LOP3.LUT R23, R0, R2, R23, 0xfe, !PT ;  /* 0x0000000200177212 */ /* 0x000fce00078efe17 */
.L_x_2844:
[----:B------:R-:W-:Y:S05]  /*0f10*/  BSYNC B0 ;  /* 0x0000000000007941 */ /* 0x000fea0003800000 */
.L_x_2843:
[----:B------:R-:W-:Y:S02]  /*0f20*/  F2FP.F16.F32.PACK_AB R23, RZ, R23 ;  /* 0x00000017ff17723e */ /* 0x000fe400000000ff */
[----:B------:R-:W-:Y:S01]  /*0f30*/  PRMT R19, RZ, 0x7610, R19 ;  /* 0x00007610ff137816 */ /* 0x000fe20000000013 */
[----:B------:R-:W-:Y:S06]  /*0f40*/  BRA `(.L_x_2824) ;  /* 0x0000000000b87947 */ /* 0x000fec0003800000 */
.L_x_2836:
        /* <DEDUP_REMOVED lines=14> */
.L_x_2850:
[----:B------:R-:W-:Y:S05]  /*1030*/  BSYNC B0 ;  /* 0x0000000000007941 */ /* 0x000fea0003800000 */
.L_x_2849:
[----:B------:R-:W-:Y:S02]  /*1040*/  PRMT R19, RZ, 0x7610, R19 ;  /* 0x00007610ff137816 */ /* 0x000fe40000000013 */
[----:B------:R-:W-:Y:S01]  /*1050*/  F2FP.F16.F32.PACK_AB R23, RZ, R23 ;  /* 0x00000017ff17723e */ /* 0x000fe200000000ff */
[----:B------:R-:W-:Y:S06]  /*1060*/  BRA `(.L_x_2824) ;  /* 0x0000000000707947 */ /* 0x000fec0003800000 */
.L_x_2823:
        /* <DEDUP_REMOVED lines=16> */
.L_x_2851:
[----:B------:R-:W-:Y:S02]  /*1170*/  PRMT R19, RZ, 0x7610, R19 ;  /* 0x00007610ff137816 */ /* 0x000fe40000000013 */
[----:B------:R-:W-:Y:S01]  /*1180*/  PRMT R23, RZ, 0x7610, R23 ;  /* 0x00007610ff177816 */ /* 0x000fe20000000017 */
[----:B------:R-:W-:Y:S06]  /*1190*/  BRA `(.L_x_2824) ;  /* 0x0000000000247947 */ /* 0x000fec0003800000 */
.L_x_2848:
[----:B------:R-:W2:Y:S01]  /*11a0*/  LDG.E.64 R2, desc[UR36][R2.64] ;  /* 0x0000002402027981 */ /* 0x000ea2000c1e1b00 */
[----:B------:R-:W-:Y:S01]  /*11b0*/  PRMT R19, RZ, 0x7610, R19 ;  /* 0x00007610ff137816 */ /* 0x000fe20000000013 */
[----:B--2---:R-:W0:Y:S02]  /*11c0*/  I2F.U64 R23, R2 ;  /* 0x0000000200177312 */ /* 0x004e240000301000 */
[----:B0-----:R-:W-:Y:S01]  /*11d0*/  F2FP.F16.F32.PACK_AB R23, RZ, R23 ;  /* 0x00000017ff17723e */ /* 0x001fe200000000ff */
[----:B------:R-:W-:Y:S06]  /*11e0*/  BRA `(.L_x_2824) ;  /* 0x0000000000107947 */ /* 0x000fec0003800000 */
.L_x_2847:
[----:B------:R-:W2:Y:S01]  /*11f0*/  LDG.E R2, desc[UR36][R2.64] ;  /* 0x0000002402027981 */ /* 0x000ea2000c1e1900 */
[----:B------:R-:W-:Y:S02]  /*1200*/  PRMT R19, RZ, 0x7610, R19 ;  /* 0x00007610ff137816 */ /* 0x000fe40000000013 */
[----:B--2---:R-:W-:-:S04]  /*1210*/  I2FP.F32.U32 R23, R2 ;  /* 0x0000000200177245 */ /* 0x004fc80000201000 */
[----:B------:R-:W-:-:S07]  /*1220*/  F2FP.F16.F32.PACK_AB R23, RZ, R23 ;  /* 0x00000017ff17723e */ /* 0x000fce00000000ff */
.L_x_2824:
[----:B------:R-:W-:-:S07]  /*1230*/  VIADD R17, R17, 0x80 ;  /* 0x0000008011117836 */ /* 0x000fce0000000000 */
.L_x_2818:
[----:B------:R-:W-:Y:S05]  /*1240*/  BSYNC B6 ;  /* 0x0000000000067941 */ /* 0x000fea0003800000 */
.L_x_2817:
[----:B------:R-:W-:Y:S01]  /*1250*/  ISETP.GE.AND P0, PT, R17, R22, PT ;  /* 0x000000161100720c */ /* 0x000fe20003f06270 */
[----:B------:R-:W-:Y:S01]  /*1260*/  BSSY B6, `(.L_x_2852) ;  /* 0x000011b000067945 */ /* 0x000fe20003800000 */
[----:B------:R-:W-:-:S11]  /*1270*/  PRMT R24, RZ, 0x7610, R24 ;  /* 0x00007610ff187816 */ /* 0x000fd60000000018 */
[----:B------:R-:W-:Y:S05]  /*1280*/  @P0 BRA `(.L_x_2853) ;  /* 0x0000001000600947 */ /* 0x000fea0003800000 */
        /* <DEDUP_REMOVED lines=23> */
.L_x_2857:
[----:B------:R-:W2:Y:S01]  /*1400*/  LDG.E.U8 R2, desc[UR36][R2.64] ;  /* 0x0000002402027981 */ /* 0x000ea2000c1e1100 */
[----:B------:R-:W-:Y:S02]  /*1410*/  PRMT R25, RZ, 0x7610, R25 ;  /* 0x00007610ff197816 */ /* 0x000fe40000000019 */
[----:B--2---:R-:W-:-:S04]  /*1420*/  I2FP.F32.U32 R24, R2 ;  /* 0x0000000200187245 */ /* 0x004fc80000201000 */
[----:B------:R-:W-:Y:S01]  /*1430*/  F2FP.F16.F32.PACK_AB R24, RZ, R24 ;  /* 0x00000018ff18723e */ /* 0x000fe200000000ff */
[----:B------:R-:W-:Y:S06]  /*1440*/  BRA `(.L_x_2859) ;  /* 0x0000000c00ec7947 */ /* 0x000fec0003800000 */
.L_x_2856:
        /* <DEDUP_REMOVED lines=11> */
.L_x_2861:
[----:B------:R-:W2:Y:S01]  /*1500*/  LDG.E R2, desc[UR36][R2.64] ;  /* 0x0000002402027981 */ /* 0x000ea2000c1e1900 */
[----:B------:R-:W-:Y:S02]  /*1510*/  PRMT R25, RZ, 0x7610, R25 ;  /* 0x00007610ff197816 */ /* 0x000fe40000000019 */
[----:B--2---:R-:W-:-:S04]  /*1520*/  I2FP.F32.S32 R24, R2 ;  /* 0x0000000200187245 */ /* 0x004fc80000201400 */
[----:B------:R-:W-:Y:S01]  /*1530*/  F2FP.F16.F32.PACK_AB R24, RZ, R24 ;  /* 0x00000018ff18723e */ /* 0x000fe200000000ff */
[----:B------:R-:W-:Y:S06]  /*1540*/  BRA `(.L_x_2859) ;  /* 0x0000000c00ac7947 */ /* 0x000fec0003800000 */
.L_x_2860:
[----:B------:R-:W2:Y:S01]  /*1550*/  LDG.E.U16 R2, desc[UR36][R2.64] ;  /* 0x0000002402027981 */ /* 0x000ea2000c1e1500 */
[----:B------:R-:W-:Y:S01]  /*1560*/  PRMT R25, RZ, 0x7610, R25 ;  /* 0x00007610ff197816 */ /* 0x000fe20000000019 */
[----:B--2---:R-:W0:Y:S02]  /*1570*/  I2F.S16 R24, R2 ;  /* 0x0000000200187306 */ /* 0x004e240000101400 */
[----:B0-----:R-:W-:Y:S01]  /*1580*/  F2FP.F16.F32.PACK_AB R24, RZ, R24 ;  /* 0x00000018ff18723e */ /* 0x001fe200000000ff */
[----:B------:R-:W-:Y:S06]  /*1590*/  BRA `(.L_x_2859) ;  /* 0x0000000c00987947 */ /* 0x000fec0003800000 */
.L_x_2855:
        /* <DEDUP_REMOVED lines=10> */
.L_x_2863:
[----:B------:R-:W2:Y:S01]  /*1640*/  LDG.E.U16 R24, desc[UR36][R2.64] ;  /* 0x0000002402187981 */ /* 0x000ea2000c1e1500 */
[----:B------:R-:W-:Y:S01]  /*1650*/  PRMT R25, RZ, 0x7610, R25 ;  /* 0x00007610ff197816 */ /* 0x000fe20000000019 */
[----:B--2---:R-:W-:-:S05]  /*1660*/  HADD2.F32 R24, -RZ, R24.H0_H0 ;  /* 0x20000018ff187230 */ /* 0x004fca0000004100 */
[----:B------:R-:W-:Y:S01]  /*1670*/  F2FP.F16.F32.PACK_AB R24, RZ, R24 ;  /* 0x00000018ff18723e */ /* 0x000fe200000000ff */
[----:B------:R-:W-:Y:S06]  /*1680*/  BRA `(.L_x_2859) ;  /* 0x0000000c005c7947 */ /* 0x000fec0003800000 */
.L_x_2862:
        /* <DEDUP_REMOVED lines=10> */
.L_x_2865:
[----:B------:R-:W2:Y:S02]  /*1730*/  LDG.E R2, desc[UR36][R2.64] ;  /* 0x0000002402027981 */ /* 0x000ea4000c1e1900 */
[C---:B--2---:R-:W-:Y:S02]  /*1740*/  PRMT R24, R2.reuse, 0x7610, R24 ;  /* 0x0000761002187816 */ /* 0x044fe40000000018 */
[----:B------:R-:W-:Y:S01]  /*1750*/  PRMT R25, R2, 0x7632, R25 ;  /* 0x0000763202197816 */ /* 0x000fe20000000019 */
[----:B------:R-:W-:Y:S06]  /*1760*/  BRA `(.L_x_2859) ;  /* 0x0000000c00247947 */ /* 0x000fec0003800000 */
.L_x_2864:
        /* <DEDUP_REMOVED lines=9> */
.L_x_2854:
        /* <DEDUP_REMOVED lines=14> */
.L_x_2868:
        /* <DEDUP_REMOVED lines=12> */
.L_x_2867:
        /* <DEDUP_REMOVED lines=28> */
.L_x_2870:
[----:B------:R-:W2:Y:S01]  /*1b60*/  LDG.E.U8 R3, desc[UR36][R2.64] ;  /* 0x0000002402037981 */ /* 0x000ea2000c1e1100 */
[----:B------:R-:W-:Y:S01]  /*1b70*/  PRMT R25, RZ, 0x7610, R25 ;  /* 0x00007610ff197816 */ /* 0x000fe20000000019 */
        /* <DEDUP_REMOVED lines=14> */
.L_x_2869:
[----:B------:R-:W2:Y:S01]  /*1c60*/  LDG.E.U16 R24, desc[UR36][R2.64] ;  /* 0x0000002402187981 */ /* 0x000ea2000c1e1500 */
[----:B------:R-:W-:Y:S01]  /*1c70*/  PRMT R25, RZ, 0x7610, R25 ;  /* 0x00007610ff197816 */ /* 0x000fe20000000019 */
[----:B--2---:R-:W-:-:S05]  /*1c80*/  IMAD.U32 R24, R24, 0x10000, RZ ;  /* 0x0001000018187824 */ /* 0x004fca00078e00ff */
[----:B------:R-:W-:Y:S01]  /*1c90*/  F2FP.F16.F32.PACK_AB R24, RZ, R24 ;  /* 0x00000018ff18723e */ /* 0x000fe200000000ff */
[----:B------:R-:W-:Y:S06]  /*1ca0*/  BRA `(.L_x_2859) ;  /* 0x0000000400d47947 */ /* 0x000fec0003800000 */
.L_x_2866:
        /* <DEDUP_REMOVED lines=13> */
.L_x_2873:
        /* <DEDUP_REMOVED lines=21> */
.L_x_2877:
[----:B------:R-:W-:Y:S05]  /*1ed0*/  BSYNC B1 ;  /* 0x0000000000017941 */ /* 0x000fea0003800000 */
.L_x_2876:
[----:B------:R-:W-:Y:S01]  /*1ee0*/  IMAD.SHL.U32 R2, R2, 0x100000, RZ ;  /* 0x0010000002027824 */ /* 0x000fe200078e00ff */
[----:B------:R-:W-:-:S04]  /*1ef0*/  LEA R3, R0, 0x3b800000, 0x17 ;  /* 0x3b80000000037811 */ /* 0x000fc800078eb8ff */
[----:B------:R-:W-:-:S07]  /*1f00*/  LOP3.LUT R24, R3, R2, R24, 0xfe, !PT ;  /* 0x0000000203187212 */ /* 0x000fce00078efe18 */
.L_x_2875:
[----:B------:R-:W-:Y:S05]  /*1f10*/  BSYNC B0 ;  /* 0x0000000000007941 */ /* 0x000fea0003800000 */
.L_x_2874:
[----:B------:R-:W-:Y:S02]  /*1f20*/  F2FP.F16.F32.PACK_AB R24, RZ, R24 ;  /* 0x00000018ff18723e */ /* 0x000fe400000000ff */
[----:B------:R-:W-:Y:S01]  /*1f30*/  PRMT R25, RZ, 0x7610, R25 ;  /* 0x00007610ff197816 */ /* 0x000fe20000000019 */
[----:B------:R-:W-:Y:S06]  /*1f40*/  BRA `(.L_x_2859) ;  /* 0x00000004002c7947 */ /* 0x000fec0003800000 */
.L_x_2872:
        /* <DEDUP_REMOVED lines=21> */
.L_x_2881:
[----:B------:R-:W-:Y:S05]  /*20a0*/  BSYNC B1 ;  /* 0x0000000000017941 */ /* 0x000fea0003800000 */
.L_x_2880:
[----:B------:R-:W-:Y:S01]  /*20b0*/  IMAD.SHL.U32 R2, R2, 0x200000, RZ ;  /* 0x0020000002027824 */ /* 0x000fe200078e00ff */
[----:B------:R-:W-:-:S04]  /*20c0*/  LEA R3, R0, 0x37800000, 0x17 ;  /* 0x3780000000037811 */ /* 0x000fc800078eb8ff */
[----:B------:R-:W-:-:S07]  /*20d0*/  LOP3.LUT R24, R3, R2, R24, 0xfe, !PT ;  /* 0x0000000203187212 */ /* 0x000fce00078efe18 */
.L_x_2879:
[----:B------:R-:W-:Y:S05]  /*20e0*/  BSYNC B0 ;  /* 0x0000000000007941 */ /* 0x000fea0003800000 */
.L_x_2878:
[----:B------:R-:W-:Y:S02]  /*20f0*/  F2FP.F16.F32.PACK_AB R24, RZ, R24 ;  /* 0x00000018ff18723e */ /* 0x000fe400000000ff */
[----:B------:R-:W-:Y:S01]  /*2100*/  PRMT R25, RZ, 0x7610, R25 ;  /* 0x00007610ff197816 */ /* 0x000fe20000000019 */
[----:B------:R-:W-:Y:S06]  /*2110*/  BRA `(.L_x_2859) ;  /* 0x0000000000b87947 */ /* 0x000fec0003800000 */
.L_x_2871:
        /* <DEDUP_REMOVED lines=14> */
.L_x_2885:
[----:B------:R-:W-:Y:S05]  /*2200*/  BSYNC B0 ;  /* 0x0000000000007941 */ /* 0x000fea0003800000 */
.L_x_2884:
[----:B------:R-:W-:Y:S02]  /*2210*/  PRMT R25, RZ, 0x7610, R25 ;  /* 0x00007610ff197816 */ /* 0x000fe40000000019 */
[----:B------:R-:W-:Y:S01]  /*2220*/  F2FP.F16.F32.PACK_AB R24, RZ, R24 ;  /* 0x00000018ff18723e */ /* 0x000fe200000000ff */
[----:B------:R-:W-:Y:S06]  /*2230*/  BRA `(.L_x_2859) ;  /* 0x0000000000707947 */ /* 0x000fec0003800000 */
.L_x_2858:
        /* <DEDUP_REMOVED lines=16> */
.L_x_2886:
[----:B------:R-:W-:Y:S02]  /*2340*/  PRMT R25, RZ, 0x7610, R25 ;  /* 0x00007610ff197816 */ /* 0x000fe40000000019 */
[----:B------:R-:W-:Y:S01]  /*2350*/  PRMT R24, RZ, 0x7610, R24 ;  /* 0x00007610ff187816 */ /* 0x000fe20000000018 */
[----:B------:R-:W-:Y:S06]  /*2360*/  BRA `(.L_x_2859) ;  /* 0x0000000000247947 */ /* 0x000fec0003800000 */
.L_x_2883:
[----:B------:R-:W2:Y:S01]  /*2370*/  LDG.E.64 R2, desc[UR36][R2.64] ;  /* 0x0000002402027981 */ /* 0x000ea2000c1e1b00 */
[----:B------:R-:W-:Y:S01]  /*2380*/  PRMT R25, RZ, 0x7610, R25 ;  /* 0x00007610ff197816 */ /* 0x000fe20000000019 */
[----:B--2---:R-:W0:Y:S02]  /*2390*/  I2F.U64 R24, R2 ;  /* 0x0000000200187312 */ /* 0x004e240000301000 */
[----:B0-----:R-:W-:Y:S01]  /*23a0*/  F2FP.F16.F32.PACK_AB R24, RZ, R24 ;  /* 0x00000018ff18723e */ /* 0x001fe200000000ff */
[----:B------:R-:W-:Y:S06]  /*23b0*/  BRA `(.L_x_2859) ;  /* 0x0000000000107947 */ /* 0x000fec0003800000 */
.L_x_2882:
[----:B------:R-:W2:Y:S01]  /*23c0*/  LDG.E R2, desc[UR36][R2.64] ;  /* 0x0000002402027981 */ /* 0x000ea2000c1e1900 */
[----:B------:R-:W-:Y:S02]  /*23d0*/  PRMT R25, RZ, 0x7610, R25 ;  /* 0x00007610ff197816 */ /* 0x000fe40000000019 */
[----:B--2---:R-:W-:-:S04]  /*23e0*/  I2FP.F32.U32 R24, R2 ;  /* 0x0000000200187245 */ /* 0x004fc80000201000 */
[----:B------:R-:W-:-:S07]  /*23f0*/  F2FP.F16.F32.PACK_AB R24, RZ, R24 ;  /* 0x00000018ff18723e */ /* 0x000fce00000000ff */
.L_x_2859:
[----:B------:R-:W-:-:S07]  /*2400*/  VIADD R17, R17, 0x80 ;  /* 0x0000008011117836 */ /* 0x000fce0000000000 */
.L_x_2853:
[----:B------:R-:W-:Y:S05]  /*2410*/  BSYNC B6 ;  /* 0x0000000000067941 */ /* 0x000fea0003800000 */
.L_x_2852:
[----:B------:R-:W-:Y:S01]  /*2420*/  ISETP.GE.AND P0, PT, R17, R22, PT ;  /* 0x000000161100720c */ /* 0x000fe20003f06270 */
[----:B------:R-:W-:Y:S01]  /*2430*/  BSSY B6, `(.L_x_2887) ;  /* 0x000011c000067945 */ /* 0x000fe20003800000 */
[----:B------:R-:W-:Y:S02]  /*2440*/  PRMT R28, RZ, 0x7610, R28 ;  /* 0x00007610ff1c7816 */ /* 0x000fe4000000001c */
[----:B------:R-:W-:Y:S02]  /*2450*/  PRMT R27, RZ, 0x7610, R27 ;  /* 0x00007610ff1b7816 */ /* 0x000fe4000000001b */
[----:B------:R-:W-:-:S07]  /*2460*/  PRMT R26, RZ, 0x7610, R26 ;  /* 0x00007610ff1a7816 */ /* 0x000fce000000001a */
        /* <DEDUP_REMOVED lines=24> */
.L_x_2892:
[----:B------:R-:W2:Y:S01]  /*25f0*/  LDG.E.U8 R2, desc[UR36][R2.64] ;  /* 0x0000002402027981 */ /* 0x000ea2000c1e1100 */
[----:B------:R-:W-:Y:S02]  /*2600*/  PRMT R27, RZ, 0x7610, R27 ;  /* 0x00007610ff1b7816 */ /* 0x000fe4000000001b */
[----:B--2---:R-:W-:-:S04]  /*2610*/  I2FP.F32.U32 R26, R2 ;  /* 0x00000002001a7245 */ /* 0x004fc80000201000 */
[----:B------:R-:W-:Y:S01]  /*2620*/  F2FP.F16.F32.PACK_AB R26, RZ, R26 ;  /* 0x0000001aff1a723e */ /* 0x000fe200000000ff */
[----:B------:R-:W-:Y:S06]  /*2630*/  BRA `(.L_x_2894) ;  /* 0x0000000c00e87947 */ /* 0x000fec0003800000 */
.L_x_2891:
        /* <DEDUP_REMOVED lines=11> */
.L_x_2896:
[----:B------:R-:W2:Y:S01]  /*26f0*/  LDG.E R2, desc[UR36][R2.64] ;  /* 0x0000002402027981 */ /* 0x000ea2000c1e1900 */
[----:B------:R-:W-:Y:S02]  /*2700*/  PRMT R27, RZ, 0x7610, R27 ;  /* 0x00007610ff1b7816 */ /* 0x000fe4000000001b */
[----:B--2---:R-:W-:-:S04]  /*2710*/  I2FP.F32.S32 R26, R2 ;  /* 0x00000002001a7245 */ /* 0x004fc80000201400 */
[----:B------:R-:W-:Y:S01]  /*2720*/  F2FP.F16.F32.PACK_AB R26, RZ, R26 ;  /* 0x0000001aff1a723e */ /* 0x000fe200000000ff */
[----:B------:R-:W-:Y:S06]  /*2730*/  BRA `(.L_x_2894) ;  /* 0x0000000c00a87947 */ /* 0x000fec0003800000 */
.L_x_2895:
[----:B------:R-:W2:Y:S01]  /*2740*/  LDG.E.U16 R2, desc[UR36][R2.64] ;  /* 0x0000002402027981 */ /* 0x000ea2000c1e1500 */
[----:B------:R-:W-:Y:S01]  /*2750*/  PRMT R27, RZ, 0x7610, R27 ;  /* 0x00007610ff1b7816 */ /* 0x000fe2000000001b */
[----:B--2---:R-:W0:Y:S02]  /*2760*/  I2F.S16 R26, R2 ;  /* 0x00000002001a7306 */ /* 0x004e240000101400 */
[----:B0-----:R-:W-:Y:S01]  /*2770*/  F2FP.F16.F32.PACK_AB R26, RZ, R26 ;  /* 0x0000001aff1a723e */ /* 0x001fe200000000ff */
[----:B------:R-:W-:Y:S06]  /*2780*/  BRA `(.L_x_2894) ;  /* 0x0000000c00947947 */ /* 0x000fec0003800000 */
.L_x_2890:
        /* <DEDUP_REMOVED lines=10> */
.L_x_2898:
[----:B------:R-:W2:Y:S01]  /*2830*/  LDG.E.U16 R26, desc[UR36][R2.64] ;  /* 0x00000024021a7981 */ /* 0x000ea2000c1e1500 */
[----:B------:R-:W-:Y:S01]  /*2840*/  PRMT R27, RZ, 0x7610, R27 ;  /* 0x00007610ff1b7816 */ /* 0x000fe2000000001b */
[----:B--2---:R-:W-:-:S05]  /*2850*/  HADD2.F32 R26, -RZ, R26.H0_H0 ;  /* 0x2000001aff1a7230 */ /* 0x004fca0000004100 */
[----:B------:R-:W-:Y:S01]  /*2860*/  F2FP.F16.F32.PACK_AB R26, RZ, R26 ;  /* 0x0000001aff1a723e */ /* 0x000fe200000000ff */
[----:B------:R-:W-:Y:S06]  /*2870*/  BRA `(.L_x_2894) ;  /* 0x0000000c00587947 */ /* 0x000fec0003800000 */
.L_x_2897:
        /* <DEDUP_REMOVED lines=10> */
.L_x_2900:
[----:B------:R-:W2:Y:S02]  /*2920*/  LDG.E R2, desc[UR36][R2.64] ;  /* 0x0000002402027981 */ /* 0x000ea4000c1e1900 */
[C---:B--2---:R-:W-:Y:S02]  /*2930*/  PRMT R26, R2.reuse, 0x7610, R26 ;  /* 0x00007610021a7816 */ /* 0x044fe4000000001a */
[----:B------:R-:W-:Y:S01]  /*2940*/  PRMT R27, R2, 0x7632, R27 ;  /* 0x00007632021b7816 */ /* 0x000fe2000000001b */
[----:B------:R-:W-:Y:S06]  /*2950*/  BRA `(.L_x_2894) ;  /* 0x0000000c00207947 */ /* 0x000fec0003800000 */
.L_x_2899:
        /* <DEDUP_REMOVED lines=9> */
.L_x_2889:
        /* <DEDUP_REMOVED lines=14> */
.L_x_2903:
        /* <DEDUP_REMOVED lines=12> */
.L_x_2902:
        /* <DEDUP_REMOVED lines=28> */
.L_x_2905:
        /* <DEDUP_REMOVED lines=15> */
.L_x_2904:
[----:B------:R-:W2:Y:S01]  /*2e40*/  LDG.E.U16 R26, desc[UR36][R2.64] ;  /* 0x00000024021a7981 */ /* 0x000ea2000c1e1500 */
[----:B------:R-:W-:Y:S01]  /*2e50*/  PRMT R27, RZ, 0x7610, R27 ;  /* 0x00007610ff1b7816 */ /* 0x000fe2000000001b */
[----:B--2---:R-:W-:-:S05]  /*2e60*/  IMAD.U32 R26, R26, 0x10000, RZ ;  /* 0x000100001a1a7824 */ /* 0x004fca00078e00ff */
[----:B------:R-:W-:Y:S01]  /*2e70*/  F2FP.F16.F32.PACK_AB R26, RZ, R26 ;  /* 0x0000001aff1a723e */ /* 0x000fe200000000ff */
[----:B------:R-:W-:Y:S06]  /*2e80*/  BRA `(.L_x_2894) ;  /* 0x0000000400d47947 */ /* 0x000fec0003800000 */
.L_x_2901:
        /* <DEDUP_REMOVED lines=13> */
.L_x_2908:
        /* <DEDUP_REMOVED lines=21> */
.L_x_2912:
[----:B------:R-:W-:Y:S05]  /*30b0*/  BSYNC B1 ;  /* 0x0000000000017941 */ /* 0x000fea0003800000 */
.L_x_2911:
[----:B------:R-:W-:Y:S01]  /*30c0*/  IMAD.SHL.U32 R2, R2, 0x100000, RZ ;  /* 0x0010000002027824 */ /* 0x000fe200078e00ff */
[----:B------:R-:W-:-:S04]  /*30d0*/  LEA R3, R0, 0x3b800000, 0x17 ;  /* 0x3b80000000037811 */ /* 0x000fc800078eb8ff */
[----:B------:R-:W-:-:S07]  /*30e0*/  LOP3.LUT R26, R3, R2, R26, 0xfe, !PT ;  /* 0x00000002031a7212 */ /* 0x000fce00078efe1a */
.L_x_2910:
[----:B------:R-:W-:Y:S05]  /*30f0*/  BSYNC B0 ;  /* 0x0000000000007941 */ /* 0x000fea0003800000 */
.L_x_2909:
[----:B------:R-:W-:Y:S02]  /*3100*/  F2FP.F16.F32.PACK_AB R26, RZ, R26 ;  /* 0x0000001aff1a723e */ /* 0x000fe400000000ff */
[----:B------:R-:W-:Y:S01]  /*3110*/  PRMT R27, RZ, 0x7610, R27 ;  /* 0x00007610ff1b7816 */ /* 0x000fe2000000001b */
[----:B------:R-:W-:Y:S06]  /*3120*/  BRA `(.L_x_2894) ;  /* 0x00000004002c7947 */ /* 0x000fec0003800000 */
.L_x_2907:
        /* <DEDUP_REMOVED lines=21> */
.L_x_2916:
[----:B------:R-:W-:Y:S05]  /*3280*/  BSYNC B1 ;  /* 0x0000000000017941 */ /* 0x000fea0003800000 */
.L_x_2915:
[----:B------:R-:W-:Y:S01]  /*3290*/  IMAD.SHL.U32 R2, R2, 0x200000, RZ ;  /* 0x0020000002027824 */ /* 0x000fe200078e00ff */
[----:B------:R-:W-:-:S04]  /*32a0*/  LEA R3, R0, 0x37800000, 0x17 ;  /* 0x3780000000037811 */ /* 0x000fc800078eb8ff */
[----:B------:R-:W-:-:S07]  /*32b0*/  LOP3.LUT R26, R3, R2, R26, 0xfe, !PT ;  /* 0x00000002031a7212 */ /* 0x000fce00078efe1a */
.L_x_2914:
[----:B------:R-:W-:Y:S05]  /*32c0*/  BSYNC B0 ;  /* 0x0000000000007941 */ /* 0x000fea0003800000 */
.L_x_2913:
[----:B------:R-:W-:Y:S02]  /*32d0*/  F2FP.F16.F32.PACK_AB R26, RZ, R26 ;  /* 0x0000001aff1a723e */ /* 0x000fe400000000ff */
[----:B------:R-:W-:Y:S01]  /*32e0*/  PRMT R27, RZ, 0x7610, R27 ;  /* 0x00007610ff1b7816 */ /* 0x000fe2000000001b */
[----:B------:R-:W-:Y:S06]  /*32f0*/  BRA `(.L_x_2894) ;  /* 0x0000000000b87947 */ /* 0x000fec0003800000 */
.L_x_2906:
        /* <DEDUP_REMOVED lines=14> */
.L_x_2920:
[----:B------:R-:W-:Y:S05]  /*33e0*/  BSYNC B0 ;  /* 0x0000000000007941 */ /* 0x000fea0003800000 */
.L_x_2919:
[----:B------:R-:W-:Y:S02]  /*33f0*/  PRMT R27, RZ, 0x7610, R27 ;  /* 0x00007610ff1b7816 */ /* 0x000fe4000000001b */
[----:B------:R-:W-:Y:S01]  /*3400*/  F2FP.F16.F32.PACK_AB R26, RZ, R26 ;  /* 0x0000001aff1a723e */ /* 0x000fe200000000ff */
[----:B------:R-:W-:Y:S06]  /*3410*/  BRA `(.L_x_2894) ;  /* 0x0000000000707947 */ /* 0x000fec0003800000 */
.L_x_2893:
        /* <DEDUP_REMOVED lines=16> */
.L_x_2921:
[----:B------:R-:W-:Y:S02]  /*3520*/  PRMT R27, RZ, 0x7610, R27 ;  /* 0x00007610ff1b7816 */ /* 0x000fe4000000001b */
[----:B------:R-:W-:Y:S01]  /*3530*/  PRMT R26, RZ, 0x7610, R26 ;  /* 0x00007610ff1a7816 */ /* 0x000fe2000000001a */
[----:B------:R-:W-:Y:S06]  /*3540*/  BRA `(.L_x_2894) ;  /* 0x0000000000247947 */ /* 0x000fec0003800000 */
.L_x_2918:
[----:B------:R-:W2:Y:S01]  /*3550*/  LDG.E.64 R2, desc[UR36][R2.64] ;  /* 0x0000002402027981 */ /* 0x000ea2000c1e1b00 */
[----:B------:R-:W-:Y:S01]  /*3560*/  PRMT R27, RZ, 0x7610, R27 ;  /* 0x00007610ff1b7816 */ /* 0x000fe2000000001b */
[----:B--2---:R-:W0:Y:S02]  /*3570*/  I2F.U64 R26, R2 ;  /* 0x00000002001a7312 */ /* 0x004e240000301000 */
[----:B0-----:R-:W-:Y:S01]  /*3580*/  F2FP.F16.F32.PACK_AB R26, RZ, R26 ;  /* 0x0000001aff1a723e */ /* 0x001fe200000000ff */
[----:B------:R-:W-:Y:S06]  /*3590*/  BRA `(.L_x_2894) ;  /* 0x0000000000107947 */ /* 0x000fec0003800000 */
.L_x_2917:
[----:B------:R-:W2:Y:S01]  /*35a0*/  LDG.E R2, desc[UR36][R2.64] ;  /* 0x0000002402027981 */ /* 0x000ea2000c1e1900 */
[----:B------:R-:W-:Y:S02]  /*35b0*/  PRMT R27, RZ, 0x7610, R27 ;  /* 0x00007610ff1b7816 */ /* 0x000fe4000000001b */
[----:B--2---:R-:W-:-:S04]  /*35c0*/  I2FP.F32.U32 R26, R2 ;  /* 0x00000002001a7245 */ /* 0x004fc80000201000 */
[----:B------:R-:W-:-:S07]  /*35d0*/  F2FP.F16.F32.PACK_AB R26, RZ, R26 ;  /* 0x0000001aff1a723e */ /* 0x000fce00000000ff */
.L_x_2894:
[----:B------:R-:W-:-:S07]  /*35e0*/  VIADD R17, R17, 0x80 ;  /* 0x0000008011117836 */ /* 0x000fce0000000000 */
.L_x_2888:
[----:B------:R-:W-:Y:S05]  /*35f0*/  BSYNC B6 ;  /* 0x0000000000067941 */ /* 0x000fea0003800000 */
.L_x_2887:
[----:B------:R-:W-:Y:S01]  /*3600*/  ISETP.GE.AND P0, PT, R17, R22, PT ;  /* 0x000000161100720c */ /* 0x000fe20003f06270 */
[----:B------:R-:W-:Y:S01]  /*3610*/  BSSY B6, `(.L_x_2922) ;  /* 0x0000118000067945 */ /* 0x000fe20003800000 */
[----:B------:R-:W-:-:S11]  /*3620*/  PRMT R0, RZ, 0x7610, R0 ;  /* 0x00007610ff007816 */ /* 0x000fd60000000000 */
[----:B------:R-:W-:Y:S05]  /*3630*/  @P0 BRA `(.L_x_2923) ;  /* 0x0000001000540947 */ /* 0x000fea0003800000 */
        /* <DEDUP_REMOVED lines=22> */
.L_x_2927:
[----:B------:R-:W2:Y:S01]  /*37a0*/  LDG.E.U8 R2, desc[UR36][R2.64] ;  /* 0x0000002402027981 */ /* 0x000ea2000c1e1100 */
[----:B------:R-:W-:Y:S02]  /*37b0*/  PRMT R28, RZ, 0x7610, R28 ;  /* 0x00007610ff1c7816 */ /* 0x000fe4000000001c */
[----:B--2---:R-:W-:-:S04]  /*37c0*/  I2FP.F32.U32 R0, R2 ;  /* 0x0000000200007245 */ /* 0x004fc80000201000 */
[----:B------:R-:W-:Y:S01]  /*37d0*/  F2FP.F16.F32.PACK_AB R0, RZ, R0 ;  /* 0x00000000ff00723e */ /* 0x000fe200000000ff */
[----:B------:R-:W-:Y:S06]  /*37e0*/  BRA `(.L_x_2923) ;  /* 0x0000000c00e87947 */ /* 0x000fec0003800000 */
.L_x_2926:
        /* <DEDUP_REMOVED lines=11> */
.L_x_2930:
[----:B------:R-:W2:Y:S01]  /*38a0*/  LDG.E R2, desc[UR36][R2.64] ;  /* 0x0000002402027981 */ /* 0x000ea2000c1e1900 */
[----:B------:R-:W-:Y:S02]  /*38b0*/  PRMT R28, RZ, 0x7610, R28 ;  /* 0x00007610ff1c7816 */ /* 0x000fe4000000001c */
[----:B--2---:R-:W-:-:S04]  /*38c0*/  I2FP.F32.S32 R0, R2 ;  /* 0x0000000200007245 */ /* 0x004fc80000201400 */
[----:B------:R-:W-:Y:S01]  /*38d0*/  F2FP.F16.F32.PACK_AB R0, RZ, R0 ;  /* 0x00000000ff00723e */ /* 0x000fe200000000ff */
[----:B------:R-:W-:Y:S06]  /*38e0*/  BRA `(.L_x_2923) ;  /* 0x0000000c00a87947 */ /* 0x000fec0003800000 */
.L_x_2929:
[----:B------:R-:W2:Y:S01]  /*38f0*/  LDG.E.U16 R2, desc[UR36][R2.64] ;  /* 0x0000002402027981 */ /* 0x000ea2000c1e1500 */
[----:B------:R-:W-:Y:S01]  /*3900*/  PRMT R28, RZ, 0x7610, R28 ;  /* 0x00007610ff1c7816 */ /* 0x000fe2000000001c */
[----:B--2---:R-:W0:Y:S02]  /*3910*/  I2F.S16 R0, R2 ;  /* 0x0000000200007306 */ /* 0x004e240000101400 */
[----:B0-----:R-:W-:Y:S01]  /*3920*/  F2FP.F16.F32.PACK_AB R0, RZ, R0 ;  /* 0x00000000ff00723e */ /* 0x001fe200000000ff */
[----:B------:R-:W-:Y:S06]  /*3930*/  BRA `(.L_x_2923) ;  /* 0x0000000c00947947 */ /* 0x000fec0003800000 */
.L_x_2925:
        /* <DEDUP_REMOVED lines=10> */
.L_x_2932:
[----:B------:R-:W2:Y:S01]  /*39e0*/  LDG.E.U16 R0, desc[UR36][R2.64] ;  /* 0x0000002402007981 */ /* 0x000ea2000c1e1500 */
[----:B------:R-:W-:Y:S01]  /*39f0*/  PRMT R28, RZ, 0x7610, R28 ;  /* 0x00007610ff1c7816 */ /* 0x000fe2000000001c */
[----:B--2---:R-:W-:-:S05]  /*3a00*/  HADD2.F32 R0, -RZ, R0.H0_H0 ;  /* 0x20000000ff007230 */ /* 0x004fca0000004100 */
[----:B------:R-:W-:Y:S01]  /*3a10*/  F2FP.F16.F32.PACK_AB R0, RZ, R0 ;  /* 0x00000000ff00723e */ /* 0x000fe200000000ff */
[----:B------:R-:W-:Y:S06]  /*3a20*/  BRA `(.L_x_2923) ;  /* 0x0000000c00587947 */ /* 0x000fec0003800000 */
.L_x_2931:
        /* <DEDUP_REMOVED lines=10> */
.L_x_2934:
[----:B------:R-:W2:Y:S02]  /*3ad0*/  LDG.E R2, desc[UR36][R2.64] ;  /* 0x0000002402027981 */ /* 0x000ea4000c1e1900 */
[C---:B--2---:R-:W-:Y:S02]  /*3ae0*/  PRMT R0, R2.reuse, 0x7610, R0 ;  /* 0x0000761002007816 */ /* 0x044fe40000000000 */
[----:B------:R-:W-:Y:S01]  /*3af0*/  PRMT R28, R2, 0x7632, R28 ;  /* 0x00007632021c7816 */ /* 0x000fe2000000001c */
[----:B------:R-:W-:Y:S06]  /*3b00*/  BRA `(.L_x_2923) ;  /* 0x0000000c00207947 */ /* 0x000fec0003800000 */
.L_x_2933:
        /* <DEDUP_REMOVED lines=9> */
.L_x_2924:
        /* <DEDUP_REMOVED lines=14> */
.L_x_2937:
        /* <DEDUP_REMOVED lines=12> */
.L_x_2936:
        /* <DEDUP_REMOVED lines=28> */
.L_x_2939:
        /* <DEDUP_REMOVED lines=15> */
.L_x_2938:
[----:B------:R-:W2:Y:S01]  /*3ff0*/  LDG.E.U16 R0, desc[UR36][R2.64] ;  /* 0x0000002402007981 */ /* 0x000ea2000c1e1500 */
[----:B------:R-:W-:Y:S01]  /*4000*/  PRMT R28, RZ, 0x7610, R28 ;  /* 0x00007610ff1c7816 */ /* 0x000fe2000000001c */
[----:B--2---:R-:W-:-:S05]  /*4010*/  IMAD.U32 R0, R0, 0x10000, RZ ;  /* 0x0001000000007824 */ /* 0x004fca00078e00ff */
[----:B------:R-:W-:Y:S01]  /*4020*/  F2FP.F16.F32.PACK_AB R0, RZ, R0 ;  /* 0x00000000ff00723e */ /* 0x000fe200000000ff */
[----:B------:R-:W-:Y:S06]  /*4030*/  BRA `(.L_x_2923) ;  /* 0x0000000400d47947 */ /* 0x000fec0003800000 */
.L_x_2935:
        /* <DEDUP_REMOVED lines=13> */
.L_x_2942:
        /* <DEDUP_REMOVED lines=21> */
.L_x_2946:
[----:B------:R-:W-:Y:S05]  /*4260*/  BSYNC B1 ;  /* 0x0000000000017941 */ /* 0x000fea0003800000 */
.L_x_2945:
[----:B------:R-:W-:Y:S01]  /*4270*/  LEA R3, R0, 0x3b800000, 0x17 ;  /* 0x3b80000000037811 */ /* 0x000fe200078eb8ff */
[----:B------:R-:W-:-:S05]  /*4280*/  IMAD.SHL.U32 R0, R2, 0x100000, RZ ;  /* 0x0010000002007824 */ /* 0x000fca00078e00ff */
[----:B------:R-:W-:-:S07]  /*4290*/  LOP3.LUT R0, R3, R0, R4, 0xfe, !PT ;  /* 0x0000000003007212 */ /* 0x000fce00078efe04 */
.L_x_2944:
[----:B------:R-:W-:Y:S05]  /*42a0*/  BSYNC B0 ;  /* 0x0000000000007941 */ /* 0x000fea0003800000 */
.L_x_2943:
[----:B------:R-:W-:Y:S02]  /*42b0*/  F2FP.F16.F32.PACK_AB R0, RZ, R0 ;  /* 0x00000000ff00723e */ /* 0x000fe400000000ff */
[----:B------:R-:W-:Y:S01]  /*42c0*/  PRMT R28, RZ, 0x7610, R28 ;  /* 0x00007610ff1c7816 */ /* 0x000fe2000000001c */
[----:B------:R-:W-:Y:S06]  /*42d0*/  BRA `(.L_x_2923) ;  /* 0x00000004002c7947 */ /* 0x000fec0003800000 */
.L_x_2941:
        /* <DEDUP_REMOVED lines=21> */
.L_x_2950:
[----:B------:R-:W-:Y:S05]  /*4430*/  BSYNC B1 ;  /* 0x0000000000017941 */ /* 0x000fea0003800000 */
.L_x_2949:
[----:B------:R-:W-:Y:S01]  /*4440*/  LEA R3, R0, 0x37800000, 0x17 ;  /* 0x3780000000037811 */ /* 0x000fe200078eb8ff */
[----:B------:R-:W-:-:S05]  /*4450*/  IMAD.SHL.U32 R0, R2, 0x200000, RZ ;  /* 0x0020000002007824 */ /* 0x000fca00078e00ff */
[----:B------:R-:W-:-:S07]  /*4460*/  LOP3.LUT R0, R3, R0, R4, 0xfe, !PT ;  /* 0x0000000003007212 */ /* 0x000fce00078efe04 */
.L_x_2948:
[----:B------:R-:W-:Y:S05]  /*4470*/  BSYNC B0 ;  /* 0x0000000000007941 */ /* 0x000fea0003800000 */
.L_x_2947:
[----:B------:R-:W-:Y:S02]  /*4480*/  F2FP.F16.F32.PACK_AB R0, RZ, R0 ;  /* 0x00000000ff00723e */ /* 0x000fe400000000ff */
[----:B------:R-:W-:Y:S01]  /*4490*/  PRMT R28, RZ, 0x7610, R28 ;  /* 0x00007610ff1c7816 */ /* 0x000fe2000000001c */
[----:B------:R-:W-:Y:S06]  /*44a0*/  BRA `(.L_x_2923) ;  /* 0x0000000000b87947 */ /* 0x000fec0003800000 */
.L_x_2940:
        /* <DEDUP_REMOVED lines=14> */
.L_x_2954:
[----:B------:R-:W-:Y:S05]  /*4590*/  BSYNC B0 ;  /* 0x0000000000007941 */ /* 0x000fea0003800000 */
.L_x_2953:
[----:B------:R-:W-:Y:S02]  /*45a0*/  PRMT R28, RZ, 0x7610, R28 ;  /* 0x00007610ff1c7816 */ /* 0x000fe4000000001c */
[----:B------:R-:W-:Y:S01]  /*45b0*/  F2FP.F16.F32.PACK_AB R0, RZ, R0 ;  /* 0x00000000ff00723e */ /* 0x000fe200000000ff */
[----:B------:R-:W-:Y:S06]  /*45c0*/  BRA `(.L_x_2923) ;  /* 0x0000000000707947 */ /* 0x000fec0003800000 */
.L_x_2928:
        /* <DEDUP_REMOVED lines=16> */
.L_x_2955:
[----:B------:R-:W-:Y:S02]  /*46d0*/  PRMT R28, RZ, 0x7610, R28 ;  /* 0x00007610ff1c7816 */ /* 0x000fe4000000001c */
[----:B------:R-:W-:Y:S01]  /*46e0*/  PRMT R0, RZ, 0x7610, R0 ;  /* 0x00007610ff007816 */ /* 0x000fe20000000000 */
[----:B------:R-:W-:Y:S06]  /*46f0*/  BRA `(.L_x_2923) ;  /* 0x0000000000247947 */ /* 0x000fec0003800000 */
.L_x_2952:
[----:B------:R-:W2:Y:S01]  /*4700*/  LDG.E.64 R2, desc[UR36][R2.64] ;  /* 0x0000002402027981 */ /* 0x000ea2000c1e1b00 */
[----:B------:R-:W-:Y:S01]  /*4710*/  PRMT R28, RZ, 0x7610, R28 ;  /* 0x00007610ff1c7816 */ /* 0x000fe2000000001c */
[----:B--2---:R-:W0:Y:S02]  /*4720*/  I2F.U64 R0, R2 ;  /* 0x0000000200007312 */ /* 0x004e240000301000 */
[----:B0-----:R-:W-:Y:S01]  /*4730*/  F2FP.F16.F32.PACK_AB R0, RZ, R0 ;  /* 0x00000000ff00723e */ /* 0x001fe200000000ff */
[----:B------:R-:W-:Y:S06]  /*4740*/  BRA `(.L_x_2923) ;  /* 0x0000000000107947 */ /* 0x000fec0003800000 */
.L_x_2951:
[----:B------:R-:W2:Y:S01]  /*4750*/  LDG.E R2, desc[UR36][R2.64] ;  /* 0x0000002402027981 */ /* 0x000ea2000c1e1900 */
[----:B------:R-:W-:Y:S02]  /*4760*/  PRMT R28, RZ, 0x7610, R28 ;  /* 0x00007610ff1c7816 */ /* 0x000fe4000000001c */
[----:B--2---:R-:W-:-:S04]  /*4770*/  I2FP.F32.U32 R0, R2 ;  /* 0x0000000200007245 */ /* 0x004fc80000201000 */
[----:B------:R-:W-:-:S07]  /*4780*/  F2FP.F16.F32.PACK_AB R0, RZ, R0 ;  /* 0x00000000ff00723e */ /* 0x000fce00000000ff */
.L_x_2923:
[----:B------:R-:W-:Y:S05]  /*4790*/  BSYNC B6 ;  /* 0x0000000000067941 */ /* 0x000fea0003800000 */
.L_x_2922:
[----:B------:R-:W0:Y:S01]  /*47a0*/  S2R R17, SR_TID.X ;  /* 0x0000000000117919 */ /* 0x000e220000002100 */
[----:B------:R-:W-:Y:S01]  /*47b0*/  BSSY B0, `(.L_x_2956) ;  /* 0x0000053000007945 */ /* 0x000fe20003800000 */
[----:B0-----:R-:W-:-:S13]  /*47c0*/  ISETP.GE.AND P0, PT, R17, R22, PT ;  /* 0x000000161100720c */ /* 0x001fda0003f06270 */
[----:B------:R-:W-:Y:S05]  /*47d0*/  @P0 BRA `(.L_x_2957) ;  /* 0x0000000400400947 */ /* 0x000fea0003800000 */
        /* <DEDUP_REMOVED lines=16> */
[----:B------:R-:W-:Y:S01]  /*48e0*/  FFMA.FTZ R7, R8, R7, 0.00019836159481201320887 ;  /* 0x394fff4908077423 */ /* 0x000fe20000010007 */
[----:B0-----:R-:W-:-:S02]  /*48f0*/  FSETP.GT.FTZ.AND P1, PT, |R3|, 126, PT ;  /* 0x42fc00000300780b */ /* 0x001fc40003f34200 */
[----:B------:R-:W-:-:S04]  /*4900*/  LOP3.LUT R4, R4, 0x80000000, R3, 0xb8, !PT ;  /* 0x8000000004047812 */ /* 0x000fc800078eb803 */
[----:B------:R-:W-:Y:S02]  /*4910*/  FSEL R5, R4, R3, P1 ;  /* 0x0000000304057208 */ /* 0x000fe40000800000 */
[----:B------:R-:W-:Y:S01]  /*4920*/  MUFU.SIN R3, R19 ;  /* 0x0000001300037308 */ /* 0x000fe20000000400 */
[----:B------:R-:W-:Y:S02]  /*4930*/  FSETP.GE.FTZ.AND P1, PT, |R2|, 1, PT ;  /* 0x3f8000000200780b */ /* 0x000fe40003f36200 */
[----:B------:R-:W-:-:S04]  /*4940*/  FFMA.FTZ R4, R5, -0.69314718246459960938, |R2| ;  /* 0xbf31721805047823 */ /* 0x000fc80000010402 */
[C---:B------:R-:W-:Y:S01]  /*4950*/  FFMA.FTZ R4, R5.reuse, 1.9046542121259335545e-09, R4 ;  /* 0x3102e30805047823 */ /* 0x040fe20000010004 */
[----:B------:R-:W-:-:S03]  /*4960*/  FADD.FTZ R5, R5, 12583037 ;  /* 0x4b40007d05057421 */ /* 0x000fc60000010000 */
[----:B------:R-:W-:Y:S01]  /*4970*/  FMUL.FTZ R6, R4, 1.4426950216293334961 ;  /* 0x3fb8aa3b04067820 */ /* 0x000fe20000410000 */
[----:B------:R-:W-:Y:S01]  /*4980*/  IMAD.SHL.U32 R5, R5, 0x800000, RZ ;  /* 0x0080000005057824 */ /* 0x000fe200078e00ff */
[----:B------:R-:W0:Y:S08]  /*4990*/  MUFU.COS R4, R19 ;  /* 0x0000001300047308 */ /* 0x000e300000000000 */
[----:B------:R-:W1:Y:S08]  /*49a0*/  MUFU.EX2 R6, R6 ;  /* 0x0000000600067308 */ /* 0x000e700000000800 */
[----:B0-----:R-:W0:Y:S01]  /*49b0*/  MUFU.RCP R4, R4 ;  /* 0x0000000400047308 */ /* 0x001e220000001000 */
[----:B-1----:R-:W-:-:S07]  /*49c0*/  FMUL.FTZ R5, R5, R6 ;  /* 0x0000000605057220 */ /* 0x002fce0000410000 */
[----:B------:R-:W1:Y:S01]  /*49d0*/  MUFU.RCP R9, R5 ;  /* 0x0000000500097308 */ /* 0x000e620000001000 */
[----:B0-----:R-:W-:Y:S01]  /*49e0*/  FMUL.FTZ R3, R3, R4 ;  /* 0x0000000403037220 */ /* 0x001fe20000410000 */
[----:B-1----:R-:W-:Y:S01]  /*49f0*/  FMUL.FTZ R6, R9, -0.125 ;  /* 0xbe00000009067820 */ /* 0x002fe20000410000 */
[----:B------:R-:W-:-:S03]  /*4a00*/  FFMA.FTZ R9, R8, R7, 0.0083333496004343032837 ;  /* 0x3c08889a08097423 */ /* 0x000fc60000010007 */
[----:B------:R-:W-:Y:S01]  /*4a10*/  FFMA.FTZ R7, R5, 2, R6 ;  /* 0x4000000005077823 */ /* 0x000fe20000010006 */
[----:B------:R-:W-:-:S04]  /*4a20*/  FFMA.FTZ R9, R8, R9, 0.16666667163372039795 ;  /* 0x3e2aaaab08097423 */ /* 0x000fc80000010009 */
[----:B------:R-:W-:Y:S01]  /*4a30*/  FMUL.FTZ R9, R8, R9 ;  /* 0x0000000908097220 */ /* 0x000fe20000410000 */
[----:B------:R-:W-:-:S03]  /*4a40*/  LOP3.LUT R7, R7, 0x80000000, R2, 0xb8, !PT ;  /* 0x8000000007077812 */ /* 0x000fc600078eb802 */
[----:B------:R-:W-:Y:S01]  /*4a50*/  @!P1 FFMA.FTZ R7, R2, R9, R2 ;  /* 0x0000000902079223 */ /* 0x000fe20000010002 */
[----:B------:R-:W-:-:S03]  /*4a60*/  FFMA.FTZ R2, R3, R3, 1 ;  /* 0x3f80000003027423 */ /* 0x000fc60000010003 */
[-C--:B------:R-:W-:Y:S01]  /*4a70*/  FFMA.FTZ R4, R7, R7.reuse, 1 ;  /* 0x3f80000007047423 */ /* 0x080fe20000010007 */
[----:B------:R-:W-:-:S03]  /*4a80*/  FMUL.FTZ R6, R2, R7 ;  /* 0x0000000702067220 */ /* 0x000fc60000410000 */
[----:B------:R-:W0:Y:S01]  /*4a90*/  MUFU.SQRT R5, R4 ;  /* 0x0000000400057308 */ /* 0x000e220000002000 */
[----:B------:R-:W-:-:S07]  /*4aa0*/  FFMA.FTZ R6, R7, R6, 1 ;  /* 0x3f80000007067423 */ /* 0x000fce0000010006 */
[----:B------:R-:W1:Y:S01]  /*4ab0*/  MUFU.RCP R6, R6 ;  /* 0x0000000600067308 */ /* 0x000e620000001000 */
[----:B0-----:R-:W-:-:S04]  /*4ac0*/  FMUL.FTZ R2, R2, R5 ;  /* 0x0000000502027220 */ /* 0x001fc80000410000 */
[----:B------:R-:W-:Y:S01]  /*4ad0*/  FMUL.FTZ R2, R7, R2 ;  /* 0x0000000207027220 */ /* 0x000fe20000410000 */
[----:B-1----:R-:W-:-:S03]  /*4ae0*/  FMUL.FTZ R3, R3, R6 ;  /* 0x0000000603037220 */ /* 0x002fc60000410000 */
[----:B------:R-:W-:Y:S01]  /*4af0*/  FMUL.FTZ R2, R2, R6 ;  /* 0x0000000602027220 */ /* 0x000fe20000410000 */
[----:B------:R-:W-:Y:S06]  /*4b00*/  BRA `(.L_x_2962) ;  /* 0x00000000006c7947 */ /* 0x000fec0003800000 */
.L_x_2961:
        /* <DEDUP_REMOVED lines=12> */
.L_x_2960:
[----:B------:R-:W-:-:S04]  /*4bd0*/  FADD.FTZ R2, R19, -R19 ;  /* 0x8000001313027221 */ /* 0x000fc80000010000 */
[----:B------:R-:W-:Y:S01]  /*4be0*/  IMAD.MOV.U32 R3, RZ, RZ, R2 ;  /* 0x000000ffff037224 */ /* 0x000fe200078e0002 */
[----:B------:R-:W-:Y:S06]  /*4bf0*/  BRA `(.L_x_2962) ;  /* 0x0000000000307947 */ /* 0x000fec0003800000 */
.L_x_2959:
        /* <DEDUP_REMOVED lines=12> */
.L_x_2962:
[----:B------:R-:W-:Y:S05]  /*4cc0*/  BSYNC B1 ;  /* 0x0000000000017941 */ /* 0x000fea0003800000 */
.L_x_2958:
[----:B------:R-:W-:-:S07]  /*4cd0*/  F2FP.F16.F32.PACK_AB R4, R3, R2 ;  /* 0x000000020304723e */ /* 0x000fce00000000ff */
.L_x_2957:
[----:B------:R-:W-:Y:S05]  /*4ce0*/  BSYNC B0 ;  /* 0x0000000000007941 */ /* 0x000fea0003800000 */
.L_x_2956:
[----:B------:R-:W-:Y:S01]  /*4cf0*/  VIADD R19, R17, 0x80 ;  /* 0x0000008011137836 */ /* 0x000fe20000000000 */
[----:B------:R-:W-:Y:S04]  /*4d00*/  BSSY B0, `(.L_x_2963) ;  /* 0x0000054000007945 */ /* 0x000fe80003800000 */
[----:B------:R-:W-:-:S13]  /*4d10*/  ISETP.GE.AND P1, PT, R19, R22, PT ;  /* 0x000000161300720c */ /* 0x000fda0003f26270 */
[----:B------:R-:W-:Y:S05]  /*4d20*/  @P1 BRA `(.L_x_2964) ;  /* 0x0000000400441947 */ /* 0x000fea0003800000 */
[----:B------:R-:W-:Y:S01]  /*4d30*/  HADD2.F32 R24, -RZ, R24.H0_H0 ;  /* 0x20000018ff187230 */ /* 0x000fe20000004100 */
[----:B------:R-:W-:Y:S01]  /*4d40*/  BSSY B1, `(.L_x_2965) ;  /* 0x000004e000017945 */ /* 0x000fe20003800000 */
[----:B------:R-:W-:-:S03]  /*4d50*/  HADD2.F32 R2, -RZ, R25.H0_H0 ;  /* 0x20000019ff027230 */ /* 0x000fc60000004100 */
[----:B------:R-:W-:Y:S01]  /*4d60*/  LOP3.LUT R3, R24, 0x7fffffff, RZ, 0xc0, !PT ;  /* 0x7fffffff18037812 */ /* 0x000fe200078ec0ff */
[----:B------:R-:W-:-:S03]  /*4d70*/  IMAD.MOV.U32 R25, RZ, RZ, R24 ;  /* 0x000000ffff197224 */ /* 0x000fc600078e0018 */
        /* <DEDUP_REMOVED lines=14> */
[----:B------:R-:W-:Y:S03]  /*4e60*/  MUFU.SIN R2, R11 ;  /* 0x0000000b00027308 */ /* 0x000fe60000000400 */
[----:B------:R-:W-:-:S04]  /*4e70*/  FFMA.FTZ R10, R7, R10, 0.16666667163372039795 ;  /* 0x3e2aaaab070a7423 */ /* 0x000fc8000001000a */
[----:B------:R-:W-:Y:S01]  /*4e80*/  FMUL.FTZ R10, R7, R10 ;  /* 0x0000000a070a7220 */ /* 0x000fe20000410000 */
[----:B0-----:R-:W-:Y:S02]  /*4e90*/  FSETP.GT.FTZ.AND P1, PT, |R3|, 126, PT ;  /* 0x42fc00000300780b */ /* 0x001fe40003f34200 */
[----:B------:R-:W-:-:S04]  /*4ea0*/  LOP3.LUT R6, R6, 0x80000000, R3, 0xb8, !PT ;  /* 0x8000000006067812 */ /* 0x000fc800078eb803 */
[----:B------:R-:W-:Y:S02]  /*4eb0*/  FSEL R6, R6, R3, P1 ;  /* 0x0000000306067208 */ /* 0x000fe40000800000 */
[----:B------:R-:W0:Y:S01]  /*4ec0*/  MUFU.COS R3, R11 ;  /* 0x0000000b00037308 */ /* 0x000e220000000000 */
[----:B------:R-:W-:Y:S02]  /*4ed0*/  FSETP.GE.FTZ.AND P1, PT, |R25|, 1, PT ;  /* 0x3f8000001900780b */ /* 0x000fe40003f36200 */
[----:B------:R-:W-:-:S04]  /*4ee0*/  FFMA.FTZ R5, R6, -0.69314718246459960938, |R25| ;  /* 0xbf31721806057823 */ /* 0x000fc80000010419 */
[C---:B------:R-:W-:Y:S01]  /*4ef0*/  FFMA.FTZ R5, R6.reuse, 1.9046542121259335545e-09, R5 ;  /* 0x3102e30806057823 */ /* 0x040fe20000010005 */
[----:B------:R-:W-:-:S03]  /*4f00*/  FADD.FTZ R6, R6, 12583037 ;  /* 0x4b40007d06067421 */ /* 0x000fc60000010000 */
[----:B------:R-:W-:Y:S01]  /*4f10*/  FMUL.FTZ R5, R5, 1.4426950216293334961 ;  /* 0x3fb8aa3b05057820 */ /* 0x000fe20000410000 */
[----:B------:R-:W-:-:S05]  /*4f20*/  IMAD.SHL.U32 R6, R6, 0x800000, RZ ;  /* 0x0080000006067824 */ /* 0x000fca00078e00ff */
[----:B------:R-:W1:Y:S08]  /*4f30*/  MUFU.EX2 R5, R5 ;  /* 0x0000000500057308 */ /* 0x000e700000000800 */
[----:B0-----:R-:W0:Y:S01]  /*4f40*/  MUFU.RCP R3, R3 ;  /* 0x0000000300037308 */ /* 0x001e220000001000 */
[----:B-1----:R-:W-:-:S07]  /*4f50*/  FMUL.FTZ R6, R6, R5 ;  /* 0x0000000506067220 */ /* 0x002fce0000410000 */
[----:B------:R-:W1:Y:S01]  /*4f60*/  MUFU.RCP R9, R6 ;  /* 0x0000000600097308 */ /* 0x000e620000001000 */
[----:B0-----:R-:W-:-:S04]  /*4f70*/  FMUL.FTZ R2, R2, R3 ;  /* 0x0000000302027220 */ /* 0x001fc80000410000 */
[----:B------:R-:W-:Y:S01]  /*4f80*/  FFMA.FTZ R3, R2, R2, 1 ;  /* 0x3f80000002037423 */ /* 0x000fe20000010002 */
[----:B-1----:R-:W-:-:S04]  /*4f90*/  FMUL.FTZ R5, R9, -0.125 ;  /* 0xbe00000009057820 */ /* 0x002fc80000410000 */
[----:B------:R-:W-:-:S05]  /*4fa0*/  FFMA.FTZ R8, R6, 2, R5 ;  /* 0x4000000006087823 */ /* 0x000fca0000010005 */
[--C-:B------:R-:W-:Y:S01]  /*4fb0*/  LOP3.LUT R8, R8, 0x80000000, R25.reuse, 0xb8, !PT ;  /* 0x8000000008087812 */ /* 0x100fe200078eb819 */
[----:B------:R-:W-:-:S04]  /*4fc0*/  @!P1 FFMA.FTZ R8, R25, R10, R25 ;  /* 0x0000000a19089223 */ /* 0x000fc80000010019 */
        /* <DEDUP_REMOVED lines=10> */
.L_x_2968:
[----:B------:R-:W-:Y:S01]  /*5070*/  FMUL.RZ R5, R2, 0.15915493667125701904 ;  /* 0x3e22f98302057820 */ /* 0x000fe2000040c000 */
[----:B------:R-:W-:-:S03]  /*5080*/  FMUL.FTZ R2, |R25|, -1.4426950216293334961 ;  /* 0xbfb8aa3b19027820 */ /* 0x000fc60000410200 */
[----:B------:R-:W0:Y:S08]  /*5090*/  MUFU.SIN R3, R5 ;  /* 0x0000000500037308 */ /* 0x000e300000000400 */
[----:B------:R-:W1:Y:S08]  /*50a0*/  MUFU.COS R6, R5 ;  /* 0x0000000500067308 */ /* 0x000e700000000000 */
[----:B------:R-:W2:Y:S01]  /*50b0*/  MUFU.EX2 R2, R2 ;  /* 0x0000000200027308 */ /* 0x000ea20000000800 */
[----:B0-----:R-:W-:-:S04]  /*50c0*/  FMUL.FTZ R3, R3, 4 ;  /* 0x4080000003037820 */ /* 0x001fc80000410000 */
[----:B-1----:R-:W-:Y:S01]  /*50d0*/  FMUL.FTZ R3, R3, R6 ;  /* 0x0000000603037220 */ /* 0x002fe20000410000 */
[----:B------:R-:W-:-:S05]  /*50e0*/  IMAD.MOV.U32 R6, RZ, RZ, 0x3f800000 ;  /* 0x3f800000ff067424 */ /* 0x000fca00078e00ff */
[----:B------:R-:W-:Y:S01]  /*50f0*/  LOP3.LUT R25, R6, 0x80000000, R25, 0xb8, !PT ;  /* 0x8000000006197812 */ /* 0x000fe200078eb819 */
[----:B--2---:R-:W-:-:S04]  /*5100*/  FMUL.FTZ R3, R2, R3 ;  /* 0x0000000302037220 */ /* 0x004fc80000410000 */
[----:B------:R-:W-:Y:S01]  /*5110*/  FMUL.FTZ R6, R2, R3 ;  /* 0x0000000302067220 */ /* 0x000fe20000410000 */
[----:B------:R-:W-:Y:S06]  /*5120*/  BRA `(.L_x_2969) ;  /* 0x00000000003c7947 */ /* 0x000fec0003800000 */
.L_x_2967:
[----:B------:R-:W-:-:S04]  /*5130*/  FADD.FTZ R25, R2, -R2 ;  /* 0x8000000202197221 */ /* 0x000fc80000010000 */
[----:B------:R-:W-:Y:S01]  /*5140*/  IMAD.MOV.U32 R6, RZ, RZ, R25 ;  /* 0x000000ffff067224 */ /* 0x000fe200078e0019 */
[----:B------:R-:W-:Y:S06]  /*5150*/  BRA `(.L_x_2969) ;  /* 0x0000000000307947 */ /* 0x000fec0003800000 */
.L_x_2966:
        /* <DEDUP_REMOVED lines=12> */
.L_x_2969:
[----:B------:R-:W-:Y:S05]  /*5220*/  BSYNC B1 ;  /* 0x0000000000017941 */ /* 0x000fea0003800000 */
.L_x_2965:
[----:B------:R-:W-:-:S07]  /*5230*/  F2FP.F16.F32.PACK_AB R25, R6, R25 ;  /* 0x000000190619723e */ /* 0x000fce00000000ff */
.L_x_2964:
[----:B------:R-:W-:Y:S05]  /*5240*/  BSYNC B0 ;  /* 0x0000000000007941 */ /* 0x000fea0003800000 */
.L_x_2963:
[----:B------:R-:W-:Y:S01]  /*5250*/  VIADD R3, R17, 0x100 ;  /* 0x0000010011037836 */ /* 0x000fe20000000000 */
[----:B------:R-:W-:Y:S04]  /*5260*/  BSSY B0, `(.L_x_2970) ;  /* 0x0000053000007945 */ /* 0x000fe80003800000 */
[----:B------:R-:W-:-:S13]  /*5270*/  ISETP.GE.AND P1, PT, R3, R22, PT ;  /* 0x000000160300720c */ /* 0x000fda0003f26270 */
        /* <DEDUP_REMOVED lines=52> */
.L_x_2975:
        /* <DEDUP_REMOVED lines=12> */
.L_x_2974:
[----:B------:R-:W-:-:S04]  /*5680*/  FADD.FTZ R23, R2, -R2 ;  /* 0x8000000202177221 */ /* 0x000fc80000010000 */
[----:B------:R-:W-:Y:S01]  /*5690*/  IMAD.MOV.U32 R6, RZ, RZ, R23 ;  /* 0x000000ffff067224 */ /* 0x000fe200078e0017 */
[----:B------:R-:W-:Y:S06]  /*56a0*/  BRA `(.L_x_2976) ;  /* 0x0000000000307947 */ /* 0x000fec0003800000 */
.L_x_2973:
        /* <DEDUP_REMOVED lines=12> */
.L_x_2976:
[----:B------:R-:W-:Y:S05]  /*5770*/  BSYNC B1 ;  /* 0x0000000000017941 */ /* 0x000fea0003800000 */
.L_x_2972:
[----:B------:R-:W-:-:S07]  /*5780*/  F2FP.F16.F32.PACK_AB R23, R6, R23 ;  /* 0x000000170617723e */ /* 0x000fce00000000ff */
.L_x_2971:
[----:B------:R-:W-:Y:S05]  /*5790*/  BSYNC B0 ;  /* 0x0000000000007941 */ /* 0x000fea0003800000 */
.L_x_2970:
        /* <DEDUP_REMOVED lines=21> */
[----:B------:R-:W-:-:S04]  /*58f0*/  FFMA.FTZ R8, R7, R8, 0.0083333496004343032837 ;  /* 0x3c08889a07087423 */ /* 0x000fc80000010008 */
        /* <DEDUP_REMOVED lines=33> */
.L_x_2982:
        /* <DEDUP_REMOVED lines=12> */
.L_x_2981:
[----:B------:R-:W-:-:S04]  /*5bd0*/  FADD.FTZ R24, R3, -R3 ;  /* 0x8000000303187221 */ /* 0x000fc80000010000 */
[----:B------:R-:W-:Y:S01]  /*5be0*/  IMAD.MOV.U32 R5, RZ, RZ, R24 ;  /* 0x000000ffff057224 */ /* 0x000fe200078e0018 */
[----:B------:R-:W-:Y:S06]  /*5bf0*/  BRA `(.L_x_2983) ;  /* 0x0000000000307947 */ /* 0x000fec0003800000 */
.L_x_2980:
        /* <DEDUP_REMOVED lines=12> */
.L_x_2983:
[----:B------:R-:W-:Y:S05]  /*5cc0*/  BSYNC B1 ;  /* 0x0000000000017941 */ /* 0x000fea0003800000 */
.L_x_2979:
[----:B------:R-:W-:-:S07]  /*5cd0*/  F2FP.F16.F32.PACK_AB R24, R5, R24 ;  /* 0x000000180518723e */ /* 0x000fce00000000ff */
.L_x_2978:
[----:B------:R-:W-:Y:S05]  /*5ce0*/  BSYNC B0 ;  /* 0x0000000000007941 */ /* 0x000fea0003800000 */
.L_x_2977:
        /* <DEDUP_REMOVED lines=25> */
.L_x_2989:
[----:B------:R-:W-:Y:S02]  /*5e80*/  HADD2.F32 R5, -RZ, R4.H0_H0 ;  /* 0x20000004ff057230 */ /* 0x000fe40000004100 */
[----:B------:R-:W-:-:S04]  /*5e90*/  IMAD.MOV.U32 R17, RZ, RZ, R19 ;  /* 0x000000ffff117224 */ /* 0x000fc800078e0013 */
[----:B------:R-:W0:Y:S02]  /*5ea0*/  F2I.S64.TRUNC R4, R5 ;  /* 0x0000000500047311 */ /* 0x000e24000020d900 */
[----:B0-----:R0:W-:Y:S01]  /*5eb0*/  STG.E.U8 desc[UR36][R2.64], R4 ;  /* 0x0000000402007986 */ /* 0x0011e2000c101124 */
[----:B------:R-:W-:Y:S05]  /*5ec0*/  BRA `(.L_x_2985) ;  /* 0x0000000c00dc7947 */ /* 0x000fea0003800000 */
.L_x_2988:
        /* <DEDUP_REMOVED lines=11> */
.L_x_2992:
[----:B------:R-:W-:Y:S02]  /*5f80*/  HADD2.F32 R4, -RZ, R4.H0_H0 ;  /* 0x20000004ff047230 */ /* 0x000fe40000004100 */
[----:B------:R-:W-:Y:S02]  /*5f90*/  IMAD.MOV.U32 R17, RZ, RZ, R19 ;  /* 0x000000ffff117224 */ /* 0x000fe400078e0013 */
[----:B------:R-:W0:Y:S02]  /*5fa0*/  F2I.FTZ.TRUNC.NTZ R5, R4 ;  /* 0x0000000400057305 */ /* 0x000e24000021f100 */
[----:B0-----:R0:W-:Y:S01]  /*5fb0*/  STG.E desc[UR36][R2.64], R5 ;  /* 0x0000000502007986 */ /* 0x0011e2000c101924 */
[----:B------:R-:W-:Y:S05]  /*5fc0*/  BRA `(.L_x_2985) ;  /* 0x0000000c009c7947 */ /* 0x000fea0003800000 */
.L_x_2991:
[----:B------:R-:W-:Y:S02]  /*5fd0*/  HADD2.F32 R4, -RZ, R4.H0_H0 ;  /* 0x20000004ff047230 */ /* 0x000fe40000004100 */
[----:B------:R-:W-:Y:S02]  /*5fe0*/  IMAD.MOV.U32 R17, RZ, RZ, R19 ;  /* 0x000000ffff117224 */ /* 0x000fe400078e0013 */
[----:B------:R-:W0:Y:S02]  /*5ff0*/  F2I.FTZ.TRUNC.NTZ R5, R4 ;  /* 0x0000000400057305 */ /* 0x000e24000021f100 */
[----:B0-----:R0:W-:Y:S01]  /*6000*/  STG.E.U16 desc[UR36][R2.64], R5 ;  /* 0x0000000502007986 */ /* 0x0011e2000c101524 */
[----:B------:R-:W-:Y:S05]  /*6010*/  BRA `(.L_x_2985) ;  /* 0x0000000c00887947 */ /* 0x000fea0003800000 */
.L_x_2987:
        /* <DEDUP_REMOVED lines=10> */
.L_x_2994:
[----:B------:R0:W-:Y:S01]  /*60c0*/  STG.E.U16 desc[UR36][R2.64], R4 ;  /* 0x0000000402007986 */ /* 0x0001e2000c101524 */
[----:B------:R-:W-:Y:S01]  /*60d0*/  IMAD.MOV.U32 R17, RZ, RZ, R19 ;  /* 0x000000ffff117224 */ /* 0x000fe200078e0013 */
[----:B------:R-:W-:Y:S06]  /*60e0*/  BRA `(.L_x_2985) ;  /* 0x0000000c00547947 */ /* 0x000fec0003800000 */
.L_x_2993:
[----:B------:R-:W-:-:S13]  /*60f0*/  ISETP.NE.AND P0, PT, R0, 0x7, PT ;  /* 0x000000070000780c */ /* 0x000fda0003f05270 */
[----:B------:R-:W-:Y:S05]  /*6100*/  @!P0 BRA `(.L_x_2995) ;  /* 0x0000000000308947 */ /* 0x000fea0003800000 */
[----:B------:R-:W-:-:S13]  /*6110*/  ISETP.NE.AND P0, PT, R0, 0x8, PT ;  /* 0x000000080000780c */ /* 0x000fda0003f05270 */
[----:B------:R-:W-:Y:S05]  /*6120*/  @!P0 BRA `(.L_x_2996) ;  /* 0x00000000001c8947 */ /* 0x000fea0003800000 */
[----:B------:R-:W-:-:S13]  /*6130*/  ISETP.NE.AND P0, PT, R0, 0x9, PT ;  /* 0x000000090000780c */ /* 0x000fda0003f05270 */
[----:B------:R-:W-:Y:S05]  /*6140*/  @P0 BRA `(.L_x_2990) ;  /* 0x0000000800d00947 */ /* 0x000fea0003800000 */
[--C-:B------:R-:W-:Y:S02]  /*6150*/  HADD2.F32 R5, -RZ, R4.reuse.H1_H1 ;  /* 0x30000004ff057230 */ /* 0x100fe40000004100 */
[----:B------:R-:W-:Y:S02]  /*6160*/  HADD2.F32 R4, -RZ, R4.H0_H0 ;  /* 0x20000004ff047230 */ /* 0x000fe40000004100 */
[----:B------:R-:W-:-:S03]  /*6170*/  IMAD.MOV.U32 R17, RZ, RZ, R19 ;  /* 0x000000ffff117224 */ /* 0x000fc600078e0013 */
[----:B------:R0:W-:Y:S01]  /*6180*/  STG.E.64 desc[UR36][R2.64], R4 ;  /* 0x0000000402007986 */ /* 0x0001e2000c101b24 */
[----:B------:R-:W-:Y:S05]  /*6190*/  BRA `(.L_x_2985) ;  /* 0x0000000c00287947 */ /* 0x000fea0003800000 */
.L_x_2996:
[----:B------:R0:W-:Y:S01]  /*61a0*/  STG.E desc[UR36][R2.64], R4 ;  /* 0x0000000402007986 */ /* 0x0001e2000c101924 */
[----:B------:R-:W-:Y:S01]  /*61b0*/  IMAD.MOV.U32 R17, RZ, RZ, R19 ;  /* 0x000000ffff117224 */ /* 0x000fe200078e0013 */
[----:B------:R-:W-:Y:S06]  /*61c0*/  BRA `(.L_x_2985) ;  /* 0x0000000c001c7947 */ /* 0x000fec0003800000 */
.L_x_2995:
[----:B------:R-:W-:Y:S02]  /*61d0*/  HADD2.F32 R4, -RZ, R4.H0_H0 ;  /* 0x20000004ff047230 */ /* 0x000fe40000004100 */
[----:B------:R-:W-:-:S03]  /*61e0*/  IMAD.MOV.U32 R17, RZ, RZ, R19 ;  /* 0x000000ffff117224 */ /* 0x000fc600078e0013 */
[----:B------:R-:W-:-:S06]  /*61f0*/  FMUL.FTZ R4, R4, 1 ;  /* 0x3f80000004047820 */ /* 0x000fcc0000410000 */
[----:B------:R-:W0:Y:S02]  /*6200*/  F2F.F64.F32 R4, R4 ;  /* 0x0000000400047310 */ /* 0x000e240000201800 */
[----:B0-----:R0:W-:Y:S01]  /*6210*/  STG.E.64 desc[UR36][R2.64], R4 ;  /* 0x0000000402007986 */ /* 0x0011e2000c101b24 */
[----:B------:R-:W-:Y:S05]  /*6220*/  BRA `(.L_x_2985) ;  /* 0x0000000c00047947 */ /* 0x000fea0003800000 */
.L_x_2986:
        /* <DEDUP_REMOVED lines=9> */
[----:B------:R-:W-:Y:S02]  /*62c0*/  IMAD.MOV.U32 R5, RZ, RZ, 0x1 ;  /* 0x00000001ff057424 */ /* 0x000fe400078e00ff */
[----:B------:R-:W-:Y:S01]  /*62d0*/  IMAD.MOV.U32 R17, RZ, RZ, R19 ;  /* 0x000000ffff117224 */ /* 0x000fe200078e0013 */
[----:B------:R-:W-:-:S13]  /*62e0*/  FSETP.NEU.FTZ.AND P0, PT, R0, RZ, PT ;  /* 0x000000ff0000720b */ /* 0x000fda0003f1d000 */
[----:B------:R-:W-:-:S05]  /*62f0*/  @!P0 HADD2.F32 R4, -RZ, R4.H1_H1 ;  /* 0x30000004ff048230 */ /* 0x000fca0000004100 */
[----:B------:R-:W-:-:S04]  /*6300*/  @!P0 FSETP.NEU.FTZ.AND P1, PT, R4, RZ, PT ;  /* 0x000000ff0400820b */ /* 0x000fc80003f3d000 */
[----:B------:R-:W-:-:S05]  /*6310*/  @!P0 SEL R5, RZ, 0x1, !P1 ;  /* 0x00000001ff058807 */ /* 0x000fca0004800000 */
[----:B------:R0:W-:Y:S01]  /*6320*/  STG.E.U8 desc[UR36][R2.64], R5 ;  /* 0x0000000502007986 */ /* 0x0001e2000c101124 */
[----:B------:R-:W-:Y:S05]  /*6330*/  BRA `(.L_x_2985) ;  /* 0x0000000800c07947 */ /* 0x000fea0003800000 */
.L_x_2999:
[--C-:B------:R-:W-:Y:S02]  /*6340*/  HADD2.F32 R6, -RZ, R4.reuse.H1_H1 ;  /* 0x30000004ff067230 */ /* 0x100fe40000004100 */
[----:B------:R-:W-:Y:S02]  /*6350*/  HADD2.F32 R4, -RZ, R4.H0_H0 ;  /* 0x20000004ff047230 */ /* 0x000fe40000004100 */
[----:B------:R-:W-:Y:S02]  /*6360*/  IMAD.MOV.U32 R17, RZ, RZ, R19 ;  /* 0x000000ffff117224 */ /* 0x000fe400078e0013 */
[----:B------:R-:W-:Y:S01]  /*6370*/  FMUL.FTZ R6, R6, 1 ;  /* 0x3f80000006067820 */ /* 0x000fe20000410000 */
[----:B------:R-:W-:-:S05]  /*6380*/  FMUL.FTZ R4, R4, 1 ;  /* 0x3f80000004047820 */ /* 0x000fca0000410000 */
[----:B------:R-:W-:Y:S08]  /*6390*/  F2F.F64.F32 R6, R6 ;  /* 0x0000000600067310 */ /* 0x000ff00000201800 */
[----:B------:R-:W0:Y:S02]  /*63a0*/  F2F.F64.F32 R4, R4 ;  /* 0x0000000400047310 */ /* 0x000e240000201800 */
[----:B0-----:R0:W-:Y:S01]  /*63b0*/  STG.E.128 desc[UR36][R2.64], R4 ;  /* 0x0000000402007986 */ /* 0x0011e2000c101d24 */
[----:B------:R-:W-:Y:S05]  /*63c0*/  BRA `(.L_x_2985) ;  /* 0x00000008009c7947 */ /* 0x000fea0003800000 */
.L_x_2998:
        /* <DEDUP_REMOVED lines=21> */
.L_x_3003:
[----:B------:R-:W-:Y:S05]  /*6520*/  BSYNC B0 ;  /* 0x0000000000007941 */ /* 0x000fea0003800000 */
.L_x_3002:
[----:B------:R-:W-:Y:S01]  /*6530*/  LOP3.LUT R5, R0, R5, RZ, 0xfc, !PT ;  /* 0x0000000500057212 */ /* 0x000fe200078efcff */
[----:B------:R-:W-:-:S04]  /*6540*/  IMAD.MOV.U32 R17, RZ, RZ, R19 ;  /* 0x000000ffff117224 */ /* 0x000fc800078e0013 */
[----:B------:R0:W-:Y:S01]  /*6550*/  STG.E.U8 desc[UR36][R2.64], R5 ;  /* 0x0000000502007986 */ /* 0x0001e2000c101124 */
[----:B------:R-:W-:Y:S05]  /*6560*/  BRA `(.L_x_2985) ;  /* 0x0000000800347947 */ /* 0x000fea0003800000 */
.L_x_3001:
        /* <DEDUP_REMOVED lines=13> */
.L_x_3005:
[----:B------:R-:W-:Y:S01]  /*6640*/  IMAD.MOV.U32 R0, RZ, RZ, 0x7f ;  /* 0x0000007fff007424 */ /* 0x000fe200078e00ff */
[----:B------:R-:W-:-:S04]  /*6650*/  ISETP.GT.U32.AND P0, PT, R4, 0x7f800000, PT ;  /* 0x7f8000000400780c */ /* 0x000fc80003f04070 */
[----:B------:R-:W-:-:S09]  /*6660*/  SEL R0, R0, 0x7c, P0 ;  /* 0x0000007c00007807 */ /* 0x000fd20000000000 */
.L_x_3006:
[----:B------:R-:W-:Y:S05]  /*6670*/  BSYNC B0 ;  /* 0x0000000000007941 */ /* 0x000fea0003800000 */
.L_x_3004:
[----:B------:R-:W-:Y:S01]  /*6680*/  LOP3.LUT R4, R5, 0x80000000, RZ, 0xc0, !PT ;  /* 0x8000000005047812 */ /* 0x000fe200078ec0ff */
[----:B------:R-:W-:-:S03]  /*6690*/  IMAD.MOV.U32 R17, RZ, RZ, R19 ;  /* 0x000000ffff117224 */ /* 0x000fc600078e0013 */
[----:B------:R-:W-:-:S04]  /*66a0*/  SHF.R.U32.HI R5, RZ, 0x18, R4 ;  /* 0x00000018ff057819 */ /* 0x000fc80000011604 */
[----:B------:R-:W-:-:S05]  /*66b0*/  LOP3.LUT R5, R0, R5, RZ, 0xfc, !PT ;  /* 0x0000000500057212 */ /* 0x000fca00078efcff */
[----:B------:R0:W-:Y:S01]  /*66c0*/  STG.E.U8 desc[UR36][R2.64], R5 ;  /* 0x0000000502007986 */ /* 0x0001e2000c101124 */
[----:B------:R-:W-:Y:S05]  /*66d0*/  BRA `(.L_x_2985) ;  /* 0x0000000400d87947 */ /* 0x000fea0003800000 */
.L_x_3000:
[----:B------:R-:W-:Y:S02]  /*66e0*/  HADD2.F32 R0, -RZ, R4.H0_H0 ;  /* 0x20000004ff007230 */ /* 0x000fe40000004100 */
[----:B------:R-:W-:-:S03]  /*66f0*/  IMAD.MOV.U32 R17, RZ, RZ, R19 ;  /* 0x000000ffff117224 */ /* 0x000fc600078e0013 */
[----:B------:R-:W-:-:S05]  /*6700*/  F2FP.BF16.F32.PACK_AB R0, RZ, R0 ;  /* 0x00000000ff00723e */ /* 0x000fca00000010ff */
[----:B------:R0:W-:Y:S01]  /*6710*/  STG.E.U16 desc[UR36][R2.64], R0 ;  /* 0x0000000002007986 */ /* 0x0001e2000c101524 */
[----:B------:R-:W-:Y:S05]  /*6720*/  BRA `(.L_x_2985) ;  /* 0x0000000400c47947 */ /* 0x000fea0003800000 */
.L_x_2997:
        /* <DEDUP_REMOVED lines=13> */
.L_x_3009:
        /* <DEDUP_REMOVED lines=17> */
.L_x_3012:
[----:B------:R-:W-:-:S04]  /*6910*/  LOP3.LUT R0, R7, 0x80000000, RZ, 0xc0, !PT ;  /* 0x8000000007007812 */ /* 0x000fc800078ec0ff */
[----:B------:R-:W-:-:S04]  /*6920*/  SHF.R.U32.HI R5, RZ, 0x18, R0 ;  /* 0x00000018ff057819 */ /* 0x000fc80000011600 */
[----:B------:R-:W-:-:S04]  /*6930*/  LOP3.LUT R4, R4, R5, RZ, 0xfc, !PT ;  /* 0x0000000504047212 */ /* 0x000fc800078efcff */
[----:B------:R-:W-:-:S07]  /*6940*/  PRMT R0, R4, 0x7610, R0 ;  /* 0x0000761004007816 */ /* 0x000fce0000000000 */
.L_x_3011:
[----:B------:R-:W-:Y:S05]  /*6950*/  BSYNC B0 ;  /* 0x0000000000007941 */ /* 0x000fea0003800000 */
.L_x_3010:
[----:B------:R4:W-:Y:S01]  /*6960*/  STG.E.U8 desc[UR36][R2.64], R0 ;  /* 0x0000000002007986 */ /* 0x0009e2000c101124 */
[----:B------:R-:W-:Y:S01]  /*6970*/  IMAD.MOV.U32 R17, RZ, RZ, R19 ;  /* 0x000000ffff117224 */ /* 0x000fe200078e0013 */
[----:B------:R-:W-:Y:S06]  /*6980*/  BRA `(.L_x_2985) ;  /* 0x00000004002c7947 */ /* 0x000fec0003800000 */
.L_x_3008:
        /* <DEDUP_REMOVED lines=17> */
.L_x_3015:
[----:B------:R-:W-:-:S04]  /*6aa0*/  LOP3.LUT R0, R7, 0x80000000, RZ, 0xc0, !PT ;  /* 0x8000000007007812 */ /* 0x000fc800078ec0ff */
[----:B------:R-:W-:-:S04]  /*6ab0*/  SHF.R.U32.HI R5, RZ, 0x18, R0 ;  /* 0x00000018ff057819 */ /* 0x000fc80000011600 */
[----:B------:R-:W-:-:S04]  /*6ac0*/  LOP3.LUT R4, R4, R5, RZ, 0xfc, !PT ;  /* 0x0000000504047212 */ /* 0x000fc800078efcff */
[----:B------:R-:W-:-:S07]  /*6ad0*/  PRMT R0, R4, 0x7610, R0 ;  /* 0x0000761004007816 */ /* 0x000fce0000000000 */
.L_x_3014:
[----:B------:R-:W-:Y:S05]  /*6ae0*/  BSYNC B0 ;  /* 0x0000000000007941 */ /* 0x000fea0003800000 */
.L_x_3013:
[----:B------:R0:W-:Y:S01]  /*6af0*/  STG.E.U8 desc[UR36][R2.64], R0 ;  /* 0x0000000002007986 */ /* 0x0001e2000c101124 */
[----:B------:R-:W-:Y:S01]  /*6b00*/  IMAD.MOV.U32 R17, RZ, RZ, R19 ;  /* 0x000000ffff117224 */ /* 0x000fe200078e0013 */
[----:B------:R-:W-:Y:S06]  /*6b10*/  BRA `(.L_x_2985) ;  /* 0x0000000000c87947 */ /* 0x000fec0003800000 */
.L_x_3007:
        /* <DEDUP_REMOVED lines=23> */
.L_x_2990:
        /* <DEDUP_REMOVED lines=16> */
.L_x_3018:
[----:B------:R-:W-:Y:S01]  /*6d90*/  IMAD.MOV.U32 R17, RZ, RZ, R19 ;  /* 0x000000ffff117224 */ /* 0x000fe200078e0013 */
[----:B------:R-:W-:Y:S06]  /*6da0*/  BRA `(.L_x_2985) ;  /* 0x0000000000247947 */ /* 0x000fec0003800000 */
.L_x_3017:
[----:B------:R-:W-:Y:S02]  /*6db0*/  HADD2.F32 R4, -RZ, R4.H0_H0 ;  /* 0x20000004ff047230 */ /* 0x000fe40000004100 */
[----:B------:R-:W-:-:S04]  /*6dc0*/  IMAD.MOV.U32 R17, RZ, RZ, R19 ;  /* 0x000000ffff117224 */ /* 0x000fc800078e0013 */
[----:B------:R-:W0:Y:S02]  /*6dd0*/  F2I.U64.TRUNC R4, R4 ;  /* 0x0000000400047311 */ /* 0x000e24000020d800 */
[----:B0-----:R3:W-:Y:S01]  /*6de0*/  STG.E.64 desc[UR36][R2.64], R4 ;  /* 0x0000000402007986 */ /* 0x0017e2000c101b24 */
[----:B------:R-:W-:Y:S05]  /*6df0*/  BRA `(.L_x_2985) ;  /* 0x0000000000107947 */ /* 0x000fea0003800000 */
.L_x_3016:
[----:B------:R-:W-:Y:S02]  /*6e00*/  HADD2.F32 R4, -RZ, R4.H0_H0 ;  /* 0x20000004ff047230 */ /* 0x000fe40000004100 */
[----:B------:R-:W-:Y:S02]  /*6e10*/  IMAD.MOV.U32 R17, RZ, RZ, R19 ;  /* 0x000000ffff117224 */ /* 0x000fe400078e0013 */
[----:B------:R-:W0:Y:S02]  /*6e20*/  F2I.FTZ.U32.TRUNC.NTZ R5, R4 ;  /* 0x0000000400057305 */ /* 0x000e24000021f000 */
[----:B0-----:R1:W-:Y:S03]  /*6e30*/  STG.E desc[UR36][R2.64], R5 ;  /* 0x0000000502007986 */ /* 0x0013e6000c101924 */
.L_x_2985:
[----:B------:R-:W-:Y:S05]  /*6e40*/  BSYNC B6 ;  /* 0x0000000000067941 */ /* 0x000fea0003800000 */
.L_x_2984:
        /* <DEDUP_REMOVED lines=25> */
.L_x_3024:
[----:B------:R-:W-:-:S06]  /*6fe0*/  HADD2.F32 R5, -RZ, R25.H0_H0 ;  /* 0x20000019ff057230 */ /* 0x000fcc0000004100 */
[----:B------:R-:W0:Y:S02]  /*6ff0*/  F2I.S64.TRUNC R4, R5 ;  /* 0x0000000500047311 */ /* 0x000e24000020d900 */
[----:B0-----:R0:W-:Y:S01]  /*7000*/  STG.E.U8 desc[UR36][R2.64], R4 ;  /* 0x0000000402007986 */ /* 0x0011e2000c101124 */
[----:B------:R-:W-:Y:S05]  /*7010*/  BRA `(.L_x_3026) ;  /* 0x0000000c008c7947 */ /* 0x000fea0003800000 */
.L_x_3023:
        /* <DEDUP_REMOVED lines=10> */
.L_x_3028:
[----:B------:R-:W-:-:S06]  /*70c0*/  HADD2.F32 R25, -RZ, R25.H0_H0 ;  /* 0x20000019ff197230 */ /* 0x000fcc0000004100 */
[----:B------:R-:W0:Y:S02]  /*70d0*/  F2I.FTZ.TRUNC.NTZ R25, R25 ;  /* 0x0000001900197305 */ /* 0x000e24000021f100 */
[----:B0-----:R0:W-:Y:S01]  /*70e0*/  STG.E desc[UR36][R2.64], R25 ;  /* 0x0000001902007986 */ /* 0x0011e2000c101924 */
[----:B------:R-:W-:Y:S05]  /*70f0*/  BRA `(.L_x_3026) ;  /* 0x0000000c00547947 */ /* 0x000fea0003800000 */
.L_x_3027:
[----:B------:R-:W-:-:S06]  /*7100*/  HADD2.F32 R25, -RZ, R25.H0_H0 ;  /* 0x20000019ff197230 */ /* 0x000fcc0000004100 */
[----:B------:R-:W0:Y:S02]  /*7110*/  F2I.FTZ.TRUNC.NTZ R25, R25 ;  /* 0x0000001900197305 */ /* 0x000e24000021f100 */
[----:B0-----:R0:W-:Y:S01]  /*7120*/  STG.E.U16 desc[UR36][R2.64], R25 ;  /* 0x0000001902007986 */ /* 0x0011e2000c101524 */
[----:B------:R-:W-:Y:S05]  /*7130*/  BRA `(.L_x_3026) ;  /* 0x0000000c00447947 */ /* 0x000fea0003800000 */
.L_x_3022:
        /* <DEDUP_REMOVED lines=9> */
.L_x_3030:
[----:B------:R0:W-:Y:S01]  /*71d0*/  STG.E.U16 desc[UR36][R2.64], R25 ;  /* 0x0000001902007986 */ /* 0x0001e2000c101524 */
[----:B------:R-:W-:Y:S05]  /*71e0*/  BRA `(.L_x_3026) ;  /* 0x0000000c00187947 */ /* 0x000fea0003800000 */
.L_x_3029:
        /* <DEDUP_REMOVED lines=10> */
.L_x_3032:
[----:B------:R0:W-:Y:S01]  /*7290*/  STG.E desc[UR36][R2.64], R25 ;  /* 0x0000001902007986 */ /* 0x0001e2000c101924 */
[----:B------:R-:W-:Y:S05]  /*72a0*/  BRA `(.L_x_3026) ;  /* 0x0000000800e87947 */ /* 0x000fea0003800000 */
.L_x_3031:
[----:B------:R-:W-:-:S05]  /*72b0*/  HADD2.F32 R4, -RZ, R25.H0_H0 ;  /* 0x20000019ff047230 */ /* 0x000fca0000004100 */
[----:B------:R-:W-:-:S06]  /*72c0*/  FMUL.FTZ R4, R4, 1 ;  /* 0x3f80000004047820 */ /* 0x000fcc0000410000 */
[----:B------:R-:W0:Y:S02]  /*72d0*/  F2F.F64.F32 R4, R4 ;  /* 0x0000000400047310 */ /* 0x000e240000201800 */
[----:B0-----:R0:W-:Y:S01]  /*72e0*/  STG.E.64 desc[UR36][R2.64], R4 ;  /* 0x0000000402007986 */ /* 0x0011e2000c101b24 */
[----:B------:R-:W-:Y:S05]  /*72f0*/  BRA `(.L_x_3026) ;  /* 0x0000000800d47947 */ /* 0x000fea0003800000 */
.L_x_3021:
        /* <DEDUP_REMOVED lines=11> */
[----:B------:R-:W-:-:S05]  /*73b0*/  @!P0 HADD2.F32 R25, -RZ, R25.H1_H1 ;  /* 0x30000019ff198230 */ /* 0x000fca0000004100 */
[----:B------:R-:W-:-:S04]  /*73c0*/  @!P0 FSETP.NEU.FTZ.AND P1, PT, R25, RZ, PT ;  /* 0x000000ff1900820b */ /* 0x000fc80003f3d000 */
[----:B------:R-:W-:-:S05]  /*73d0*/  @!P0 SEL R5, RZ, 0x1, !P1 ;  /* 0x00000001ff058807 */ /* 0x000fca0004800000 */
[----:B------:R0:W-:Y:S01]  /*73e0*/  STG.E.U8 desc[UR36][R2.64], R5 ;  /* 0x0000000502007986 */ /* 0x0001e2000c101124 */
[----:B------:R-:W-:Y:S05]  /*73f0*/  BRA `(.L_x_3026) ;  /* 0x0000000800947947 */ /* 0x000fea0003800000 */
.L_x_3035:
        /* <DEDUP_REMOVED lines=8> */
.L_x_3034:
        /* <DEDUP_REMOVED lines=21> */
.L_x_3039:
[----:B------:R-:W-:Y:S05]  /*75d0*/  BSYNC B0 ;  /* 0x0000000000007941 */ /* 0x000fea0003800000 */
.L_x_3038:
[----:B------:R-:W-:-:S05]  /*75e0*/  LOP3.LUT R5, R0, R5, RZ, 0xfc, !PT ;  /* 0x0000000500057212 */ /* 0x000fca00078efcff */
[----:B------:R0:W-:Y:S01]  /*75f0*/  STG.E.U8 desc[UR36][R2.64], R5 ;  /* 0x0000000502007986 */ /* 0x0001e2000c101124 */
[----:B------:R-:W-:Y:S05]  /*7600*/  BRA `(.L_x_3026) ;  /* 0x0000000800107947 */ /* 0x000fea0003800000 */
.L_x_3037:
        /* <DEDUP_REMOVED lines=13> */
.L_x_3041:
[----:B------:R-:W-:Y:S01]  /*76e0*/  IMAD.MOV.U32 R0, RZ, RZ, 0x7f ;  /* 0x0000007fff007424 */ /* 0x000fe200078e00ff */
[----:B------:R-:W-:-:S04]  /*76f0*/  ISETP.GT.U32.AND P0, PT, R4, 0x7f800000, PT ;  /* 0x7f8000000400780c */ /* 0x000fc80003f04070 */
[----:B------:R-:W-:-:S09]  /*7700*/  SEL R0, R0, 0x7c, P0 ;  /* 0x0000007c00007807 */ /* 0x000fd20000000000 */
.L_x_3042:
[----:B------:R-:W-:Y:S05]  /*7710*/  BSYNC B0 ;  /* 0x0000000000007941 */ /* 0x000fea0003800000 */
.L_x_3040:
[----:B------:R-:W-:-:S04]  /*7720*/  LOP3.LUT R4, R25, 0x80000000, RZ, 0xc0, !PT ;  /* 0x8000000019047812 */ /* 0x000fc800078ec0ff */
[----:B------:R-:W-:-:S04]  /*7730*/  SHF.R.U32.HI R5, RZ, 0x18, R4 ;  /* 0x00000018ff057819 */ /* 0x000fc80000011604 */
[----:B------:R-:W-:-:S05]  /*7740*/  LOP3.LUT R5, R0, R5, RZ, 0xfc, !PT ;  /* 0x0000000500057212 */ /* 0x000fca00078efcff */
[----:B------:R0:W-:Y:S01]  /*7750*/  STG.E.U8 desc[UR36][R2.64], R5 ;  /* 0x0000000502007986 */ /* 0x0001e2000c101124 */
[----:B------:R-:W-:Y:S05]  /*7760*/  BRA `(.L_x_3026) ;  /* 0x0000000400b87947 */ /* 0x000fea0003800000 */
.L_x_3036:
[----:B------:R-:W-:-:S05]  /*7770*/  HADD2.F32 R0, -RZ, R25.H0_H0 ;  /* 0x20000019ff007230 */ /* 0x000fca0000004100 */
[----:B------:R-:W-:-:S05]  /*7780*/  F2FP.BF16.F32.PACK_AB R0, RZ, R0 ;  /* 0x00000000ff00723e */ /* 0x000fca00000010ff */
[----:B------:R0:W-:Y:S01]  /*7790*/  STG.E.U16 desc[UR36][R2.64], R0 ;  /* 0x0000000002007986 */ /* 0x0001e2000c101524 */
[----:B------:R-:W-:Y:S05]  /*77a0*/  BRA `(.L_x_3026) ;  /* 0x0000000400a87947 */ /* 0x000fea0003800000 */
.L_x_3033:
        /* <DEDUP_REMOVED lines=12> */
.L_x_3045:
        /* <DEDUP_REMOVED lines=17> */
.L_x_3048:
[----:B------:R-:W-:-:S04]  /*7980*/  LOP3.LUT R0, R25, 0x80000000, RZ, 0xc0, !PT ;  /* 0x8000000019007812 */ /* 0x000fc800078ec0ff */
[----:B------:R-:W-:-:S04]  /*7990*/  SHF.R.U32.HI R5, RZ, 0x18, R0 ;  /* 0x00000018ff057819 */ /* 0x000fc80000011600 */
[----:B------:R-:W-:-:S04]  /*79a0*/  LOP3.LUT R4, R4, R5, RZ, 0xfc, !PT ;  /* 0x0000000504047212 */ /* 0x000fc800078efcff */
[----:B------:R-:W-:-:S07]  /*79b0*/  PRMT R0, R4, 0x7610, R0 ;  /* 0x0000761004007816 */ /* 0x000fce0000000000 */
.L_x_3047:
[----:B------:R-:W-:Y:S05]  /*79c0*/  BSYNC B0 ;  /* 0x0000000000007941 */ /* 0x000fea0003800000 */
.L_x_3046:
[----:B------:R3:W-:Y:S01]  /*79d0*/  STG.E.U8 desc[UR36][R2.64], R0 ;  /* 0x0000000002007986 */ /* 0x0007e2000c101124 */
[----:B------:R-:W-:Y:S05]  /*79e0*/  BRA `(.L_x_3026) ;  /* 0x0000000400187947 */ /* 0x000fea0003800000 */
.L_x_3044:
        /* <DEDUP_REMOVED lines=17> */
.L_x_3051:
[----:B------:R-:W-:-:S04]  /*7b00*/  LOP3.LUT R0, R25, 0x80000000, RZ, 0xc0, !PT ;  /* 0x8000000019007812 */ /* 0x000fc800078ec0ff */
[----:B------:R-:W-:-:S04]  /*7b10*/  SHF.R.U32.HI R5, RZ, 0x18, R0 ;  /* 0x00000018ff057819 */ /* 0x000fc80000011600 */
[----:B------:R-:W-:-:S04]  /*7b20*/  LOP3.LUT R4, R4, R5, RZ, 0xfc, !PT ;  /* 0x0000000504047212 */ /* 0x000fc800078efcff */
[----:B------:R-:W-:-:S07]  /*7b30*/  PRMT R0, R4, 0x7610, R0 ;  /* 0x0000761004007816 */ /* 0x000fce0000000000 */
.L_x_3050:
[----:B------:R-:W-:Y:S05]  /*7b40*/  BSYNC B0 ;  /* 0x0000000000007941 */ /* 0x000fea0003800000 */
.L_x_3049:
[----:B------:R0:W-:Y:S01]  /*7b50*/  STG.E.U8 desc[UR36][R2.64], R0 ;  /* 0x0000000002007986 */ /* 0x0001e2000c101124 */
[----:B------:R-:W-:Y:S05]  /*7b60*/  BRA `(.L_x_3026) ;  /* 0x0000000000b87947 */ /* 0x000fea0003800000 */
.L_x_3043:
        /* <DEDUP_REMOVED lines=22> */
.L_x_3025:
        /* <DEDUP_REMOVED lines=16> */
.L_x_3054:
[----:B------:R-:W-:Y:S05]  /*7dd0*/  BRA `(.L_x_3026) ;  /* 0x00000000001c7947 */ /* 0x000fea0003800000 */
.L_x_3053:
[----:B------:R-:W-:-:S06]  /*7de0*/  HADD2.F32 R4, -RZ, R25.H0_H0 ;  /* 0x20000019ff047230 */ /* 0x000fcc0000004100 */
[----:B------:R-:W0:Y:S02]  /*7df0*/  F2I.U64.TRUNC R4, R4 ;  /* 0x0000000400047311 */ /* 0x000e24000020d800 */
[----:B0-----:R2:W-:Y:S01]  /*7e00*/  STG.E.64 desc[UR36][R2.64], R4 ;  /* 0x0000000402007986 */ /* 0x0015e2000c101b24 */
[----:B------:R-:W-:Y:S05]  /*7e10*/  BRA `(.L_x_3026) ;  /* 0x00000000000c7947 */ /* 0x000fea0003800000 */
.L_x_3052:
[----:B------:R-:W-:-:S06]  /*7e20*/  HADD2.F32 R25, -RZ, R25.H0_H0 ;  /* 0x20000019ff197230 */ /* 0x000fcc0000004100 */
[----:B------:R-:W0:Y:S02]  /*7e30*/  F2I.FTZ.U32.TRUNC.NTZ R25, R25 ;  /* 0x0000001900197305 */ /* 0x000e24000021f000 */
[----:B0-----:R0:W-:Y:S02]  /*7e40*/  STG.E desc[UR36][R2.64], R25 ;  /* 0x0000001902007986 */ /* 0x0011e4000c101924 */
.L_x_3026:
        /* <DEDUP_REMOVED lines=25> */
.L_x_3058:
[----:B------:R-:W-:-:S06]  /*7fe0*/  HADD2.F32 R5, -RZ, R23.H0_H0 ;  /* 0x20000017ff057230 */ /* 0x000fcc0000004100 */
[----:B------:R-:W0:Y:S02]  /*7ff0*/  F2I.S64.TRUNC R4, R5 ;  /* 0x0000000500047311 */ /* 0x000e24000020d900 */
[----:B0-----:R3:W-:Y:S01]  /*8000*/  STG.E.U8 desc[UR36][R2.64], R4 ;  /* 0x0000000402007986 */ /* 0x0017e2000c101124 */
[----:B------:R-:W-:Y:S05]  /*8010*/  BRA `(.L_x_3060) ;  /* 0x0000000c008c7947 */ /* 0x000fea0003800000 */
.L_x_3057:
        /* <DEDUP_REMOVED lines=10> */
.L_x_3062:
[----:B------:R-:W-:-:S06]  /*80c0*/  HADD2.F32 R23, -RZ, R23.H0_H0 ;  /* 0x20000017ff177230 */ /* 0x000fcc0000004100 */
[----:B------:R-:W0:Y:S02]  /*80d0*/  F2I.FTZ.TRUNC.NTZ R23, R23 ;  /* 0x0000001700177305 */ /* 0x000e24000021f100 */
[----:B0-----:R2:W-:Y:S01]  /*80e0*/  STG.E desc[UR36][R2.64], R23 ;  /* 0x0000001702007986 */ /* 0x0015e2000c101924 */
[----:B------:R-:W-:Y:S05]  /*80f0*/  BRA `(.L_x_3060) ;  /* 0x0000000c00547947 */ /* 0x000fea0003800000 */
.L_x_3061:
[----:B------:R-:W-:-:S06]  /*8100*/  HADD2.F32 R23, -RZ, R23.H0_H0 ;  /* 0x20000017ff177230 */ /* 0x000fcc0000004100 */
[----:B------:R-:W0:Y:S02]  /*8110*/  F2I.FTZ.TRUNC.NTZ R23, R23 ;  /* 0x0000001700177305 */ /* 0x000e24000021f100 */
[----:B0-----:R0:W-:Y:S01]  /*8120*/  STG.E.U16 desc[UR36][R2.64], R23 ;  /* 0x0000001702007986 */ /* 0x0011e2000c101524 */
[----:B------:R-:W-:Y:S05]  /*8130*/  BRA `(.L_x_3060) ;  /* 0x0000000c00447947 */ /* 0x000fea0003800000 */
.L_x_3056:
        /* <DEDUP_REMOVED lines=9> */
.L_x_3064:
[----:B------:R0:W-:Y:S01]  /*81d0*/  STG.E.U16 desc[UR36][R2.64], R23 ;  /* 0x0000001702007986 */ /* 0x0001e2000c101524 */
[----:B------:R-:W-:Y:S05]  /*81e0*/  BRA `(.L_x_3060) ;  /* 0x0000000c00187947 */ /* 0x000fea0003800000 */
.L_x_3063:
        /* <DEDUP_REMOVED lines=10> */
.L_x_3066:
[----:B------:R0:W-:Y:S01]  /*8290*/  STG.E desc[UR36][R2.64], R23 ;  /* 0x0000001702007986 */ /* 0x0001e2000c101924 */
[----:B------:R-:W-:Y:S05]  /*82a0*/  BRA `(.L_x_3060) ;  /* 0x0000000800e87947 */ /* 0x000fea0003800000 */
.L_x_3065:
[----:B------:R-:W-:-:S05]  /*82b0*/  HADD2.F32 R4, -RZ, R23.H0_H0 ;  /* 0x20000017ff047230 */ /* 0x000fca0000004100 */
[----:B------:R-:W-:-:S06]  /*82c0*/  FMUL.FTZ R4, R4, 1 ;  /* 0x3f80000004047820 */ /* 0x000fcc0000410000 */
[----:B------:R-:W0:Y:S02]  /*82d0*/  F2F.F64.F32 R4, R4 ;  /* 0x0000000400047310 */ /* 0x000e240000201800 */
[----:B0-----:R0:W-:Y:S01]  /*82e0*/  STG.E.64 desc[UR36][R2.64], R4 ;  /* 0x0000000402007986 */ /* 0x0011e2000c101b24 */
[----:B------:R-:W-:Y:S05]  /*82f0*/  BRA `(.L_x_3060) ;  /* 0x0000000800d47947 */ /* 0x000fea0003800000 */
.L_x_3055:
        /* <DEDUP_REMOVED lines=16> */
.L_x_3069:
        /* <DEDUP_REMOVED lines=8> */
.L_x_3068:
        /* <DEDUP_REMOVED lines=21> */
.L_x_3073:
[----:B------:R-:W-:Y:S05]  /*85d0*/  BSYNC B0 ;  /* 0x0000000000007941 */ /* 0x000fea0003800000 */
.L_x_3072:
[----:B------:R-:W-:-:S05]  /*85e0*/  LOP3.LUT R5, R0, R5, RZ, 0xfc, !PT ;  /* 0x0000000500057212 */ /* 0x000fca00078efcff */
[----:B------:R0:W-:Y:S01]  /*85f0*/  STG.E.U8 desc[UR36][R2.64], R5 ;  /* 0x0000000502007986 */ /* 0x0001e2000c101124 */
[----:B------:R-:W-:Y:S05]  /*8600*/  BRA `(.L_x_3060) ;  /* 0x0000000800107947 */ /* 0x000fea0003800000 */
.L_x_3071:
        /* <DEDUP_REMOVED lines=13> */
.L_x_3075:
[----:B------:R-:W-:Y:S01]  /*86e0*/  IMAD.MOV.U32 R0, RZ, RZ, 0x7f ;  /* 0x0000007fff007424 */ /* 0x000fe200078e00ff */
[----:B------:R-:W-:-:S04]  /*86f0*/  ISETP.GT.U32.AND P0, PT, R4, 0x7f800000, PT ;  /* 0x7f8000000400780c */ /* 0x000fc80003f04070 */
[----:B------:R-:W-:-:S09]  /*8700*/  SEL R0, R0, 0x7c, P0 ;  /* 0x0000007c00007807 */ /* 0x000fd20000000000 */
.L_x_3076:
[----:B------:R-:W-:Y:S05]  /*8710*/  BSYNC B0 ;  /* 0x0000000000007941 */ /* 0x000fea0003800000 */
.L_x_3074:
[----:B------:R-:W-:-:S04]  /*8720*/  LOP3.LUT R4, R23, 0x80000000, RZ, 0xc0, !PT ;  /* 0x8000000017047812 */ /* 0x000fc800078ec0ff */
[----:B------:R-:W-:-:S04]  /*8730*/  SHF.R.U32.HI R5, RZ, 0x18, R4 ;  /* 0x00000018ff057819 */ /* 0x000fc80000011604 */
[----:B------:R-:W-:-:S05]  /*8740*/  LOP3.LUT R5, R0, R5, RZ, 0xfc, !PT ;  /* 0x0000000500057212 */ /* 0x000fca00078efcff */
[----:B------:R0:W-:Y:S01]  /*8750*/  STG.E.U8 desc[UR36][R2.64], R5 ;  /* 0x0000000502007986 */ /* 0x0001e2000c101124 */
[----:B------:R-:W-:Y:S05]  /*8760*/  BRA `(.L_x_3060) ;  /* 0x0000000400b87947 */ /* 0x000fea0003800000 */
.L_x_3070:
[----:B------:R-:W-:-:S05]  /*8770*/  HADD2.F32 R0, -RZ, R23.H0_H0 ;  /* 0x20000017ff007230 */ /* 0x000fca0000004100 */
[----:B------:R-:W-:-:S05]  /*8780*/  F2FP.BF16.F32.PACK_AB R0, RZ, R0 ;  /* 0x00000000ff00723e */ /* 0x000fca00000010ff */
[----:B------:R0:W-:Y:S01]  /*8790*/  STG.E.U16 desc[UR36][R2.64], R0 ;  /* 0x0000000002007986 */ /* 0x0001e2000c101524 */
[----:B------:R-:W-:Y:S05]  /*87a0*/  BRA `(.L_x_3060) ;  /* 0x0000000400a87947 */ /* 0x000fea0003800000 */
.L_x_3067:
        /* <DEDUP_REMOVED lines=12> */
.L_x_3079:
        /* <DEDUP_REMOVED lines=17> */
.L_x_3082:
[----:B------:R-:W-:-:S04]  /*8980*/  LOP3.LUT R0, R23, 0x80000000, RZ, 0xc0, !PT ;  /* 0x8000000017007812 */ /* 0x000fc800078ec0ff */
[----:B------:R-:W-:-:S04]  /*8990*/  SHF.R.U32.HI R5, RZ, 0x18, R0 ;  /* 0x00000018ff057819 */ /* 0x000fc80000011600 */
[----:B------:R-:W-:-:S04]  /*89a0*/  LOP3.LUT R4, R4, R5, RZ, 0xfc, !PT ;  /* 0x0000000504047212 */ /* 0x000fc800078efcff */
[----:B------:R-:W-:-:S07]  /*89b0*/  PRMT R0, R4, 0x7610, R0 ;  /* 0x0000761004007816 */ /* 0x000fce0000000000 */
.L_x_3081:
[----:B------:R-:W-:Y:S05]  /*89c0*/  BSYNC B0 ;  /* 0x0000000000007941 */ /* 0x000fea0003800000 */
.L_x_3080:
[----:B------:R0:W-:Y:S01]  /*89d0*/  STG.E.U8 desc[UR36][R2.64], R0 ;  /* 0x0000000002007986 */ /* 0x0001e2000c101124 */
[----:B------:R-:W-:Y:S05]  /*89e0*/  BRA `(.L_x_3060) ;  /* 0x0000000400187947 */ /* 0x000fea0003800000 */
.L_x_3078:
        /* <DEDUP_REMOVED lines=17> */
.L_x_3085:
[----:B------:R-:W-:-:S04]  /*8b00*/  LOP3.LUT R0, R23, 0x80000000, RZ, 0xc0, !PT ;  /* 0x8000000017007812 */ /* 0x000fc800078ec0ff */
[----:B------:R-:W-:-:S04]  /*8b10*/  SHF.R.U32.HI R5, RZ, 0x18, R0 ;  /* 0x00000018ff057819 */ /* 0x000fc80000011600 */
[----:B------:R-:W-:-:S04]  /*8b20*/  LOP3.LUT R4, R4, R5, RZ, 0xfc, !PT ;  /* 0x0000000504047212 */ /* 0x000fc800078efcff */
[----:B------:R-:W-:-:S07]  /*8b30*/  PRMT R0, R4, 0x7610, R0 ;  /* 0x0000761004007816 */ /* 0x000fce0000000000 */
.L_x_3084:
[----:B------:R-:W-:Y:S05]  /*8b40*/  BSYNC B0 ;  /* 0x0000000000007941 */ /* 0x000fea0003800000 */
.L_x_3083:
[----:B------:R0:W-:Y:S01]  /*8b50*/  STG.E.U8 desc[UR36][R2.64], R0 ;  /* 0x0000000002007986 */ /* 0x0001e2000c101124 */
[----:B------:R-:W-:Y:S05]  /*8b60*/  BRA `(.L_x_3060) ;  /* 0x0000000000b87947 */ /* 0x000fea0003800000 */
.L_x_3077:
        /* <DEDUP_REMOVED lines=22> */
.L_x_3059:
        /* <DEDUP_REMOVED lines=16> */
.L_x_3088:
[----:B------:R-:W-:Y:S05]  /*8dd0*/  BRA `(.L_x_3060) ;  /* 0x00000000001c7947 */ /* 0x000fea0003800000 */
.L_x_3087:
[----:B------:R-:W-:-:S06]  /*8de0*/  HADD2.F32 R4, -RZ, R23.H0_H0 ;  /* 0x20000017ff047230 */ /* 0x000fcc0000004100 */
[----:B------:R-:W0:Y:S02]  /*8df0*/  F2I.U64.TRUNC R4, R4 ;  /* 0x0000000400047311 */ /* 0x000e24000020d800 */
[----:B0-----:R0:W-:Y:S01]  /*8e00*/  STG.E.64 desc[UR36][R2.64], R4 ;  /* 0x0000000402007986 */ /* 0x0011e2000c101b24 */
[----:B------:R-:W-:Y:S05]  /*8e10*/  BRA `(.L_x_3060) ;  /* 0x00000000000c7947 */ /* 0x000fea0003800000 */
.L_x_3086:
[----:B------:R-:W-:-:S06]  /*8e20*/  HADD2.F32 R23, -RZ, R23.H0_H0 ;  /* 0x20000017ff177230 */ /* 0x000fcc0000004100 */
[----:B------:R-:W0:Y:S02]  /*8e30*/  F2I.FTZ.U32.TRUNC.NTZ R23, R23 ;  /* 0x0000001700177305 */ /* 0x000e24000021f000 */
[----:B0-----:R0:W-:Y:S02]  /*8e40*/  STG.E desc[UR36][R2.64], R23 ;  /* 0x0000001702007986 */ /* 0x0011e4000c101924 */
.L_x_3060:
[----:B------:R-:W-:-:S07]  /*8e50*/  VIADD R17, R17, 0x80 ;  /* 0x0000008011117836 */ /* 0x000fce0000000000 */
.L_x_3020:
[----:B------:R-:W-:Y:S05]  /*8e60*/  BSYNC B6 ;  /* 0x0000000000067941 */ /* 0x000fea0003800000 */
.L_x_3019:
        /* <DEDUP_REMOVED lines=23> */
.L_x_3092:
[----:B------:R-:W-:-:S06]  /*8fe0*/  HADD2.F32 R5, -RZ, R24.H0_H0 ;  /* 0x20000018ff057230 */ /* 0x000fcc0000004100 */
[----:B------:R-:W0:Y:S02]  /*8ff0*/  F2I.S64.TRUNC R4, R5 ;  /* 0x0000000500047311 */ /* 0x000e24000020d900 */
[----:B0-----:R-:W-:Y:S01]  /*9000*/  STG.E.U8 desc[UR36][R2.64], R4 ;  /* 0x0000000402007986 */ /* 0x001fe2000c101124 */
[----:B------:R-:W-:Y:S05]  /*9010*/  EXIT ;  /* 0x000000000000794d */ /* 0x000fea0003800000 */
.L_x_3091:
        /* <DEDUP_REMOVED lines=10> */
.L_x_3095:
[----:B------:R-:W-:-:S04]  /*90c0*/  HADD2.F32 R24, -RZ, R24.H0_H0 ;  /* 0x20000018ff187230 */ /* 0x000fc80000004100 */
[----:B------:R-:W0:Y:S02]  /*90d0*/  F2I.FTZ.TRUNC.NTZ R5, R24 ;  /* 0x0000001800057305 */ /* 0x000e24000021f100 */
[----:B0-----:R-:W-:Y:S01]  /*90e0*/  STG.E desc[UR36][R2.64], R5 ;  /* 0x0000000502007986 */ /* 0x001fe2000c101924 */
[----:B------:R-:W-:Y:S05]  /*90f0*/  EXIT ;  /* 0x000000000000794d */ /* 0x000fea0003800000 */
.L_x_3094:
[----:B------:R-:W-:-:S04]  /*9100*/  HADD2.F32 R24, -RZ, R24.H0_H0 ;  /* 0x20000018ff187230 */ /* 0x000fc80000004100 */
[----:B------:R-:W0:Y:S02]  /*9110*/  F2I.FTZ.TRUNC.NTZ R5, R24 ;  /* 0x0000001800057305 */ /* 0x000e24000021f100 */
[----:B0-----:R-:W-:Y:S01]  /*9120*/  STG.E.U16 desc[UR36][R2.64], R5 ;  /* 0x0000000502007986 */ /* 0x001fe2000c101524 */
[----:B------:R-:W-:Y:S05]  /*9130*/  EXIT ;  /* 0x000000000000794d */ /* 0x000fea0003800000 */
.L_x_3090:
        /* <DEDUP_REMOVED lines=9> */
.L_x_3097:
[----:B------:R-:W-:Y:S01]  /*91d0*/  STG.E.U16 desc[UR36][R2.64], R24 ;  /* 0x0000001802007986 */ /* 0x000fe2000c101524 */
[----:B------:R-:W-:Y:S05]  /*91e0*/  EXIT ;  /* 0x000000000000794d */ /* 0x000fea0003800000 */
.L_x_3096:
        /* <DEDUP_REMOVED lines=10> */
.L_x_3099:
[----:B------:R-:W-:Y:S01]  /*9290*/  STG.E desc[UR36][R2.64], R24 ;  /* 0x0000001802007986 */ /* 0x000fe2000c101924 */
[----:B------:R-:W-:Y:S05]  /*92a0*/  EXIT ;  /* 0x000000000000794d */ /* 0x000fea0003800000 */
.L_x_3098:
[----:B------:R-:W-:-:S05]  /*92b0*/  HADD2.F32 R4, -RZ, R24.H0_H0 ;  /* 0x20000018ff047230 */ /* 0x000fca0000004100 */
[----:B------:R-:W-:-:S06]  /*92c0*/  FMUL.FTZ R4, R4, 1 ;  /* 0x3f80000004047820 */ /* 0x000fcc0000410000 */
[----:B------:R-:W0:Y:S02]  /*92d0*/  F2F.F64.F32 R4, R4 ;  /* 0x0000000400047310 */ /* 0x000e240000201800 */
[----:B0-----:R-:W-:Y:S01]  /*92e0*/  STG.E.64 desc[UR36][R2.64], R4 ;  /* 0x0000000402007986 */ /* 0x001fe2000c101b24 */
[----:B------:R-:W-:Y:S05]  /*92f0*/  EXIT ;  /* 0x000000000000794d */ /* 0x000fea0003800000 */
.L_x_3089:
        /* <DEDUP_REMOVED lines=14> */
[----:B------:R-:W-:Y:S01]  /*93e0*/  STG.E.U8 desc[UR36][R2.64], R5 ;  /* 0x0000000502007986 */ /* 0x000fe2000c101124 */
[----:B------:R-:W-:Y:S05]  /*93f0*/  EXIT ;  /* 0x000000000000794d */ /* 0x000fea0003800000 */
.L_x_3102:
        /* <DEDUP_REMOVED lines=8> */
.L_x_3101:
        /* <DEDUP_REMOVED lines=21> */
.L_x_3106:
[----:B------:R-:W-:Y:S05]  /*95d0*/  BSYNC B0 ;  /* 0x0000000000007941 */ /* 0x000fea0003800000 */
.L_x_3105:
[----:B------:R-:W-:-:S05]  /*95e0*/  LOP3.LUT R5, R0, R5, RZ, 0xfc, !PT ;  /* 0x0000000500057212 */ /* 0x000fca00078efcff */
[----:B------:R-:W-:Y:S01]  /*95f0*/  STG.E.U8 desc[UR36][R2.64], R5 ;  /* 0x0000000502007986 */ /* 0x000fe2000c101124 */
[----:B------:R-:W-:Y:S05]  /*9600*/  EXIT ;  /* 0x000000000000794d */ /* 0x000fea0003800000 */
.L_x_3104:
        /* <DEDUP_REMOVED lines=13> */
.L_x_3108:
[----:B------:R-:W-:Y:S01]  /*96e0*/  IMAD.MOV.U32 R0, RZ, RZ, 0x7f ;  /* 0x0000007fff007424 */ /* 0x000fe200078e00ff */
[----:B------:R-:W-:-:S04]  /*96f0*/  ISETP.GT.U32.AND P0, PT, R4, 0x7f800000, PT ;  /* 0x7f8000000400780c */ /* 0x000fc80003f04070 */
[----:B------:R-:W-:-:S09]  /*9700*/  SEL R0, R0, 0x7c, P0 ;  /* 0x0000007c00007807 */ /* 0x000fd20000000000 */
.L_x_3109:
[----:B------:R-:W-:Y:S05]  /*9710*/  BSYNC B0 ;  /* 0x0000000000007941 */ /* 0x000fea0003800000 */
.L_x_3107:
[----:B------:R-:W-:-:S04]  /*9720*/  LOP3.LUT R4, R5, 0x80000000, RZ, 0xc0, !PT ;  /* 0x8000000005047812 */ /* 0x000fc800078ec0ff */
[----:B------:R-:W-:-:S04]  /*9730*/  SHF.R.U32.HI R5, RZ, 0x18, R4 ;  /* 0x00000018ff057819 */ /* 0x000fc80000011604 */
[----:B------:R-:W-:-:S05]  /*9740*/  LOP3.LUT R5, R0, R5, RZ, 0xfc, !PT ;  /* 0x0000000500057212 */ /* 0x000fca00078efcff */
[----:B------:R-:W-:Y:S01]  /*9750*/  STG.E.U8 desc[UR36][R2.64], R5 ;  /* 0x0000000502007986 */ /* 0x000fe2000c101124 */
[----:B------:R-:W-:Y:S05]  /*9760*/  EXIT ;  /* 0x000000000000794d */ /* 0x000fea0003800000 */
.L_x_3103:
[----:B------:R-:W-:-:S05]  /*9770*/  HADD2.F32 R0, -RZ, R24.H0_H0 ;  /* 0x20000018ff007230 */ /* 0x000fca0000004100 */
[----:B------:R-:W-:-:S05]  /*9780*/  F2FP.BF16.F32.PACK_AB R0, RZ, R0 ;  /* 0x00000000ff00723e */ /* 0x000fca00000010ff */
[----:B------:R-:W-:Y:S01]  /*9790*/  STG.E.U16 desc[UR36][R2.64], R0 ;  /* 0x0000000002007986 */ /* 0x000fe2000c101524 */
[----:B------:R-:W-:Y:S05]  /*97a0*/  EXIT ;  /* 0x000000000000794d */ /* 0x000fea0003800000 */
.L_x_3100:
        /* <DEDUP_REMOVED lines=12> */
.L_x_3112:
        /* <DEDUP_REMOVED lines=17> */
.L_x_3115:
[----:B------:R-:W-:-:S04]  /*9980*/  LOP3.LUT R0, R7, 0x80000000, RZ, 0xc0, !PT ;  /* 0x8000000007007812 */ /* 0x000fc800078ec0ff */
[----:B------:R-:W-:-:S04]  /*9990*/  SHF.R.U32.HI R5, RZ, 0x18, R0 ;  /* 0x00000018ff057819 */ /* 0x000fc80000011600 */
[----:B------:R-:W-:-:S04]  /*99a0*/  LOP3.LUT R4, R4, R5, RZ, 0xfc, !PT ;  /* 0x0000000504047212 */ /* 0x000fc800078efcff */
[----:B------:R-:W-:-:S07]  /*99b0*/  PRMT R0, R4, 0x7610, R0 ;  /* 0x0000761004007816 */ /* 0x000fce0000000000 */
.L_x_3114:
[----:B------:R-:W-:Y:S05]  /*99c0*/  BSYNC B0 ;  /* 0x0000000000007941 */ /* 0x000fea0003800000 */
.L_x_3113:
[----:B------:R-:W-:Y:S01]  /*99d0*/  STG.E.U8 desc[UR36][R2.64], R0 ;  /* 0x0000000002007986 */ /* 0x000fe2000c101124 */
[----:B------:R-:W-:Y:S05]  /*99e0*/  EXIT ;  /* 0x000000000000794d */ /* 0x000fea0003800000 */
.L_x_3111:
        /* <DEDUP_REMOVED lines=17> */
.L_x_3118:
[----:B------:R-:W-:-:S04]  /*9b00*/  LOP3.LUT R0, R7, 0x80000000, RZ, 0xc0, !PT ;  /* 0x8000000007007812 */ /* 0x000fc800078ec0ff */
[----:B------:R-:W-:-:S04]  /*9b10*/  SHF.R.U32.HI R5, RZ, 0x18, R0 ;  /* 0x00000018ff057819 */ /* 0x000fc80000011600 */
[----:B------:R-:W-:-:S04]  /*9b20*/  LOP3.LUT R4, R4, R5, RZ, 0xfc, !PT ;  /* 0x0000000504047212 */ /* 0x000fc800078efcff */
[----:B------:R-:W-:-:S07]  /*9b30*/  PRMT R0, R4, 0x7610, R0 ;  /* 0x0000761004007816 */ /* 0x000fce0000000000 */
.L_x_3117:
[----:B------:R-:W-:Y:S05]  /*9b40*/  BSYNC B0 ;  /* 0x0000000000007941 */ /* 0x000fea0003800000 */
.L_x_3116:
[----:B------:R-:W-:Y:S01]  /*9b50*/  STG.E.U8 desc[UR36][R2.64], R0 ;  /* 0x0000000002007986 */ /* 0x000fe2000c101124 */
[----:B------:R-:W-:Y:S05]  /*9b60*/  EXIT ;  /* 0x000000000000794d */ /* 0x000fea0003800000 */
.L_x_3110:
        /* <DEDUP_REMOVED lines=22> */
.L_x_3093:
        /* <DEDUP_REMOVED lines=16> */
.L_x_3121:
[----:B------:R-:W-:Y:S05]  /*9dd0*/  EXIT ;  /* 0x000000000000794d */ /* 0x000fea0003800000 */
.L_x_3120:
[----:B------:R-:W-:-:S06]  /*9de0*/  HADD2.F32 R4, -RZ, R24.H0_H0 ;  /* 0x20000018ff047230 */ /* 0x000fcc0000004100 */
[----:B------:R-:W0:Y:S02]  /*9df0*/  F2I.U64.TRUNC R4, R4 ;  /* 0x0000000400047311 */ /* 0x000e24000020d800 */
[----:B0-----:R-:W-:Y:S01]  /*9e00*/  STG.E.64 desc[UR36][R2.64], R4 ;  /* 0x0000000402007986 */ /* 0x001fe2000c101b24 */
[----:B------:R-:W-:Y:S05]  /*9e10*/  EXIT ;  /* 0x000000000000794d */ /* 0x000fea0003800000 */
.L_x_3119:
[----:B------:R-:W-:-:S04]  /*9e20*/  HADD2.F32 R24, -RZ, R24.H0_H0 ;  /* 0x20000018ff187230 */ /* 0x000fc80000004100 */
[----:B------:R-:W0:Y:S02]  /*9e30*/  F2I.FTZ.U32.TRUNC.NTZ R5, R24 ;  /* 0x0000001800057305 */ /* 0x000e24000021f000 */
[----:B0-----:R-:W-:Y:S01]  /*9e40*/  STG.E desc[UR36][R2.64], R5 ;  /* 0x0000000502007986 */ /* 0x001fe2000c101924 */
[----:B------:R-:W-:Y:S05]  /*9e50*/  EXIT ;  /* 0x000000000000794d */ /* 0x000fea0003800000 */
.L_x_3122:
        /* <DEDUP_REMOVED lines=10> */
.L_x_7210:


//--------------------- .text._ZN2at6native18elementwise_kernelILi128ELi2EZNS0_22gpu_kernel_impl_nocastIZZZNS0_16tanh_kernel_cudaERNS_18TensorIteratorBaseEENKUlvE_clEvENKUlvE1_clEvEUlN3c107complexINS7_4HalfEEEE_EEvS4_RKT_EUliE_EEviT1_ --------------------------
	.section	.text._ZN2at6native18elementwise_kernelILi128ELi2EZNS0_22gpu_kernel_impl_nocastIZZZNS0_16tanh_kernel_cudaERNS_18TensorIteratorBaseEENKUlvE_clEvENKUlvE1_clEvEUlN3c107complexINS7_4HalfEEEE_EEvS4_RKT_EUliE_EEviT1_,"ax",@progbits
	.align	128
        .global         _ZN2at6native18elementwise_kernelILi128ELi2EZNS0_22gpu_kernel_impl_nocastIZZZNS0_16tanh_kernel_cudaERNS_18TensorIteratorBaseEENKUlvE_clEvENKUlvE1_clEvEUlN3c107complexINS7_4HalfEEEE_EEvS4_RKT_EUliE_EEviT1_
        .type           _ZN2at6native18elementwise_kernelILi128ELi2EZNS0_22gpu_kernel_impl_nocastIZZZNS0_16tanh_kernel_cudaERNS_18TensorIteratorBaseEENKUlvE_clEvENKUlvE1_clEvEUlN3c107complexINS7_4HalfEEEE_EEvS4_RKT_EUliE_EEviT1_,@function
        .size           _ZN2at6native18elementwise_kernelILi128ELi2EZNS0_22gpu_kernel_impl_nocastIZZZNS0_16tanh_kernel_cudaERNS_18TensorIteratorBaseEENKUlvE_clEvENKUlvE1_clEvEUlN3c107complexINS7_4HalfEEEE_EEvS4_RKT_EUliE_EEviT1_,(.L_x_7211 - _ZN2at6native18elementwise_kernelILi128ELi2EZNS0_22gpu_kernel_impl_nocastIZZZNS0_16tanh_kernel_cudaERNS_18TensorIteratorBaseEENKUlvE_clEvENKUlvE1_clEvEUlN3c107complexINS7_4HalfEEEE_EEvS4_RKT_EUliE_EEviT1_)
        .other          _ZN2at6native18elementwise_kernelILi128ELi2EZNS0_22gpu_kernel_impl_nocastIZZZNS0_16tanh_kernel_cudaERNS_18TensorIteratorBaseEENKUlvE_clEvENKUlvE1_clEvEUlN3c107complexINS7_4HalfEEEE_EEvS4_RKT_EUliE_EEviT1_,@"STO_CUDA_ENTRY STV_DEFAULT"
_ZN2at6native18elementwise_kernelILi128ELi2EZNS0_22gpu_kernel_impl_nocastIZZZNS0_16tanh_kernel_cudaERNS_18TensorIteratorBaseEENKUlvE_clEvENKUlvE1_clEvEUlN3c107complexINS7_4HalfEEEE_EEvS4_RKT_EUliE_EEviT1_:
.text._ZN2at6native18elementwise_kernelILi128ELi2EZNS0_22gpu_kernel_impl_nocastIZZZNS0_16tanh_kernel_cudaERNS_18TensorIteratorBaseEENKUlvE_clEvENKUlvE1_clEvEUlN3c107complexINS7_4HalfEEEE_EEvS4_RKT_EUliE_EEviT1_:
        /* <DEDUP_REMOVED lines=311> */
.L_x_3125:
[----:B------:R-:W-:Y:S02]  /*1370*/  ULDC.64 UR8, c[0x0][0x418] ;  /* 0x0001060000087ab9 */ /* 0x000fe40000000a00 */
[----:B------:R-:W-:-:S04]  /*1380*/  IADD3 R6, P0, R0, UR8, RZ ;  /* 0x0000000800067c10 */ /* 0x000fc8000ff1e0ff */
[----:B------:R-:W-:Y:S01]  /*1390*/  IADD3.X R7, RZ, UR9, RZ, P0, !PT ;  /* 0x00000009ff077c10 */ /* 0x000fe200087fe4ff */
[----:B------:R-:W-:-:S04]  /*13a0*/  ULDC.64 UR8, c[0x0][0x410] ;  /* 0x0001040000087ab9 */ /* 0x000fc80000000a00 */
[----:B------:R-:W2:Y:S01]  /*13b0*/  LDG.E R6, desc[UR4][R6.64] ;  /* 0x0000000406067981 */ /* 0x000ea2000c1e1900 */
[----:B------:R-:W-:Y:S01]  /*13c0*/  IADD3 R4, P1, R5, UR8, RZ ;  /* 0x0000000805047c10 */ /* 0x000fe2000ff3e0ff */
[----:B------:R-:W-:Y:S03]  /*13d0*/  BSSY B1, `(.L_x_3126) ;  /* 0x000004f000017945 */ /* 0x000fe60003800000 */
[----:B------:R-:W-:Y:S01]  /*13e0*/  IADD3.X R5, RZ, UR9, RZ, P1, !PT ;  /* 0x00000009ff057c10 */ /* 0x000fe20008ffe4ff */
[--C-:B--2---:R-:W-:Y:S02]  /*13f0*/  HADD2.F32 R0, -RZ, R6.reuse.H0_H0 ;  /* 0x20000006ff007230 */ /* 0x104fe40000004100 */
[----:B------:R-:W-:-:S03]  /*1400*/  HADD2.F32 R9, -RZ, R6.H1_H1 ;  /* 0x30000006ff097230 */ /* 0x000fc60000004100 */
        /* <DEDUP_REMOVED lines=8> */
[----:B------:R-:W-:Y:S01]  /*1490*/  MOV R7, 0x42fc0000 ;  /* 0x42fc000000077802 */ /* 0x000fe20000000f00 */
[----:B------:R-:W-:Y:S01]  /*14a0*/  FMUL.RZ R12, R9, 0.15915493667125701904 ;  /* 0x3e22f983090c7820 */ /* 0x000fe2000040c000 */
[----:B------:R-:W-:Y:S01]  /*14b0*/  HFMA2.MMA R9, -RZ, RZ, 0.389892578125, 0.0002090930938720703125 ;  /* 0x363d0adaff097435 */ /* 0x000fe200000001ff */
[----:B------:R-:W-:Y:S02]  /*14c0*/  FMUL.FTZ R10, R0, R0 ;  /* 0x00000000000a7220 */ /* 0x000fe40000410000 */
[----:B------:R-:W0:Y:S07]  /*14d0*/  FRND.TRUNC R2, R2 ;  /* 0x0000000200027307 */ /* 0x000e2e000020d000 */
        /* <DEDUP_REMOVED lines=9> */
[----:B------:R-:W-:Y:S02]  /*1570*/  FMUL.FTZ R8, R6, 1.4426950216293334961 ;  /* 0x3fb8aa3b06087820 */ /* 0x000fe40000410000 */
[----:B------:R-:W-:Y:S01]  /*1580*/  SHF.L.U32 R7, R7, 0x17, RZ ;  /* 0x0000001707077819 */ /* 0x000fe200000006ff */
        /* <DEDUP_REMOVED lines=24> */
.L_x_3129:
[----:B------:R-:W-:Y:S01]  /*1710*/  FMUL.RZ R8, R9, 0.15915493667125701904 ;  /* 0x3e22f98309087820 */ /* 0x000fe2000040c000 */
[----:B------:R-:W-:Y:S01]  /*1720*/  FMUL.FTZ R2, |R0|, -1.4426950216293334961 ;  /* 0xbfb8aa3b00027820 */ /* 0x000fe20000410200 */
[----:B------:R-:W-:Y:S02]  /*1730*/  MOV R9, 0x3f800000 ;  /* 0x3f80000000097802 */ /* 0x000fe40000000f00 */
[----:B------:R-:W0:Y:S02]  /*1740*/  MUFU.SIN R6, R8 ;  /* 0x0000000800067308 */ /* 0x000e240000000400 */
[----:B------:R-:W-:-:S06]  /*1750*/  LOP3.LUT R0, R9, 0x80000000, R0, 0xb8, !PT ;  /* 0x8000000009007812 */ /* 0x000fcc00078eb800 */
[----:B------:R-:W1:Y:S08]  /*1760*/  MUFU.COS R7, R8 ;  /* 0x0000000800077308 */ /* 0x000e700000000000 */
[----:B------:R-:W2:Y:S01]  /*1770*/  MUFU.EX2 R2, R2 ;  /* 0x0000000200027308 */ /* 0x000ea20000000800 */
[----:B0-----:R-:W-:-:S04]  /*1780*/  FMUL.FTZ R6, R6, 4 ;  /* 0x4080000006067820 */ /* 0x001fc80000410000 */
[----:B-1----:R-:W-:-:S04]  /*1790*/  FMUL.FTZ R7, R6, R7 ;  /* 0x0000000706077220 */ /* 0x002fc80000410000 */
[----:B--2---:R-:W-:-:S04]  /*17a0*/  FMUL.FTZ R7, R2, R7 ;  /* 0x0000000702077220 */ /* 0x004fc80000410000 */
[----:B------:R-:W-:Y:S01]  /*17b0*/  FMUL.FTZ R7, R2, R7 ;  /* 0x0000000702077220 */ /* 0x000fe20000410000 */
[----:B------:R-:W-:Y:S06]  /*17c0*/  BRA `(.L_x_3130) ;  /* 0x00000000003c7947 */ /* 0x000fec0003800000 */
.L_x_3128:
[----:B------:R-:W-:-:S05]  /*17d0*/  FADD.FTZ R0, R9, -R9 ;  /* 0x8000000909007221 */ /* 0x000fca0000010000 */
[----:B------:R-:W-:Y:S01]  /*17e0*/  MOV R7, R0 ;  /* 0x0000000000077202 */ /* 0x000fe20000000f00 */
[----:B------:R-:W-:Y:S06]  /*17f0*/  BRA `(.L_x_3130) ;  /* 0x0000000000307947 */ /* 0x000fec0003800000 */
.L_x_3127:
[----:B------:R-:W-:-:S13]  /*1800*/  LOP3.LUT P0, RZ, R0, 0x7fffff, RZ, 0xc0, !PT ;  /* 0x007fffff00ff7812 */ /* 0x000fda000780c0ff */
[----:B------:R-:W-:Y:S01]  /*1810*/  @P0 FMUL.FTZ R2, R0, R9 ;  /* 0x0000000900020220 */ /* 0x000fe20000410000 */
[----:B------:R-:W-:-:S04]  /*1820*/  @P0 FSETP.NEU.FTZ.AND P1, PT, R9, RZ, PT ;  /* 0x000000ff0900020b */ /* 0x000fc80003f3d000 */
[----:B------:R-:W-:Y:S01]  /*1830*/  @P0 FSEL R7, R9, R2, !P1 ;  /* 0x0000000209070208 */ /* 0x000fe20004800000 */
[----:B------:R-:W-:Y:S08]  /*1840*/  @P0 BRA `(.L_x_3130) ;  /* 0x00000000001c0947 */ /* 0x000ff00003800000 */
[----:B------:R-:W-:Y:S02]  /*1850*/  FSETP.NEU.FTZ.AND P0, PT, |R9|, +INF , PT ;  /* 0x7f8000000900780b */ /* 0x000fe40003f1d200 */
[----:B------:R-:W-:-:S11]  /*1860*/  IADD3 R0, R0, -0x40000000, RZ ;  /* 0xc000000000007810 */ /* 0x000fd60007ffe0ff */
[----:B------:R-:W-:-:S04]  /*1870*/  @P0 FMUL.RZ R2, R9, 0.15915493667125701904 ;  /* 0x3e22f98309020820 */ /* 0x000fc8000040c000 */
[----:B------:R-:W-:Y:S08]  /*1880*/  @P0 MUFU.SIN R6, R2 ;  /* 0x0000000200060308 */ /* 0x000ff00000000400 */
[----:B------:R-:W0:Y:S02]  /*1890*/  @P0 MUFU.COS R7, R2 ;  /* 0x0000000200070308 */ /* 0x000e240000000000 */
[----:B0-----:R-:W-:-:S05]  /*18a0*/  @P0 FMUL.FTZ R9, R6, R7 ;  /* 0x0000000706090220 */ /* 0x001fca0000410000 */
[----:B------:R-:W-:-:S07]  /*18b0*/  LOP3.LUT R7, RZ, 0x80000000, R9, 0xb8, !PT ;  /* 0x80000000ff077812 */ /* 0x000fce00078eb809 */
.L_x_3130:
[----:B------:R-:W-:Y:S05]  /*18c0*/  BSYNC B1 ;  /* 0x0000000000017941 */ /* 0x000fea0003800000 */
.L_x_3126:
[----:B------:R-:W-:Y:S02]  /*18d0*/  F2FP.F16.F32.PACK_AB R7, R7, R0 ;  /* 0x000000000707723e */ /* 0x000fe400000000ff */
[----:B------:R-:W-:-:S03]  /*18e0*/  IADD3 R3, R3, 0x80, RZ ;  /* 0x0000008003037810 */ /* 0x000fc60007ffe0ff */
[----:B------:R0:W-:Y:S04]  /*18f0*/  STG.E desc[UR4][R4.64], R7 ;  /* 0x0000000704007986 */ /* 0x0001e8000c101904 */
.L_x_3124:
[----:B------:R-:W-:Y:S05]  /*1900*/  BSYNC B0 ;  /* 0x0000000000007941 */ /* 0x000fea0003800000 */
.L_x_3123:
        /* <DEDUP_REMOVED lines=304> */
.L_x_3131:
        /* <DEDUP_REMOVED lines=23> */
[C---:B------:R-:W-:Y:S01]  /*2d80*/  FFMA.FTZ R9, R8.reuse, R9, 0.00019836159481201320887 ;  /* 0x394fff4908097423 */ /* 0x040fe20000010009 */
[----:B------:R-:W1:Y:S03]  /*2d90*/  MUFU.COS R5, R12 ;  /* 0x0000000c00057308 */ /* 0x000e660000000000 */
[----:B------:R-:W-:Y:S01]  /*2da0*/  FFMA.FTZ R11, R8, R9, 0.0083333496004343032837 ;  /* 0x3c08889a080b7423 */ /* 0x000fe20000010009 */
[----:B0-----:R-:W-:-:S03]  /*2db0*/  FSETP.GT.FTZ.AND P0, PT, |R4|, 126, PT ;  /* 0x42fc00000400780b */ /* 0x001fc60003f14200 */
[----:B------:R-:W-:Y:S01]  /*2dc0*/  FFMA.FTZ R11, R8, R11, 0.16666667163372039795 ;  /* 0x3e2aaaab080b7423 */ /* 0x000fe2000001000b */
[----:B------:R-:W-:-:S03]  /*2dd0*/  LOP3.LUT R7, R7, 0x80000000, R4, 0xb8, !PT ;  /* 0x8000000007077812 */ /* 0x000fc600078eb804 */
[----:B------:R-:W-:Y:S01]  /*2de0*/  FMUL.FTZ R11, R8, R11 ;  /* 0x0000000b080b7220 */ /* 0x000fe20000410000 */
[----:B------:R-:W-:Y:S02]  /*2df0*/  FSEL R7, R7, R4, P0 ;  /* 0x0000000407077208 */ /* 0x000fe40000000000 */
[----:B------:R-:W-:Y:S01]  /*2e00*/  MUFU.SIN R4, R12 ;  /* 0x0000000c00047308 */ /* 0x000fe20000000400 */
[----:B------:R-:W-:Y:S02]  /*2e10*/  FSETP.GE.FTZ.AND P0, PT, |R0|, 1, PT ;  /* 0x3f8000000000780b */ /* 0x000fe40003f16200 */
[----:B------:R-:W-:-:S04]  /*2e20*/  FFMA.FTZ R6, R7, -0.69314718246459960938, |R0| ;  /* 0xbf31721807067823 */ /* 0x000fc80000010400 */
[C---:B------:R-:W-:Y:S01]  /*2e30*/  FFMA.FTZ R6, R7.reuse, 1.9046542121259335545e-09, R6 ;  /* 0x3102e30807067823 */ /* 0x040fe20000010006 */
[----:B------:R-:W-:Y:S01]  /*2e40*/  FADD.FTZ R7, R7, 12583037 ;  /* 0x4b40007d07077421 */ /* 0x000fe20000010000 */
[----:B-1----:R-:W0:Y:S02]  /*2e50*/  MUFU.RCP R5, R5 ;  /* 0x0000000500057308 */ /* 0x002e240000001000 */
[----:B------:R-:W-:Y:S02]  /*2e60*/  FMUL.FTZ R6, R6, 1.4426950216293334961 ;  /* 0x3fb8aa3b06067820 */ /* 0x000fe40000410000 */
[----:B------:R-:W-:-:S04]  /*2e70*/  SHF.L.U32 R7, R7, 0x17, RZ ;  /* 0x0000001707077819 */ /* 0x000fc800000006ff */
        /* <DEDUP_REMOVED lines=19> */
.L_x_3135:
        /* <DEDUP_REMOVED lines=12> */
.L_x_3134:
[----:B------:R-:W-:-:S05]  /*3070*/  FADD.FTZ R0, R5, -R5 ;  /* 0x8000000505007221 */ /* 0x000fca0000010000 */
[----:B------:R-:W-:Y:S01]  /*3080*/  MOV R7, R0 ;  /* 0x0000000000077202 */ /* 0x000fe20000000f00 */
[----:B------:R-:W-:Y:S06]  /*3090*/  BRA `(.L_x_3136) ;  /* 0x0000000000307947 */ /* 0x000fec0003800000 */
.L_x_3133:
        /* <DEDUP_REMOVED lines=12> */
.L_x_3136:
[----:B------:R-:W-:Y:S05]  /*3160*/  BSYNC B0 ;  /* 0x0000000000007941 */ /* 0x000fea0003800000 */
.L_x_3132:
[----:B------:R-:W-:-:S05]  /*3170*/  F2FP.F16.F32.PACK_AB R5, R7, R0 ;  /* 0x000000000705723e */ /* 0x000fca00000000ff */
[----:B------:R-:W-:Y:S01]  /*3180*/  STG.E desc[UR4][R2.64], R5 ;  /* 0x0000000502007986 */ /* 0x000fe2000c101904 */
[----:B------:R-:W-:Y:S05]  /*3190*/  EXIT ;  /* 0x000000000000794d */ /* 0x000fea0003800000 */
.L_x_3137:
        /* <DEDUP_REMOVED lines=14> */
.L_x_7211:


//--------------------- .text._ZN2at6native27unrolled_elementwise_kernelIZZZNS0_16tanh_kernel_cudaERNS_18TensorIteratorBaseEENKUlvE_clEvENKUlvE1_clEvEUlN3c107complexINS6_4HalfEEEE_St5arrayIPcLm2EELi4E23TrivialOffsetCalculatorILi1EjESF_NS0_6memory15LoadWithoutCastENSG_16StoreWithoutCastEEEviT_T0_T2_T3_T4_T5_ --------------------------
	.section	.text._ZN2at6native27unrolled_elementwise_kernelIZZZNS0_16tanh_kernel_cudaERNS_18TensorIteratorBaseEENKUlvE_clEvENKUlvE1_clEvEUlN3c107complexINS6_4HalfEEEE_St5arrayIPcLm2EELi4E23TrivialOffsetCalculatorILi1EjESF_NS0_6memory15LoadWithoutCastENSG_16StoreWithoutCastEEEviT_T0_T2_T3_T4_T5_,"ax",@progbits
	.align	128
        .global         _ZN2at6native27unrolled_elementwise_kernelIZZZNS0_16tanh_kernel_cudaERNS_18TensorIteratorBaseEENKUlvE_clEvENKUlvE1_clEvEUlN3c107complexINS6_4HalfEEEE_St5arrayIPcLm2EELi4E23TrivialOffsetCalculatorILi1EjESF_NS0_6memory15LoadWithoutCastENSG_16StoreWithoutCastEEEviT_T0_T2_T3_T4_T5_
        .type           _ZN2at6native27unrolled_elementwise_kernelIZZZNS0_16tanh_kernel_cudaERNS_18TensorIteratorBaseEENKUlvE_clEvENKUlvE1_clEvEUlN3c107complexINS6_4HalfEEEE_St5arrayIPcLm2EELi4E23TrivialOffsetCalculatorILi1EjESF_NS0_6memory15LoadWithoutCastENSG_16StoreWithoutCastEEEviT_T0_T2_T3_T4_T5_,@function
        .size           _ZN2at6native27unrolled_elementwise_kernelIZZZNS0_16tanh_kernel_cudaERNS_18TensorIteratorBaseEENKUlvE_clEvENKUlvE1_clEvEUlN3c107complexINS6_4HalfEEEE_St5arrayIPcLm2EELi4E23TrivialOffsetCalculatorILi1EjESF_NS0_6memory15LoadWithoutCastENSG_16StoreWithoutCastEEEviT_T0_T2_T3_T4_T5_,(.L_x_7212 - _ZN2at6native27unrolled_elementwise_kernelIZZZNS0_16tanh_kernel_cudaERNS_18TensorIteratorBaseEENKUlvE_clEvENKUlvE1_clEvEUlN3c107complexINS6_4HalfEEEE_St5arrayIPcLm2EELi4E23TrivialOffsetCalculatorILi1EjESF_NS0_6memory15LoadWithoutCastENSG_16StoreWithoutCastEEEviT_T0_T2_T3_T4_T5_)
        .other          _ZN2at6native27unrolled_elementwise_kernelIZZZNS0_16tanh_kernel_cudaERNS_18TensorIteratorBaseEENKUlvE_clEvENKUlvE1_clEvEUlN3c107complexINS6_4HalfEEEE_St5arrayIPcLm2EELi4E23TrivialOffsetCalculatorILi1EjESF_NS0_6memory15LoadWithoutCastENSG_16StoreWithoutCastEEEviT_T0_T2_T3_T4_T5_,@"STO_CUDA_ENTRY STV_DEFAULT"
_ZN2at6native27unrolled_elementwise_kernelIZZZNS0_16tanh_kernel_cudaERNS_18TensorIteratorBaseEENKUlvE_clEvENKUlvE1_clEvEUlN3c107complexINS6_4HalfEEEE_St5arrayIPcLm2EELi4E23TrivialOffsetCalculatorILi1EjESF_NS0_6memory15LoadWithoutCastENSG_16StoreWithoutCastEEEviT_T0_T2_T3_T4_T5_:
.text._ZN2at6native27unrolled_elementwise_kernelIZZZNS0_16tanh_kernel_cudaERNS_18TensorIteratorBaseEENKUlvE_clEvENKUlvE1_clEvEUlN3c107complexINS6_4HalfEEEE_St5arrayIPcLm2EELi4E23TrivialOffsetCalculatorILi1EjESF_NS0_6memory15LoadWithoutCastENSG_16StoreWithoutCastEEEviT_T0_T2_T3_T4_T5_:
[----:B------:R-:W-:Y:S01]  /*0000*/  LDC R1, c[0x0][0x28] ;  /* 0x00000a00ff017b82 */ /* 0x000fe20000000800 */
[----:B------:R-:W0:Y:S07]  /*0010*/  S2R R0, SR_CTAID.X ;  /* 0x0000000000007919 */ /* 0x000e2e0000002500 */
[----:B------:R-:W0:Y:S01]  /*0020*/  LDC R5, c[0x0][0x210] ;  /* 0x00008400ff057b82 */ /* 0x000e220000000800 */
[----:B------:R-:W-:Y:S01]  /*0030*/  ULDC.64 UR4, c[0x0][0x208] ;  /* 0x0000820000047ab9 */ /* 0x000fe20000000a00 */
[----:B------:R-:W1:Y:S01]  /*0040*/  S2R R3, SR_TID.X ;  /* 0x0000000000037919 */ /* 0x000e620000002100 */
[----:B0-----:R-:W-:Y:S01]  /*0050*/  IMAD R2, R0, -0x200, R5 ;  /* 0xfffffe0000027824 */ /* 0x001fe200078e0205 */
[----:B-1----:R-:W-:-:S04]  /*0060*/  MOV R13, R3 ;  /* 0x00000003000d7202 */ /* 0x002fc80000000f00 */
[----:B------:R-:W-:-:S13]  /*0070*/  ISETP.GE.AND P2, PT, R3, R2, PT ;  /* 0x000000020300720c */ /* 0x000fda0003f46270 */
[----:B------:R-:W-:Y:S01]  /*0080*/  @!P2 LEA R15, R0, R13, 0x9 ;  /* 0x0000000d000fa211 */ /* 0x000fe200078e48ff */
[----:B------:R-:W0:Y:S01]  /*0090*/  @!P2 LDC.64 R8, c[0x0][0x220] ;  /* 0x00008800ff08ab82 */ /* 0x000e220000000a00 */
[----:B------:R-:W-:-:S04]  /*00a0*/  @!P2 IADD3 R13, R13, 0x80, RZ ;  /* 0x000000800d0da810 */ /* 0x000fc80007ffe0ff */
[----:B------:R-:W-:-:S13]  /*00b0*/  ISETP.GE.AND P0, PT, R13, R2, PT ;  /* 0x000000020d00720c */ /* 0x000fda0003f06270 */
[----:B------:R-:W-:Y:S01]  /*00c0*/  @!P0 LEA R17, R0, R13, 0x9 ;  /* 0x0000000d00118211 */ /* 0x000fe200078e48ff */
[----:B------:R-:W1:Y:S01]  /*00d0*/  @!P0 LDC.64 R10, c[0x0][0x220] ;  /* 0x00008800ff0a8b82 */ /* 0x000e620000000a00 */
[----:B------:R-:W-:-:S04]  /*00e0*/  @!P0 IADD3 R13, R13, 0x80, RZ ;  /* 0x000000800d0d8810 */ /* 0x000fc80007ffe0ff */
[----:B------:R-:W-:Y:S01]  /*00f0*/  ISETP.GE.AND P3, PT, R13, R2, PT ;  /* 0x000000020d00720c */ /* 0x000fe20003f66270 */
[----:B0-----:R-:W-:-:S06]  /*0100*/  @!P2 IMAD.WIDE.U32 R8, R15, 0x4, R8 ;  /* 0x000000040f08a825 */ /* 0x001fcc00078e0008 */
[----:B------:R0:W2:Y:S06]  /*0110*/  @!P2 LDG.E R8, desc[UR4][R8.64] ;  /* 0x000000040808a981 */ /* 0x0000ac000c1e1900 */
[----:B------:R-:W-:Y:S01]  /*0120*/  @!P3 LEA R19, R0, R13, 0x9 ;  /* 0x0000000d0013b211 */ /* 0x000fe200078e48ff */
[----:B------:R-:W3:Y:S01]  /*0130*/  @!P3 LDC.64 R6, c[0x0][0x220] ;  /* 0x00008800ff06bb82 */ /* 0x000ee20000000a00 */
[----:B------:R-:W-:-:S04]  /*0140*/  @!P3 IADD3 R13, R13, 0x80, RZ ;  /* 0x000000800d0db810 */ /* 0x000fc80007ffe0ff */
[----:B------:R-:W-:Y:S01]  /*0150*/  ISETP.GE.AND P1, PT, R13, R2, PT ;  /* 0x000000020d00720c */ /* 0x000fe20003f26270 */
[----:B-1----:R-:W-:-:S06]  /*0160*/  @!P0 IMAD.WIDE.U32 R10, R17, 0x4, R10 ;  /* 0x00000004110a8825 */ /* 0x002fcc00078e000a */
[----:B------:R-:W4:Y:S06]  /*0170*/  @!P0 LDG.E R10, desc[UR4][R10.64] ;  /* 0x000000040a0a8981 */ /* 0x000f2c000c1e1900 */
[----:B------:R-:W1:Y:S01]  /*0180*/  @!P1 LDC.64 R4, c[0x0][0x220] ;  /* 0x00008800ff049b82 */ /* 0x000e620000000a00 */
[----:B------:R-:W-:Y:S01]  /*0190*/  @!P1 LEA R15, R0, R13, 0x9 ;  /* 0x0000000d000f9211 */ /* 0x000fe200078e48ff */
[----:B---3--:R-:W-:-:S06]  /*01a0*/  @!P3 IMAD.WIDE.U32 R12, R19, 0x4, R6 ;  /* 0x00000004130cb825 */ /* 0x008fcc00078e0006 */
[----:B------:R-:W3:Y:S01]  /*01b0*/  @!P3 LDG.E R12, desc[UR4][R12.64] ;  /* 0x000000040c0cb981 */ /* 0x000ee2000c1e1900 */
[----:B-1----:R-:W-:-:S06]  /*01c0*/  @!P1 IMAD.WIDE.U32 R4, R15, 0x4, R4 ;  /* 0x000000040f049825 */ /* 0x002fcc00078e0004 */
[----:B------:R1:W5:Y:S01]  /*01d0*/  @!P1 LDG.E R4, desc[UR4][R4.64] ;  /* 0x0000000404049981 */ /* 0x000362000c1e1900 */
[----:B0-----:R-:W-:Y:S02]  /*01e0*/  PRMT R9, RZ, 0x5410, RZ ;  /* 0x00005410ff097816 */ /* 0x001fe400000000ff */
[----:B------:R-:W-:Y:S02]  /*01f0*/  PRMT R7, RZ, 0x5410, RZ ;  /* 0x00005410ff077816 */ /* 0x000fe400000000ff */
[----:B------:R-:W-:Y:S02]  /*0200*/  PRMT R6, RZ, 0x5410, RZ ;  /* 0x00005410ff067816 */ /* 0x000fe400000000ff */
[----:B-1----:R-:W-:Y:S01]  /*0210*/  PRMT R5, RZ, 0x5410, RZ ;  /* 0x00005410ff057816 */ /* 0x002fe200000000ff */
[----:B------:R-:W-:Y:S01]  /*0220*/  BSSY B0, `(.L_x_3138) ;  /* 0x0000057000007945 */ /* 0x000fe20003800000 */
[----:B--2---:R-:W-:-:S04]  /*0230*/  @!P2 PRMT R9, R9, 0x5410, R8 ;  /* 0x000054100909a816 */ /* 0x004fc80000000008 */
[----:B------:R-:W-:Y:S02]  /*0240*/  @!P2 PRMT R9, R8, 0x7632, R9 ;  /* 0x000076320809a816 */ /* 0x000fe40000000009 */
[----:B----4-:R-:W-:-:S04]  /*0250*/  @!P0 PRMT R7, R10, 0x7610, R7 ;  /* 0x000076100a078816 */ /* 0x010fc80000000007 */
[----:B------:R-:W-:Y:S02]  /*0260*/  @!P0 PRMT R7, R7, 0x7610, R10 ;  /* 0x0000761007078816 */ /* 0x000fe4000000000a */
[----:B---3--:R-:W-:-:S04]  /*0270*/  @!P3 PRMT R6, R12, 0x7610, R6 ;  /* 0x000076100c06b816 */ /* 0x008fc80000000006 */
[----:B------:R-:W-:Y:S02]  /*0280*/  @!P3 PRMT R6, R6, 0x7610, R12 ;  /* 0x000076100606b816 */ /* 0x000fe4000000000c */
[----:B-----5:R-:W-:-:S04]  /*0290*/  @!P1 PRMT R5, R4, 0x7610, R5 ;  /* 0x0000761004059816 */ /* 0x020fc80000000005 */
[----:B------:R-:W-:Y:S01]  /*02a0*/  @!P1 PRMT R5, R5, 0x7610, R4 ;  /* 0x0000761005059816 */ /* 0x000fe20000000004 */
[----:B------:R-:W-:Y:S06]  /*02b0*/  @P2 BRA `(.L_x_3139) ;  /* 0x0000000400342947 */ /* 0x000fec0003800000 */
[--C-:B------:R-:W-:Y:S02]  /*02c0*/  HADD2.F32 R4, -RZ, R9.reuse.H1_H1 ;  /* 0x30000009ff047230 */ /* 0x100fe40000004100 */
        /* <DEDUP_REMOVED lines=9> */
[----:B------:R-:W-:Y:S01]  /*0360*/  HFMA2.MMA R9, -RZ, RZ, 3.4921875, 0 ;  /* 0x42fc0000ff097435 */ /* 0x000fe200000001ff */
[----:B------:R-:W-:Y:S01]  /*0370*/  FMUL.RZ R16, R11, 0.15915493667125701904 ;  /* 0x3e22f9830b107820 */ /* 0x000fe2000040c000 */
[----:B------:R-:W-:Y:S01]  /*0380*/  MOV R11, 0x363d0ada ;  /* 0x363d0ada000b7802 */ /* 0x000fe20000000f00 */
[----:B------:R-:W-:Y:S02]  /*0390*/  FMUL.FTZ R12, R4, R4 ;  /* 0x00000004040c7220 */ /* 0x000fe40000410000 */
[----:B------:R-:W0:Y:S02]  /*03a0*/  FRND.TRUNC R8, R8 ;  /* 0x0000000800087307 */ /* 0x000e24000020d000 */
[----:B------:R-:W-:-:S04]  /*03b0*/  FFMA.FTZ R11, R12, R11, 0.00019836159481201320887 ;  /* 0x394fff490c0b7423 */ /* 0x000fc8000001000b */
[----:B------:R-:W-:-:S04]  /*03c0*/  FFMA.FTZ R15, R12, R11, 0.0083333496004343032837 ;  /* 0x3c08889a0c0f7423 */ /* 0x000fc8000001000b */
[----:B------:R-:W-:-:S04]  /*03d0*/  FFMA.FTZ R15, R12, R15, 0.16666667163372039795 ;  /* 0x3e2aaaab0c0f7423 */ /* 0x000fc8000001000f */
[----:B------:R-:W-:Y:S01]  /*03e0*/  FMUL.FTZ R15, R12, R15 ;  /* 0x0000000f0c0f7220 */ /* 0x000fe20000410000 */
[----:B0-----:R-:W-:Y:S02]  /*03f0*/  FSETP.GT.FTZ.AND P0, PT, |R8|, 126, PT ;  /* 0x42fc00000800780b */ /* 0x001fe40003f14200 */
[----:B------:R-:W-:-:S04]  /*0400*/  LOP3.LUT R9, R9, 0x80000000, R8, 0xb8, !PT ;  /* 0x8000000009097812 */ /* 0x000fc800078eb808 */
[----:B------:R-:W-:Y:S02]  /*0410*/  FSEL R9, R9, R8, P0 ;  /* 0x0000000809097208 */ /* 0x000fe40000000000 */
[----:B------:R-:W-:-:S03]  /*0420*/  FSETP.GE.FTZ.AND P0, PT, |R4|, 1, PT ;  /* 0x3f8000000400780b */ /* 0x000fc60003f16200 */
[----:B------:R-:W-:-:S04]  /*0430*/  FFMA.FTZ R10, R9, -0.69314718246459960938, |R4| ;  /* 0xbf317218090a7823 */ /* 0x000fc80000010404 */
[C---:B------:R-:W-:Y:S01]  /*0440*/  FFMA.FTZ R10, R9.reuse, 1.9046542121259335545e-09, R10 ;  /* 0x3102e308090a7823 */ /* 0x040fe2000001000a */
[----:B------:R-:W-:-:S03]  /*0450*/  FADD.FTZ R9, R9, 12583037 ;  /* 0x4b40007d09097421 */ /* 0x000fc60000010000 */
[----:B------:R-:W-:Y:S02]  /*0460*/  FMUL.FTZ R10, R10, 1.4426950216293334961 ;  /* 0x3fb8aa3b0a0a7820 */ /* 0x000fe40000410000 */
[----:B------:R-:W-:Y:S02]  /*0470*/  SHF.L.U32 R8, R9, 0x17, RZ ;  /* 0x0000001709087819 */ /* 0x000fe400000006ff */
[----:B------:R-:W0:Y:S08]  /*0480*/  MUFU.EX2 R13, R10 ;  /* 0x0000000a000d7308 */ /* 0x000e300000000800 */
[----:B------:R-:W1:Y:S01]  /*0490*/  MUFU.COS R9, R16 ;  /* 0x0000001000097308 */ /* 0x000e620000000000 */
[----:B0-----:R-:W-:-:S07]  /*04a0*/  FMUL.FTZ R13, R8, R13 ;  /* 0x0000000d080d7220 */ /* 0x001fce0000410000 */
[----:B------:R-:W-:Y:S08]  /*04b0*/  MUFU.SIN R8, R16 ;  /* 0x0000001000087308 */ /* 0x000ff00000000400 */
[----:B------:R-:W0:Y:S08]  /*04c0*/  MUFU.RCP R14, R13 ;  /* 0x0000000d000e7308 */ /* 0x000e300000001000 */
[----:B-1----:R-:W1:Y:S01]  /*04d0*/  MUFU.RCP R9, R9 ;  /* 0x0000000900097308 */ /* 0x002e620000001000 */
[----:B0-----:R-:W-:-:S04]  /*04e0*/  FMUL.FTZ R10, R14, -0.125 ;  /* 0xbe0000000e0a7820 */ /* 0x001fc80000410000 */
[----:B------:R-:W-:Y:S01]  /*04f0*/  FFMA.FTZ R11, R13, 2, R10 ;  /* 0x400000000d0b7823 */ /* 0x000fe2000001000a */
[----:B-1----:R-:W-:-:S04]  /*0500*/  FMUL.FTZ R8, R8, R9 ;  /* 0x0000000908087220 */ /* 0x002fc80000410000 */
[--C-:B------:R-:W-:Y:S01]  /*0510*/  LOP3.LUT R11, R11, 0x80000000, R4.reuse, 0xb8, !PT ;  /* 0x800000000b0b7812 */ /* 0x100fe200078eb804 */
        /* <DEDUP_REMOVED lines=12> */
.L_x_3142:
[----:B------:R-:W-:Y:S01]  /*05e0*/  FMUL.RZ R10, R11, 0.15915493667125701904 ;  /* 0x3e22f9830b0a7820 */ /* 0x000fe2000040c000 */
[----:B------:R-:W-:Y:S01]  /*05f0*/  FMUL.FTZ R8, |R4|, -1.4426950216293334961 ;  /* 0xbfb8aa3b04087820 */ /* 0x000fe20000410200 */
[----:B------:R-:W-:Y:S02]  /*0600*/  HFMA2.MMA R11, -RZ, RZ, 1.875, 0 ;  /* 0x3f800000ff0b7435 */ /* 0x000fe400000001ff */
[----:B------:R-:W0:Y:S08]  /*0610*/  MUFU.SIN R9, R10 ;  /* 0x0000000a00097308 */ /* 0x000e300000000400 */
[----:B------:R-:W1:Y:S01]  /*0620*/  MUFU.COS R12, R10 ;  /* 0x0000000a000c7308 */ /* 0x000e620000000000 */
[----:B------:R-:W-:-:S07]  /*0630*/  LOP3.LUT R4, R11, 0x80000000, R4, 0xb8, !PT ;  /* 0x800000000b047812 */ /* 0x000fce00078eb804 */
[----:B------:R-:W2:Y:S01]  /*0640*/  MUFU.EX2 R8, R8 ;  /* 0x0000000800087308 */ /* 0x000ea20000000800 */
[----:B0-----:R-:W-:-:S04]  /*0650*/  FMUL.FTZ R9, R9, 4 ;  /* 0x4080000009097820 */ /* 0x001fc80000410000 */
[----:B-1----:R-:W-:-:S04]  /*0660*/  FMUL.FTZ R9, R9, R12 ;  /* 0x0000000c09097220 */ /* 0x002fc80000410000 */
[----:B--2---:R-:W-:-:S04]  /*0670*/  FMUL.FTZ R9, R8, R9 ;  /* 0x0000000908097220 */ /* 0x004fc80000410000 */
[----:B------:R-:W-:Y:S01]  /*0680*/  FMUL.FTZ R9, R8, R9 ;  /* 0x0000000908097220 */ /* 0x000fe20000410000 */
[----:B------:R-:W-:Y:S06]  /*0690*/  BRA `(.L_x_3139) ;  /* 0x00000000003c7947 */ /* 0x000fec0003800000 */
.L_x_3141:
[----:B------:R-:W-:-:S05]  /*06a0*/  FADD.FTZ R4, R11, -R11 ;  /* 0x8000000b0b047221 */ /* 0x000fca0000010000 */
[----:B------:R-:W-:Y:S01]  /*06b0*/  MOV R9, R4 ;  /* 0x0000000400097202 */ /* 0x000fe20000000f00 */
[----:B------:R-:W-:Y:S06]  /*06c0*/  BRA `(.L_x_3139) ;  /* 0x0000000000307947 */ /* 0x000fec0003800000 */
.L_x_3140:
        /* <DEDUP_REMOVED lines=12> */
.L_x_3139:
[----:B------:R-:W-:Y:S05]  /*0790*/  BSYNC B0 ;  /* 0x0000000000007941 */ /* 0x000fea0003800000 */
.L_x_3138:
[----:B------:R-:W-:Y:S01]  /*07a0*/  IADD3 R11, R3, 0x80, RZ ;  /* 0x00000080030b7810 */ /* 0x000fe20007ffe0ff */
[----:B------:R-:W-:Y:S03]  /*07b0*/  BSSY B0, `(.L_x_3143) ;  /* 0x0000051000007945 */ /* 0x000fe60003800000 */
[----:B------:R-:W-:-:S13]  /*07c0*/  ISETP.GE.AND P0, PT, R11, R2, PT ;  /* 0x000000020b00720c */ /* 0x000fda0003f06270 */
[----:B------:R-:W-:Y:S05]  /*07d0*/  @P0 BRA `(.L_x_3144) ;  /* 0x0000000400380947 */ /* 0x000fea0003800000 */
[--C-:B------:R-:W-:Y:S02]  /*07e0*/  HADD2.F32 R12, -RZ, R7.reuse.H0_H0 ;  /* 0x20000007ff0c7230 */ /* 0x100fe40000004100 */
[----:B------:R-:W-:-:S03]  /*07f0*/  HADD2.F32 R10, -RZ, R7.H1_H1 ;  /* 0x30000007ff0a7230 */ /* 0x000fc60000004100 */
[----:B------:R-:W-:Y:S02]  /*0800*/  LOP3.LUT R8, R12, 0x7fffffff, RZ, 0xc0, !PT ;  /* 0x7fffffff0c087812 */ /* 0x000fe400078ec0ff */
[----:B------:R-:W-:Y:S02]  /*0810*/  MOV R7, R12 ;  /* 0x0000000c00077202 */ /* 0x000fe40000000f00 */
        /* <DEDUP_REMOVED lines=12> */
[----:B------:R-:W-:-:S06]  /*08e0*/  FFMA.FTZ R14, R15, R14, 0.00019836159481201320887 ;  /* 0x394fff490f0e7423 */ /* 0x000fcc000001000e */
[----:B------:R-:W1:Y:S01]  /*08f0*/  MUFU.COS R10, R18 ;  /* 0x00000012000a7308 */ /* 0x000e620000000000 */
        /* <DEDUP_REMOVED lines=15> */
[----:B0-----:R-:W-:Y:S01]  /*09f0*/  FMUL.FTZ R13, R16, -0.125 ;  /* 0xbe000000100d7820 */ /* 0x001fe20000410000 */
        /* <DEDUP_REMOVED lines=17> */
.L_x_3147:
[----:B------:R-:W-:Y:S01]  /*0b10*/  FMUL.RZ R12, R10, 0.15915493667125701904 ;  /* 0x3e22f9830a0c7820 */ /* 0x000fe2000040c000 */
[----:B------:R-:W-:-:S03]  /*0b20*/  FMUL.FTZ R10, |R7|, -1.4426950216293334961 ;  /* 0xbfb8aa3b070a7820 */ /* 0x000fc60000410200 */
[----:B------:R-:W0:Y:S08]  /*0b30*/  MUFU.SIN R8, R12 ;  /* 0x0000000c00087308 */ /* 0x000e300000000400 */
[----:B------:R-:W1:Y:S08]  /*0b40*/  MUFU.COS R13, R12 ;  /* 0x0000000c000d7308 */ /* 0x000e700000000000 */
[----:B------:R-:W2:Y:S01]  /*0b50*/  MUFU.EX2 R10, R10 ;  /* 0x0000000a000a7308 */ /* 0x000ea20000000800 */
[----:B0-----:R-:W-:-:S04]  /*0b60*/  FMUL.FTZ R8, R8, 4 ;  /* 0x4080000008087820 */ /* 0x001fc80000410000 */
[----:B-1----:R-:W-:Y:S01]  /*0b70*/  FMUL.FTZ R13, R8, R13 ;  /* 0x0000000d080d7220 */ /* 0x002fe20000410000 */
[----:B------:R-:W-:-:S03]  /*0b80*/  HFMA2.MMA R8, -RZ, RZ, 1.875, 0 ;  /* 0x3f800000ff087435 */ /* 0x000fc600000001ff */
[----:B--2---:R-:W-:-:S07]  /*0b90*/  FMUL.FTZ R13, R10, R13 ;  /* 0x0000000d0a0d7220 */ /* 0x004fce0000410000 */
[----:B------:R-:W-:Y:S01]  /*0ba0*/  LOP3.LUT R7, R8, 0x80000000, R7, 0xb8, !PT ;  /* 0x8000000008077812 */ /* 0x000fe200078eb807 */
[----:B------:R-:W-:Y:S01]  /*0bb0*/  FMUL.FTZ R8, R10, R13 ;  /* 0x0000000d0a087220 */ /* 0x000fe20000410000 */
[----:B------:R-:W-:Y:S06]  /*0bc0*/  BRA `(.L_x_3144) ;  /* 0x00000000003c7947 */ /* 0x000fec0003800000 */
.L_x_3146:
[----:B------:R-:W-:-:S05]  /*0bd0*/  FADD.FTZ R7, R10, -R10 ;  /* 0x8000000a0a077221 */ /* 0x000fca0000010000 */
[----:B------:R-:W-:Y:S01]  /*0be0*/  MOV R8, R7 ;  /* 0x0000000700087202 */ /* 0x000fe20000000f00 */
[----:B------:R-:W-:Y:S06]  /*0bf0*/  BRA `(.L_x_3144) ;  /* 0x0000000000307947 */ /* 0x000fec0003800000 */
.L_x_3145:
[----:B------:R-:W-:-:S13]  /*0c00*/  LOP3.LUT P0, RZ, R12, 0x7fffff, RZ, 0xc0, !PT ;  /* 0x007fffff0cff7812 */ /* 0x000fda000780c0ff */
[----:B------:R-:W-:Y:S01]  /*0c10*/  @P0 FMUL.FTZ R13, R7, R10 ;  /* 0x0000000a070d0220 */ /* 0x000fe20000410000 */
[----:B------:R-:W-:-:S04]  /*0c20*/  @P0 FSETP.NEU.FTZ.AND P1, PT, R10, RZ, PT ;  /* 0x000000ff0a00020b */ /* 0x000fc80003f3d000 */
[----:B------:R-:W-:Y:S01]  /*0c30*/  @P0 FSEL R8, R10, R13, !P1 ;  /* 0x0000000d0a080208 */ /* 0x000fe20004800000 */
[----:B------:R-:W-:Y:S08]  /*0c40*/  @P0 BRA `(.L_x_3144) ;  /* 0x00000000001c0947 */ /* 0x000ff00003800000 */
[----:B------:R-:W-:-:S13]  /*0c50*/  FSETP.NEU.FTZ.AND P0, PT, |R10|, +INF , PT ;  /* 0x7f8000000a00780b */ /* 0x000fda0003f1d200 */
[----:B------:R-:W-:-:S04]  /*0c60*/  @P0 FMUL.RZ R13, R10, 0.15915493667125701904 ;  /* 0x3e22f9830a0d0820 */ /* 0x000fc8000040c000 */
[----:B------:R-:W-:Y:S08]  /*0c70*/  @P0 MUFU.SIN R7, R13 ;  /* 0x0000000d00070308 */ /* 0x000ff00000000400 */
[----:B------:R-:W0:Y:S02]  /*0c80*/  @P0 MUFU.COS R8, R13 ;  /* 0x0000000d00080308 */ /* 0x000e240000000000 */
[----:B0-----:R-:W-:Y:S01]  /*0c90*/  @P0 FMUL.FTZ R10, R7, R8 ;  /* 0x00000008070a0220 */ /* 0x001fe20000410000 */
[----:B------:R-:W-:-:S04]  /*0ca0*/  IADD3 R7, R12, -0x40000000, RZ ;  /* 0xc00000000c077810 */ /* 0x000fc80007ffe0ff */
[----:B------:R-:W-:-:S07]  /*0cb0*/  LOP3.LUT R8, RZ, 0x80000000, R10, 0xb8, !PT ;  /* 0x80000000ff087812 */ /* 0x000fce00078eb80a */
.L_x_3144:
[----:B------:R-:W-:Y:S05]  /*0cc0*/  BSYNC B0 ;  /* 0x0000000000007941 */ /* 0x000fea0003800000 */
.L_x_3143:
        /* <DEDUP_REMOVED lines=20> */
[----:B------:R-:W-:Y:S01]  /*0e10*/  FFMA.FTZ R15, R16, R15, 0.00019836159481201320887 ;  /* 0x394fff49100f7423 */ /* 0x000fe2000001000f */
        /* <DEDUP_REMOVED lines=34> */
.L_x_3152:
        /* <DEDUP_REMOVED lines=12> */
.L_x_3151:
[----:B------:R-:W-:-:S05]  /*1100*/  FADD.FTZ R6, R15, -R15 ;  /* 0x8000000f0f067221 */ /* 0x000fca0000010000 */
[----:B------:R-:W-:Y:S01]  /*1110*/  MOV R13, R6 ;  /* 0x00000006000d7202 */ /* 0x000fe20000000f00 */
[----:B------:R-:W-:Y:S06]  /*1120*/  BRA `(.L_x_3149) ;  /* 0x0000000000307947 */ /* 0x000fec0003800000 */
.L_x_3150:
        /* <DEDUP_REMOVED lines=12> */
.L_x_3149:
[----:B------:R-:W-:Y:S05]  /*11f0*/  BSYNC B0 ;  /* 0x0000000000007941 */ /* 0x000fea0003800000 */
.L_x_3148:
        /* <DEDUP_REMOVED lines=55> */
.L_x_3157:
        /* <DEDUP_REMOVED lines=12> */
.L_x_3156:
[----:B------:R-:W-:-:S05]  /*1630*/  FADD.FTZ R5, R12, -R12 ;  /* 0x8000000c0c057221 */ /* 0x000fca0000010000 */
[----:B------:R-:W-:Y:S01]  /*1640*/  MOV R10, R5 ;  /* 0x00000005000a7202 */ /* 0x000fe20000000f00 */
[----:B------:R-:W-:Y:S06]  /*1650*/  BRA `(.L_x_3154) ;  /* 0x0000000000307947 */ /* 0x000fec0003800000 */
.L_x_3155:
        /* <DEDUP_REMOVED lines=12> */
.L_x_3154:
[----:B------:R-:W-:Y:S05]  /*1720*/  BSYNC B0 ;  /* 0x0000000000007941 */ /* 0x000fea0003800000 */
.L_x_3153:
[----:B------:R-:W-:Y:S01]  /*1730*/  ISETP.GE.AND P0, PT, R3, R2, PT ;  /* 0x000000020300720c */ /* 0x000fe20003f06270 */
[----:B------:R-:W-:Y:S04]  /*1740*/  BSSY B0, `(.L_x_3158) ;  /* 0x000001a000007945 */ /* 0x000fe80003800000 */
[----:B------:R-:W-:Y:S08]  /*1750*/  BSSY B1, `(.L_x_3159) ;  /* 0x0000011000017945 */ /* 0x000ff00003800000 */
[----:B------:R-:W-:Y:S05]  /*1760*/  @P0 BRA `(.L_x_3160) ;  /* 0x00000000003c0947 */ /* 0x000fea0003800000 */
[----:B------:R-:W0:Y:S01]  /*1770*/  LDC.64 R14, c[0x0][0x218] ;  /* 0x00008600ff0e7b82 */ /* 0x000e220000000a00 */
[----:B------:R-:W-:Y:S02]  /*1780*/  LEA R3, R0, R3, 0x9 ;  /* 0x0000000300037211 */ /* 0x000fe400078e48ff */
[----:B------:R-:W-:-:S03]  /*1790*/  F2FP.F16.F32.PACK_AB R9, R9, R4 ;  /* 0x000000040909723e */ /* 0x000fc600000000ff */
[----:B0-----:R-:W-:Y:S01]  /*17a0*/  IMAD.WIDE.U32 R14, R3, 0x4, R14 ;  /* 0x00000004030e7825 */ /* 0x001fe200078e000e */
[----:B------:R-:W-:-:S04]  /*17b0*/  MOV R3, R11 ;  /* 0x0000000b00037202 */ /* 0x000fc80000000f00 */
[----:B------:R0:W-:Y:S01]  /*17c0*/  STG.E desc[UR4][R14.64], R9 ;  /* 0x000000090e007986 */ /* 0x0001e2000c101904 */
[----:B------:R-:W-:-:S13]  /*17d0*/  ISETP.GE.AND P0, PT, R3, R2, PT ;  /* 0x000000020300720c */ /* 0x000fda0003f06270 */
[----:B------:R-:W-:Y:S05]  /*17e0*/  @P0 BREAK B1 ;  /* 0x0000000000010942 */ /* 0x000fea0003800000 */
[----:B0-----:R-:W-:Y:S05]  /*17f0*/  @P0 BRA `(.L_x_3161) ;  /* 0x0000000000380947 */ /* 0x001fea0003800000 */
[----:B------:R-:W0:Y:S01]  /*1800*/  LDC.64 R14, c[0x0][0x218] ;  /* 0x00008600ff0e7b82 */ /* 0x000e220000000a00 */
[----:B------:R-:W-:Y:S02]  /*1810*/  LEA R9, R0, R3, 0x9 ;  /* 0x0000000300097211 */ /* 0x000fe400078e48ff */
[----:B------:R-:W-:Y:S02]  /*1820*/  F2FP.F16.F32.PACK_AB R7, R8, R7 ;  /* 0x000000070807723e */ /* 0x000fe400000000ff */
[----:B------:R-:W-:Y:S01]  /*1830*/  IADD3 R3, R3, 0x80, RZ ;  /* 0x0000008003037810 */ /* 0x000fe20007ffe0ff */
[----:B0-----:R-:W-:-:S05]  /*1840*/  IMAD.WIDE.U32 R8, R9, 0x4, R14 ;  /* 0x0000000409087825 */ /* 0x001fca00078e000e */
[----:B------:R0:W-:Y:S02]  /*1850*/  STG.E desc[UR4][R8.64], R7 ;  /* 0x0000000708007986 */ /* 0x0001e4000c101904 */
.L_x_3160:
[----:B------:R-:W-:Y:S05]  /*1860*/  BSYNC B1 ;  /* 0x0000000000017941 */ /* 0x000fea0003800000 */
.L_x_3159:
[----:B------:R-:W-:-:S13]  /*1870*/  ISETP.GE.AND P0, PT, R3, R2, PT ;  /* 0x000000020300720c */ /* 0x000fda0003f06270 */
[----:B0-----:R-:W0:Y:S01]  /*1880*/  @!P0 LDC.64 R8, c[0x0][0x218] ;  /* 0x00008600ff088b82 */ /* 0x001e220000000a00 */
[----:B------:R-:W-:Y:S02]  /*1890*/  @!P0 LEA R11, R0, R3, 0x9 ;  /* 0x00000003000b8211 */ /* 0x000fe400078e48ff */
[----:B------:R-:W-:Y:S02]  /*18a0*/  @!P0 F2FP.F16.F32.PACK_AB R7, R13, R6 ;  /* 0x000000060d07823e */ /* 0x000fe400000000ff */
[----:B------:R-:W-:Y:S01]  /*18b0*/  @!P0 IADD3 R3, R3, 0x80, RZ ;  /* 0x0000008003038810 */ /* 0x000fe20007ffe0ff */
[----:B0-----:R-:W-:-:S05]  /*18c0*/  @!P0 IMAD.WIDE.U32 R8, R11, 0x4, R8 ;  /* 0x000000040b088825 */ /* 0x001fca00078e0008 */
[----:B------:R0:W-:Y:S02]  /*18d0*/  @!P0 STG.E desc[UR4][R8.64], R7 ;  /* 0x0000000708008986 */ /* 0x0001e4000c101904 */
.L_x_3161:
[----:B------:R-:W-:Y:S05]  /*18e0*/  BSYNC B0 ;  /* 0x0000000000007941 */ /* 0x000fea0003800000 */
.L_x_3158:
[----:B------:R-:W-:Y:S05]  /*18f0*/  WARPSYNC.ALL ;  /* 0x0000000000007948 */ /* 0x000fea0003800000 */
[----:B------:R-:W-:-:S13]  /*1900*/  ISETP.GE.AND P0, PT, R3, R2, PT ;  /* 0x000000020300720c */ /* 0x000fda0003f06270 */
[----:B------:R-:W-:Y:S05]  /*1910*/  @P0 EXIT ;  /* 0x000000000000094d */ /* 0x000fea0003800000 */
[----:B0-----:R-:W0:Y:S01]  /*1920*/  LDC.64 R6, c[0x0][0x218] ;  /* 0x00008600ff067b82 */ /* 0x001e220000000a00 */
[----:B------:R-:W-:Y:S02]  /*1930*/  LEA R3, R0, R3, 0x9 ;  /* 0x0000000300037211 */ /* 0x000fe400078e48ff */
[----:B------:R-:W-:-:S03]  /*1940*/  F2FP.F16.F32.PACK_AB R5, R10, R5 ;  /* 0x000000050a05723e */ /* 0x000fc600000000ff */
[----:B0-----:R-:W-:-:S05]  /*1950*/  IMAD.WIDE.U32 R2, R3, 0x4, R6 ;  /* 0x0000000403027825 */ /* 0x001fca00078e0006 */
[----:B------:R-:W-:Y:S01]  /*1960*/  STG.E desc[UR4][R2.64], R5 ;  /* 0x0000000502007986 */ /* 0x000fe2000c101904 */
[----:B------:R-:W-:Y:S05]  /*1970*/  EXIT ;  /* 0x000000000000794d */ /* 0x000fea0003800000 */
.L_x_3162:
        /* <DEDUP_REMOVED lines=16> */
.L_x_7212:


//--------------------- .text._ZN2at6native29vectorized_elementwise_kernelILi2EZZZNS0_16tanh_kernel_cudaERNS_18TensorIteratorBaseEENKUlvE_clEvENKUlvE1_clEvEUlN3c107complexINS6_4HalfEEEE_St5arrayIPcLm2EEEEviT0_T1_ --------------------------
	.section	.text._ZN2at6native29vectorized_elementwise_kernelILi2EZZZNS0_16tanh_kernel_cudaERNS_18TensorIteratorBaseEENKUlvE_clEvENKUlvE1_clEvEUlN3c107complexINS6_4HalfEEEE_St5arrayIPcLm2EEEEviT0_T1_,"ax",@progbits
	.align	128
        .global         _ZN2at6native29vectorized_elementwise_kernelILi2EZZZNS0_16tanh_kernel_cudaERNS_18TensorIteratorBaseEENKUlvE_clEvENKUlvE1_clEvEUlN3c107complexINS6_4HalfEEEE_St5arrayIPcLm2EEEEviT0_T1_
        .type           _ZN2at6native29vectorized_elementwise_kernelILi2EZZZNS0_16tanh_kernel_cudaERNS_18TensorIteratorBaseEENKUlvE_clEvENKUlvE1_clEvEUlN3c107complexINS6_4HalfEEEE_St5arrayIPcLm2EEEEviT0_T1_,@function
        .size           _ZN2at6native29vectorized_elementwise_kernelILi2EZZZNS0_16tanh_kernel_cudaERNS_18TensorIteratorBaseEENKUlvE_clEvENKUlvE1_clEvEUlN3c107complexINS6_4HalfEEEE_St5arrayIPcLm2EEEEviT0_T1_,(.L_x_7213 - _ZN2at6native29vectorized_elementwise_kernelILi2EZZZNS0_16tanh_kernel_cudaERNS_18TensorIteratorBaseEENKUlvE_clEvENKUlvE1_clEvEUlN3c107complexINS6_4HalfEEEE_St5arrayIPcLm2EEEEviT0_T1_)
        .other          _ZN2at6native29vectorized_elementwise_kernelILi2EZZZNS0_16tanh_kernel_cudaERNS_18TensorIteratorBaseEENKUlvE_clEvENKUlvE1_clEvEUlN3c107complexINS6_4HalfEEEE_St5arrayIPcLm2EEEEviT0_T1_,@"STO_CUDA_ENTRY STV_DEFAULT"
_ZN2at6native29vectorized_elementwise_kernelILi2EZZZNS0_16tanh_kernel_cudaERNS_18TensorIteratorBaseEENKUlvE_clEvENKUlvE1_clEvEUlN3c107complexINS6_4HalfEEEE_St5arrayIPcLm2EEEEviT0_T1_:
.text._ZN2at6native29vectorized_elementwise_kernelILi2EZZZNS0_16tanh_kernel_cudaERNS_18TensorIteratorBaseEENKUlvE_clEvENKUlvE1_clEvEUlN3c107complexINS6_4HalfEEEE_St5arrayIPcLm2EEEEviT0_T1_:
[----:B------:R-:W-:Y:S01]  /*0000*/  LDC R1, c[0x0][0x28] ;  /* 0x00000a00ff017b82 */ /* 0x000fe20000000800 */
[----:B------:R-:W0:Y:S01]  /*0010*/  S2R R0, SR_CTAID.X ;  /* 0x0000000000007919 */ /* 0x000e220000002500 */
[----:B------:R-:W-:Y:S01]  /*0020*/  ULDC UR4, c[0x0][0x210] ;  /* 0x0000840000047ab9 */ /* 0x000fe20000000800 */
[----:B0-----:R-:W-:-:S04]  /*0030*/  SHF.L.U32 R0, R0, 0xa, RZ ;  /* 0x0000000a00007819 */ /* 0x001fc800000006ff */
        /* <DEDUP_REMOVED lines=9> */
[----:B------:R0:W5:Y:S04]  /*00d0*/  LDG.E.64 R10, desc[UR4][R12.64+0x400] ;  /* 0x000400040c0a7981 */ /* 0x000168000c1e1b00 */
[----:B------:R0:W5:Y:S04]  /*00e0*/  LDG.E.64 R4, desc[UR4][R12.64+0x800] ;  /* 0x000800040c047981 */ /* 0x000168000c1e1b00 */
[----:B------:R0:W5:Y:S01]  /*00f0*/  LDG.E.64 R2, desc[UR4][R12.64+0xc00] ;  /* 0x000c00040c027981 */ /* 0x000162000c1e1b00 */
[----:B------:R-:W-:Y:S01]  /*0100*/  BSSY B0, `(.L_x_3164) ;  /* 0x000004e000007945 */ /* 0x000fe20003800000 */
[----:B--2---:R-:W-:-:S02]  /*0110*/  HADD2.F32 R17, -RZ, R6.H0_H0 ;  /* 0x20000006ff117230 */ /* 0x004fc40000004100 */
[----:B------:R-:W-:-:S03]  /*0120*/  HADD2.F32 R6, -RZ, R6.H1_H1 ;  /* 0x30000006ff067230 */ /* 0x000fc60000004100 */
[----:B------:R-:W-:-:S04]  /*0130*/  LOP3.LUT R8, R17, 0x7fffffff, RZ, 0xc0, !PT ;  /* 0x7fffffff11087812 */ /* 0x000fc800078ec0ff */
[----:B------:R-:W-:-:S13]  /*0140*/  ISETP.GT.U32.AND P0, PT, R8, 0x7f7fffff, PT ;  /* 0x7f7fffff0800780c */ /* 0x000fda0003f04070 */
[----:B0-----:R-:W-:Y:S05]  /*0150*/  @P0 BRA `(.L_x_3165) ;  /* 0x0000000000f00947 */ /* 0x001fea0003800000 */
        /* <DEDUP_REMOVED lines=11> */
[----:B------:R-:W-:Y:S01]  /*0210*/  MUFU.SIN R6, R18 ;  /* 0x0000001200067308 */ /* 0x000fe20000000400 */
        /* <DEDUP_REMOVED lines=8> */
[----:B------:R-:W-:Y:S02]  /*02a0*/  FMUL.FTZ R13, R13, 1.4426950216293334961 ;  /* 0x3fb8aa3b0d0d7820 */ /* 0x000fe40000410000 */
[----:B------:R-:W-:-:S04]  /*02b0*/  SHF.L.U32 R12, R12, 0x17, RZ ;  /* 0x000000170c0c7819 */ /* 0x000fc800000006ff */
[----:B------:R-:W1:Y:S08]  /*02c0*/  MUFU.EX2 R13, R13 ;  /* 0x0000000d000d7308 */ /* 0x000e700000000800 */
[----:B0-----:R-:W0:Y:S01]  /*02d0*/  MUFU.RCP R19, R8 ;  /* 0x0000000800137308 */ /* 0x001e220000001000 */
[----:B-1----:R-:W-:-:S07]  /*02e0*/  FMUL.FTZ R12, R12, R13 ;  /* 0x0000000d0c0c7220 */ /* 0x002fce0000410000 */
[----:B------:R-:W1:Y:S01]  /*02f0*/  MUFU.RCP R16, R12 ;  /* 0x0000000c00107308 */ /* 0x000e620000001000 */
[----:B0-----:R-:W-:-:S04]  /*0300*/  FMUL.FTZ R6, R6, R19 ;  /* 0x0000001306067220 */ /* 0x001fc80000410000 */
[----:B------:R-:W-:Y:S01]  /*0310*/  FFMA.FTZ R8, R6, R6, 1 ;  /* 0x3f80000006087423 */ /* 0x000fe20000010006 */
[----:B-1----:R-:W-:Y:S01]  /*0320*/  FMUL.FTZ R13, R16, -0.125 ;  /* 0xbe000000100d7820 */ /* 0x002fe20000410000 */
[----:B------:R-:W-:-:S03]  /*0330*/  FFMA.FTZ R16, R15, R14, 0.0083333496004343032837 ;  /* 0x3c08889a0f107423 */ /* 0x000fc6000001000e */
[----:B------:R-:W-:Y:S01]  /*0340*/  FFMA.FTZ R14, R12, 2, R13 ;  /* 0x400000000c0e7823 */ /* 0x000fe2000001000d */
[----:B------:R-:W-:-:S04]  /*0350*/  FFMA.FTZ R16, R15, R16, 0.16666667163372039795 ;  /* 0x3e2aaaab0f107423 */ /* 0x000fc80000010010 */
[----:B------:R-:W-:Y:S01]  /*0360*/  FMUL.FTZ R16, R15, R16 ;  /* 0x000000100f107220 */ /* 0x000fe20000410000 */
[----:B------:R-:W-:-:S03]  /*0370*/  LOP3.LUT R13, R14, 0x80000000, R17, 0xb8, !PT ;  /* 0x800000000e0d7812 */ /* 0x000fc600078eb811 */
        /* <DEDUP_REMOVED lines=11> */
.L_x_3167:
        /* <DEDUP_REMOVED lines=12> */
.L_x_3166:
[----:B------:R-:W-:-:S05]  /*04f0*/  FADD.FTZ R17, R6, -R6 ;  /* 0x8000000606117221 */ /* 0x000fca0000010000 */
[----:B------:R-:W-:Y:S01]  /*0500*/  MOV R14, R17 ;  /* 0x00000011000e7202 */ /* 0x000fe20000000f00 */
[----:B------:R-:W-:Y:S06]  /*0510*/  BRA `(.L_x_3168) ;  /* 0x0000000000307947 */ /* 0x000fec0003800000 */
.L_x_3165:
        /* <DEDUP_REMOVED lines=12> */
.L_x_3168:
[----:B------:R-:W-:Y:S05]  /*05e0*/  BSYNC B0 ;  /* 0x0000000000007941 */ /* 0x000fea0003800000 */
.L_x_3164:
[--C-:B------:R-:W-:Y:S01]  /*05f0*/  HADD2.F32 R15, -RZ, R7.reuse.H0_H0 ;  /* 0x20000007ff0f7230 */ /* 0x100fe20000004100 */
[----:B------:R-:W-:Y:S01]  /*0600*/  BSSY B0, `(.L_x_3169) ;  /* 0x000004d000007945 */ /* 0x000fe20003800000 */
        /* <DEDUP_REMOVED lines=15> */
[C---:B------:R-:W-:Y:S02]  /*0700*/  FFMA.FTZ R19, R16.reuse, R19, 0.0083333496004343032837 ;  /* 0x3c08889a10137423 */ /* 0x040fe40000010013 */
[----:B------:R-:W-:Y:S02]  /*0710*/  MUFU.SIN R6, R18 ;  /* 0x0000001200067308 */ /* 0x000fe40000000400 */
        /* <DEDUP_REMOVED lines=32> */
.L_x_3172:
        /* <DEDUP_REMOVED lines=12> */
.L_x_3171:
[----:B------:R-:W-:-:S05]  /*09e0*/  FADD.FTZ R15, R6, -R6 ;  /* 0x80000006060f7221 */ /* 0x000fca0000010000 */
[----:B------:R-:W-:Y:S01]  /*09f0*/  MOV R12, R15 ;  /* 0x0000000f000c7202 */ /* 0x000fe20000000f00 */
[----:B------:R-:W-:Y:S06]  /*0a00*/  BRA `(.L_x_3173) ;  /* 0x0000000000307947 */ /* 0x000fec0003800000 */
.L_x_3170:
        /* <DEDUP_REMOVED lines=12> */
.L_x_3173:
[----:B------:R-:W-:Y:S05]  /*0ad0*/  BSYNC B0 ;  /* 0x0000000000007941 */ /* 0x000fea0003800000 */
.L_x_3169:
[--C-:B-----5:R-:W-:Y:S01]  /*0ae0*/  HADD2.F32 R6, -RZ, R10.reuse.H0_H0 ;  /* 0x2000000aff067230 */ /* 0x120fe20000004100 */
        /* <DEDUP_REMOVED lines=35> */
[----:B-1----:R-:W-:-:S04]  /*0d20*/  FMUL.FTZ R10, R18, -0.125 ;  /* 0xbe000000120a7820 */ /* 0x002fc80000410000 */
[----:B------:R-:W-:-:S05]  /*0d30*/  FFMA.FTZ R13, R19, 2, R10 ;  /* 0x40000000130d7823 */ /* 0x000fca000001000a */
        /* <DEDUP_REMOVED lines=13> */
.L_x_3177:
        /* <DEDUP_REMOVED lines=12> */
.L_x_3176:
[----:B------:R-:W-:-:S05]  /*0ed0*/  FADD.FTZ R6, R13, -R13 ;  /* 0x8000000d0d067221 */ /* 0x000fca0000010000 */
[----:B------:R-:W-:Y:S01]  /*0ee0*/  MOV R7, R6 ;  /* 0x0000000600077202 */ /* 0x000fe20000000f00 */
[----:B------:R-:W-:Y:S06]  /*0ef0*/  BRA `(.L_x_3178) ;  /* 0x0000000000307947 */ /* 0x000fec0003800000 */
.L_x_3175:
        /* <DEDUP_REMOVED lines=12> */
.L_x_3178:
[----:B------:R-:W-:Y:S05]  /*0fc0*/  BSYNC B0 ;  /* 0x0000000000007941 */ /* 0x000fea0003800000 */
.L_x_3174:
[--C-:B------:R-:W-:Y:S01]  /*0fd0*/  HADD2.F32 R13, -RZ, R11.reuse.H0_H0 ;  /* 0x2000000bff0d7230 */ /* 0x100fe20000004100 */
[----:B------:R-:W-:Y:S01]  /*0fe0*/  BSSY B0, `(.L_x_3179) ;  /* 0x000004e000007945 */ /* 0x000fe20003800000 */
        /* <DEDUP_REMOVED lines=29> */
[----:B0-----:R-:W-:-:S04]  /*11c0*/  FMUL.FTZ R8, R8, R21 ;  /* 0x0000001508087220 */ /* 0x001fc80000410000 */
[----:B------:R-:W-:Y:S01]  /*11d0*/  FFMA.FTZ R10, R8, R8, 1 ;  /* 0x3f800000080a7423 */ /* 0x000fe20000010008 */
[----:B-1----:R-:W-:-:S04]  /*11e0*/  FMUL.FTZ R16, R16, R13 ;  /* 0x0000000d10107220 */ /* 0x002fc80000410000 */
[----:B------:R-:W0:Y:S02]  /*11f0*/  MUFU.RCP R20, R16 ;  /* 0x0000001000147308 */ /* 0x000e240000001000 */
[----:B0-----:R-:W-:Y:S01]  /*1200*/  FMUL.FTZ R13, R20, -0.125 ;  /* 0xbe000000140d7820 */ /* 0x001fe20000410000 */
        /* <DEDUP_REMOVED lines=16> */
.L_x_3182:
        /* <DEDUP_REMOVED lines=12> */
.L_x_3181:
[----:B------:R-:W-:-:S05]  /*13d0*/  FADD.FTZ R11, R10, -R10 ;  /* 0x8000000a0a0b7221 */ /* 0x000fca0000010000 */
[----:B------:R-:W-:Y:S01]  /*13e0*/  MOV R8, R11 ;  /* 0x0000000b00087202 */ /* 0x000fe20000000f00 */
[----:B------:R-:W-:Y:S06]  /*13f0*/  BRA `(.L_x_3183) ;  /* 0x0000000000307947 */ /* 0x000fec0003800000 */
.L_x_3180:
        /* <DEDUP_REMOVED lines=12> */
.L_x_3183:
[----:B------:R-:W-:Y:S05]  /*14c0*/  BSYNC B0 ;  /* 0x0000000000007941 */ /* 0x000fea0003800000 */
.L_x_3179:
        /* <DEDUP_REMOVED lines=51> */
.L_x_3187:
        /* <DEDUP_REMOVED lines=12> */
.L_x_3186:
[----:B------:R-:W-:-:S05]  /*18c0*/  FADD.FTZ R13, R4, -R4 ;  /* 0x80000004040d7221 */ /* 0x000fca0000010000 */
[----:B------:R-:W-:Y:S01]  /*18d0*/  MOV R10, R13 ;  /* 0x0000000d000a7202 */ /* 0x000fe20000000f00 */
[----:B------:R-:W-:Y:S06]  /*18e0*/  BRA `(.L_x_3188) ;  /* 0x0000000000307947 */ /* 0x000fec0003800000 */
.L_x_3185:
        /* <DEDUP_REMOVED lines=12> */
.L_x_3188:
[----:B------:R-:W-:Y:S05]  /*19b0*/  BSYNC B0 ;  /* 0x0000000000007941 */ /* 0x000fea0003800000 */
.L_x_3184:
        /* <DEDUP_REMOVED lines=18> */
[----:B------:R-:W1:Y:S02]  /*1ae0*/  MUFU.COS R5, R24 ;  /* 0x0000001800057308 */ /* 0x000e640000000000 */
        /* <DEDUP_REMOVED lines=18> */
[----:B0-----:R-:W-:-:S04]  /*1c10*/  FMUL.FTZ R18, R22, -0.125 ;  /* 0xbe00000016127820 */ /* 0x001fc80000410000 */
        /* <DEDUP_REMOVED lines=13> */
.L_x_3192:
        /* <DEDUP_REMOVED lines=12> */
.L_x_3191:
[----:B------:R-:W-:-:S05]  /*1db0*/  FADD.FTZ R16, R5, -R5 ;  /* 0x8000000505107221 */ /* 0x000fca0000010000 */
[----:B------:R-:W-:Y:S01]  /*1dc0*/  MOV R19, R16 ;  /* 0x0000001000137202 */ /* 0x000fe20000000f00 */
[----:B------:R-:W-:Y:S06]  /*1dd0*/  BRA `(.L_x_3193) ;  /* 0x0000000000307947 */ /* 0x000fec0003800000 */
.L_x_3190:
        /* <DEDUP_REMOVED lines=12> */
.L_x_3193:
[----:B------:R-:W-:Y:S05]  /*1ea0*/  BSYNC B0 ;  /* 0x0000000000007941 */ /* 0x000fea0003800000 */
.L_x_3189:
        /* <DEDUP_REMOVED lines=24> */
[----:B------:R-:W-:Y:S01]  /*2030*/  FSETP.GE.FTZ.AND P0, PT, |R18|, 1, PT ;  /* 0x3f8000001200780b */ /* 0x000fe20003f16200 */
[----:B-1----:R-:W-:Y:S02]  /*2040*/  MUFU.RCP R5, R5 ;  /* 0x0000000500057308 */ /* 0x002fe40000001000 */
[----:B------:R-:W-:-:S04]  /*2050*/  FFMA.FTZ R4, R21, -0.69314718246459960938, |R18| ;  /* 0xbf31721815047823 */ /* 0x000fc80000010412 */
[C---:B------:R-:W-:Y:S01]  /*2060*/  FFMA.FTZ R4, R21.reuse, 1.9046542121259335545e-09, R4 ;  /* 0x3102e30815047823 */ /* 0x040fe20000010004 */
[----:B------:R-:W-:-:S03]  /*2070*/  FADD.FTZ R21, R21, 12583037 ;  /* 0x4b40007d15157421 */ /* 0x000fc60000010000 */
[----:B------:R-:W-:Y:S02]  /*2080*/  FMUL.FTZ R20, R4, 1.4426950216293334961 ;  /* 0x3fb8aa3b04147820 */ /* 0x000fe40000410000 */
[----:B------:R-:W-:Y:S01]  /*2090*/  SHF.L.U32 R21, R21, 0x17, RZ ;  /* 0x0000001715157819 */ /* 0x000fe200000006ff */
[----:B------:R-:W0:Y:S08]  /*20a0*/  MUFU.SIN R4, R24 ;  /* 0x0000001800047308 */ /* 0x000e300000000400 */
        /* <DEDUP_REMOVED lines=19> */
.L_x_3197:
        /* <DEDUP_REMOVED lines=12> */
.L_x_3196:
[----:B------:R-:W-:-:S05]  /*22a0*/  FADD.FTZ R18, R5, -R5 ;  /* 0x8000000505127221 */ /* 0x000fca0000010000 */
[----:B------:R-:W-:Y:S01]  /*22b0*/  MOV R21, R18 ;  /* 0x0000001200157202 */ /* 0x000fe20000000f00 */
[----:B------:R-:W-:Y:S06]  /*22c0*/  BRA `(.L_x_3198) ;  /* 0x0000000000307947 */ /* 0x000fec0003800000 */
.L_x_3195:
        /* <DEDUP_REMOVED lines=12> */
.L_x_3198:
[----:B------:R-:W-:Y:S05]  /*2390*/  BSYNC B0 ;  /* 0x0000000000007941 */ /* 0x000fea0003800000 */
.L_x_3194:
        /* <DEDUP_REMOVED lines=10> */
[----:B------:R-:W-:Y:S01]  /*2440*/  FMUL.FTZ R2, |R20|, 1.4426950216293334961 ;  /* 0x3fb8aa3b14027820 */ /* 0x000fe20000410200 */
[----:B------:R-:W-:Y:S01]  /*2450*/  HFMA2.MMA R5, -RZ, RZ, 3.4921875, 0 ;  /* 0x42fc0000ff057435 */ /* 0x000fe200000001ff */
[----:B------:R-:W-:Y:S01]  /*2460*/  FMUL.RZ R24, R3, 0.15915493667125701904 ;  /* 0x3e22f98303187820 */ /* 0x000fe2000040c000 */
[----:B------:R-:W-:-:S03]  /*2470*/  MOV R25, 0x363d0ada ;  /* 0x363d0ada00197802 */ /* 0x000fc60000000f00 */
[----:B------:R-:W0:Y:S08]  /*2480*/  FRND.TRUNC R2, R2 ;  /* 0x0000000200027307 */ /* 0x000e30000020d000 */
[----:B------:R-:W1:Y:S01]  /*2490*/  MUFU.COS R22, R24 ;  /* 0x0000001800167308 */ /* 0x000e620000000000 */
[----:B0-----:R-:W-:-:S07]  /*24a0*/  FSETP.GT.FTZ.AND P0, PT, |R2|, 126, PT ;  /* 0x42fc00000200780b */ /* 0x001fce0003f14200 */
[----:B------:R-:W-:Y:S01]  /*24b0*/  MUFU.SIN R3, R24 ;  /* 0x0000001800037308 */ /* 0x000fe20000000400 */
[----:B------:R-:W-:-:S04]  /*24c0*/  LOP3.LUT R5, R5, 0x80000000, R2, 0xb8, !PT ;  /* 0x8000000005057812 */ /* 0x000fc800078eb802 */
[----:B------:R-:W-:Y:S02]  /*24d0*/  FSEL R5, R5, R2, P0 ;  /* 0x0000000205057208 */ /* 0x000fe40000000000 */
[----:B------:R-:W-:Y:S01]  /*24e0*/  FSETP.GE.FTZ.AND P0, PT, |R20|, 1, PT ;  /* 0x3f8000001400780b */ /* 0x000fe20003f16200 */
[----:B-1----:R-:W0:Y:S02]  /*24f0*/  MUFU.RCP R22, R22 ;  /* 0x0000001600167308 */ /* 0x002e240000001000 */
[----:B------:R-:W-:-:S04]  /*2500*/  FFMA.FTZ R4, R5, -0.69314718246459960938, |R20| ;  /* 0xbf31721805047823 */ /* 0x000fc80000010414 */
[C---:B------:R-:W-:Y:S01]  /*2510*/  FFMA.FTZ R4, R5.reuse, 1.9046542121259335545e-09, R4 ;  /* 0x3102e30805047823 */ /* 0x040fe20000010004 */
[----:B------:R-:W-:-:S03]  /*2520*/  FADD.FTZ R5, R5, 12583037 ;  /* 0x4b40007d05057421 */ /* 0x000fc60000010000 */
[----:B------:R-:W-:Y:S02]  /*2530*/  FMUL.FTZ R23, R4, 1.4426950216293334961 ;  /* 0x3fb8aa3b04177820 */ /* 0x000fe40000410000 */
[----:B------:R-:W-:Y:S02]  /*2540*/  SHF.L.U32 R5, R5, 0x17, RZ ;  /* 0x0000001705057819 */ /* 0x000fe400000006ff */
[----:B------:R-:W1:Y:S01]  /*2550*/  MUFU.EX2 R4, R23 ;  /* 0x0000001700047308 */ /* 0x000e620000000800 */
[----:B0-----:R-:W-:Y:S02]  /*2560*/  FMUL.FTZ R3, R3, R22 ;  /* 0x0000001603037220 */ /* 0x001fe40000410000 */
[----:B-1----:R-:W-:Y:S01]  /*2570*/  FMUL.FTZ R5, R5, R4 ;  /* 0x0000000405057220 */ /* 0x002fe20000410000 */
[----:B------:R-:W-:-:S04]  /*2580*/  FMUL.FTZ R4, R20, R20 ;  /* 0x0000001414047220 */ /* 0x000fc80000410000 */
[----:B------:R-:W0:Y:S01]  /*2590*/  MUFU.RCP R2, R5 ;  /* 0x0000000500027308 */ /* 0x000e220000001000 */
[----:B------:R-:W-:-:S04]  /*25a0*/  FFMA.FTZ R23, R4, R25, 0.00019836159481201320887 ;  /* 0x394fff4904177423 */ /* 0x000fc80000010019 */
[----:B------:R-:W-:-:S04]  /*25b0*/  FFMA.FTZ R25, R4, R23, 0.0083333496004343032837 ;  /* 0x3c08889a04197423 */ /* 0x000fc80000010017 */
[----:B------:R-:W-:-:S04]  /*25c0*/  FFMA.FTZ R25, R4, R25, 0.16666667163372039795 ;  /* 0x3e2aaaab04197423 */ /* 0x000fc80000010019 */
[----:B------:R-:W-:Y:S01]  /*25d0*/  FMUL.FTZ R25, R4, R25 ;  /* 0x0000001904197220 */ /* 0x000fe20000410000 */
[----:B0-----:R-:W-:-:S04]  /*25e0*/  FMUL.FTZ R2, R2, -0.125 ;  /* 0xbe00000002027820 */ /* 0x001fc80000410000 */
[----:B------:R-:W-:Y:S01]  /*25f0*/  FFMA.FTZ R23, R5, 2, R2 ;  /* 0x4000000005177823 */ /* 0x000fe20000010002 */
[----:B------:R-:W-:-:S04]  /*2600*/  FFMA.FTZ R5, R3, R3, 1 ;  /* 0x3f80000003057423 */ /* 0x000fc80000010003 */
        /* <DEDUP_REMOVED lines=12> */
.L_x_3202:
        /* <DEDUP_REMOVED lines=12> */
.L_x_3201:
[----:B------:R-:W-:-:S05]  /*2790*/  FADD.FTZ R20, R3, -R3 ;  /* 0x8000000303147221 */ /* 0x000fca0000010000 */
[----:B------:R-:W-:Y:S01]  /*27a0*/  MOV R23, R20 ;  /* 0x0000001400177202 */ /* 0x000fe20000000f00 */
[----:B------:R-:W-:Y:S06]  /*27b0*/  BRA `(.L_x_3203) ;  /* 0x0000000000307947 */ /* 0x000fec0003800000 */
.L_x_3200:
        /* <DEDUP_REMOVED lines=12> */
.L_x_3203:
[----:B------:R-:W-:Y:S05]  /*2880*/  BSYNC B0 ;  /* 0x0000000000007941 */ /* 0x000fea0003800000 */
.L_x_3199:
[----:B------:R-:W0:Y:S01]  /*2890*/  LDC.64 R2, c[0x0][0x218] ;  /* 0x00008600ff027b82 */ /* 0x000e220000000a00 */
[----:B------:R-:W-:Y:S02]  /*28a0*/  F2FP.F16.F32.PACK_AB R6, R7, R6 ;  /* 0x000000060706723e */ /* 0x000fe400000000ff */
[----:B------:R-:W-:Y:S02]  /*28b0*/  F2FP.F16.F32.PACK_AB R7, R8, R11 ;  /* 0x0000000b0807723e */ /* 0x000fe400000000ff */
[----:B------:R-:W-:Y:S02]  /*28c0*/  F2FP.F16.F32.PACK_AB R4, R14, R17 ;  /* 0x000000110e04723e */ /* 0x000fe400000000ff */
[----:B------:R-:W-:Y:S02]  /*28d0*/  F2FP.F16.F32.PACK_AB R5, R12, R15 ;  /* 0x0000000f0c05723e */ /* 0x000fe400000000ff */
[----:B------:R-:W-:Y:S02]  /*28e0*/  F2FP.F16.F32.PACK_AB R8, R10, R13 ;  /* 0x0000000d0a08723e */ /* 0x000fe400000000ff */
[----:B------:R-:W-:Y:S01]  /*28f0*/  F2FP.F16.F32.PACK_AB R18, R21, R18 ;  /* 0x000000121512723e */ /* 0x000fe200000000ff */
[----:B0-----:R-:W-:-:S04]  /*2900*/  IMAD.WIDE.U32 R2, R0, 0x4, R2 ;  /* 0x0000000400027825 */ /* 0x001fc800078e0002 */
[----:B------:R-:W-:Y:S01]  /*2910*/  IMAD.WIDE R2, R9, 0x8, R2 ;  /* 0x0000000809027825 */ /* 0x000fe200078e0202 */
[----:B------:R-:W-:Y:S02]  /*2920*/  F2FP.F16.F32.PACK_AB R9, R19, R16 ;  /* 0x000000101309723e */ /* 0x000fe400000000ff */
[----:B------:R-:W-:Y:S02]  /*2930*/  F2FP.F16.F32.PACK_AB R19, R23, R20 ;  /* 0x000000141713723e */ /* 0x000fe400000000ff */
[----:B------:R-:W-:Y:S04]  /*2940*/  STG.E.64 desc[UR4][R2.64], R4 ;  /* 0x0000000402007986 */ /* 0x000fe8000c101b04 */
[----:B------:R-:W-:Y:S04]  /*2950*/  STG.E.64 desc[UR4][R2.64+0x400], R6 ;  /* 0x0004000602007986 */ /* 0x000fe8000c101b04 */
[----:B------:R-:W-:Y:S04]  /*2960*/  STG.E.64 desc[UR4][R2.64+0x800], R8 ;  /* 0x0008000802007986 */ /* 0x000fe8000c101b04 */
[----:B------:R-:W-:Y:S01]  /*2970*/  STG.E.64 desc[UR4][R2.64+0xc00], R18 ;  /* 0x000c001202007986 */ /* 0x000fe2000c101b04 */
[----:B------:R-:W-:Y:S05]  /*2980*/  EXIT ;  /* 0x000000000000794d */ /* 0x000fea0003800000 */
.L_x_3163:
[----:B------:R-:W0:Y:S02]  /*2990*/  S2R R3, SR_TID.X ;  /* 0x0000000000037919 */ /* 0x000e240000002100 */
[----:B0-----:R-:W-:Y:S02]  /*29a0*/  ISETP.GE.AND P0, PT, R3, R2, PT ;  /* 0x000000020300720c */ /* 0x001fe40003f06270 */
[----:B------:R-:W-:-:S11]  /*29b0*/  MOV R19, R3 ;  /* 0x0000000300137202 */ /* 0x000fd60000000f00 */
[----:B------:R-:W-:Y:S01]  /*29c0*/  @!P0 IADD3 R13, R0, R19, RZ ;  /* 0x00000013000d8210 */ /* 0x000fe20007ffe0ff */
[----:B------:R-:W0:Y:S01]  /*29d0*/  @!P0 LDC.64 R16, c[0x0][0x220] ;  /* 0x00008800ff108b82 */ /* 0x000e220000000a00 */
[----:B------:R-:W-:-:S04]  /*29e0*/  @!P0 IADD3 R19, R19, 0x80, RZ ;  /* 0x0000008013138810 */ /* 0x000fc80007ffe0ff */
[----:B------:R-:W-:-:S13]  /*29f0*/  ISETP.GE.AND P6, PT, R19, R2, PT ;  /* 0x000000021300720c */ /* 0x000fda0003fc6270 */
[----:B------:R-:W1:Y:S01]  /*2a00*/  @!P6 LDC.64 R4, c[0x0][0x220] ;  /* 0x00008800ff04eb82 */ /* 0x000e620000000a00 */
[----:B------:R-:W-:-:S05]  /*2a10*/  @!P6 IADD3 R7, R0, R19, RZ ;  /* 0x000000130007e210 */ /* 0x000fca0007ffe0ff */
[----:B-1----:R-:W-:-:S06]  /*2a20*/  @!P6 IMAD.WIDE.U32 R4, R7, 0x4, R4 ;  /* 0x000000040704e825 */ /* 0x002fcc00078e0004 */
[----:B------:R-:W2:Y:S01]  /*2a30*/  @!P6 LDG.E R4, desc[UR4][R4.64] ;  /* 0x000000040404e981 */ /* 0x000ea2000c1e1900 */
[----:B------:R-:W-:Y:S01]  /*2a40*/  @!P6 IADD3 R19, R19, 0x80, RZ ;  /* 0x000000801313e810 */ /* 0x000fe20007ffe0ff */
[----:B0-----:R-:W-:Y:S01]  /*2a50*/  @!P0 IMAD.WIDE.U32 R16, R13, 0x4, R16 ;  /* 0x000000040d108825 */ /* 0x001fe200078e0010 */
[----:B------:R-:W-:Y:S02]  /*2a60*/  PRMT R18, RZ, 0x5410, RZ ;  /* 0x00005410ff127816 */ /* 0x000fe400000000ff */
[----:B------:R-:W-:-:S03]  /*2a70*/  ISETP.GE.AND P5, PT, R19, R2, PT ;  /* 0x000000021300720c */ /* 0x000fc60003fa6270 */
[----:B------:R-:W3:Y:S10]  /*2a80*/  @!P0 LDG.E R16, desc[UR4][R16.64] ;  /* 0x0000000410108981 */ /* 0x000ef4000c1e1900 */
[----:B------:R-:W-:Y:S01]  /*2a90*/  @!P5 IADD3 R29, R0, R19, RZ ;  /* 0x00000013001dd210 */ /* 0x000fe20007ffe0ff */
[----:B------:R-:W0:Y:S01]  /*2aa0*/  @!P5 LDC.64 R14, c[0x0][0x220] ;  /* 0x00008800ff0edb82 */ /* 0x000e220000000a00 */
[----:B------:R-:W-:-:S04]  /*2ab0*/  @!P5 IADD3 R19, R19, 0x80, RZ ;  /* 0x000000801313d810 */ /* 0x000fc80007ffe0ff */
[----:B------:R-:W-:-:S13]  /*2ac0*/  ISETP.GE.AND P4, PT, R19, R2, PT ;  /* 0x000000021300720c */ /* 0x000fda0003f86270 */
[----:B------:R-:W-:Y:S01]  /*2ad0*/  @!P4 IADD3 R27, R0, R19, RZ ;  /* 0x00000013001bc210 */ /* 0x000fe20007ffe0ff */
[----:B------:R-:W1:Y:S01]  /*2ae0*/  @!P4 LDC.64 R10, c[0x0][0x220] ;  /* 0x00008800ff0acb82 */ /* 0x000e620000000a00 */
[----:B------:R-:W-:-:S04]  /*2af0*/  @!P4 IADD3 R19, R19, 0x80, RZ ;  /* 0x000000801313c810 */ /* 0x000fc80007ffe0ff */
[----:B------:R-:W-:-:S13]  /*2b00*/  ISETP.GE.AND P3, PT, R19, R2, PT ;  /* 0x000000021300720c */ /* 0x000fda0003f66270 */
[----:B------:R-:W-:Y:S02]  /*2b10*/  @!P3 IADD3 R25, R0, R19, RZ ;  /* 0x000000130019b210 */ /* 0x000fe40007ffe0ff */
[----:B------:R-:W-:-:S04]  /*2b20*/  @!P3 IADD3 R19, R19, 0x80, RZ ;  /* 0x000000801313b810 */ /* 0x000fc80007ffe0ff */
[----:B------:R-:W-:-:S13]  /*2b30*/  ISETP.GE.AND P2, PT, R19, R2, PT ;  /* 0x000000021300720c */ /* 0x000fda0003f46270 */
[----:B------:R-:W-:Y:S01]  /*2b40*/  @!P2 IADD3 R23, R0, R19, RZ ;  /* 0x000000130017a210 */ /* 0x000fe20007ffe0ff */
[----:B------:R-:W4:Y:S01]  /*2b50*/  @!P2 LDC.64 R6, c[0x0][0x220] ;  /* 0x00008800ff06ab82 */ /* 0x000f220000000a00 */
[----:B------:R-:W-:-:S04]  /*2b60*/  @!P2 IADD3 R19, R19, 0x80, RZ ;  /* 0x000000801313a810 */ /* 0x000fc80007ffe0ff */
[----:B------:R-:W-:-:S13]  /*2b70*/  ISETP.GE.AND P1, PT, R19, R2, PT ;  /* 0x000000021300720c */ /* 0x000fda0003f26270 */
[----:B------:R-:W-:Y:S01]  /*2b80*/  @!P1 IADD3 R21, R0, R19, RZ ;  /* 0x0000001300159210 */ /* 0x000fe20007ffe0ff */
[----:B------:R-:W5:Y:S01]  /*2b90*/  @!P1 LDC.64 R12, c[0x0][0x220] ;  /* 0x00008800ff0c9b82 */ /* 0x000f620000000a00 */
[----:B------:R-:W-:Y:S01]  /*2ba0*/  @!P1 IADD3 R19, R19, 0x80, RZ ;  /* 0x0000008013139810 */ /* 0x000fe20007ffe0ff */
[----:B-1----:R-:W-:-:S06]  /*2bb0*/  @!P4 IMAD.WIDE.U32 R10, R27, 0x4, R10 ;  /* 0x000000041b0ac825 */ /* 0x002fcc00078e000a */
[----:B------:R-:W3:Y:S01]  /*2bc0*/  @!P4 LDG.E R10, desc[UR4][R10.64] ;  /* 0x000000040a0ac981 */ /* 0x000ee2000c1e1900 */
[----:B----4-:R-:W-:-:S04]  /*2bd0*/  @!P2 IMAD.WIDE.U32 R6, R23, 0x4, R6 ;  /* 0x000000041706a825 */ /* 0x010fc800078e0006 */
[----:B0-----:R-:W-:Y:S02]  /*2be0*/  @!P5 IMAD.WIDE.U32 R14, R29, 0x4, R14 ;  /* 0x000000041d0ed825 */ /* 0x001fe400078e000e */
[----:B------:R0:W4:Y:S04]  /*2bf0*/  @!P2 LDG.E R6, desc[UR4][R6.64] ;  /* 0x000000040606a981 */ /* 0x000128000c1e1900 */
[----:B------:R-:W4:Y:S01]  /*2c00*/  @!P5 LDG.E R14, desc[UR4][R14.64] ;  /* 0x000000040e0ed981 */ /* 0x000f22000c1e1900 */
[----:B-----5:R-:W-:-:S06]  /*2c10*/  @!P1 IMAD.WIDE.U32 R12, R21, 0x4, R12 ;  /* 0x00000004150c9825 */ /* 0x020fcc00078e000c */
[----:B------:R1:W5:Y:S01]  /*2c20*/  @!P1 LDG.E R13, desc[UR4][R12.64] ;  /* 0x000000040c0d9981 */ /* 0x000362000c1e1900 */
[----:B--2---:R-:W-:-:S04]  /*2c30*/  @!P6 PRMT R18, R4, 0x7610, R18 ;  /* 0x000076100412e816 */ /* 0x004fc80000000012 */
[----:B------:R-:W-:Y:S02]  /*2c40*/  @!P6 PRMT R18, R18, 0x7610, R4 ;  /* 0x000076101212e816 */ /* 0x000fe40000000004 */
[----:B------:R-:W-:Y:S01]  /*2c50*/  ISETP.GE.AND P6, PT, R19, R2, PT ;  /* 0x000000021300720c */ /* 0x000fe20003fc6270 */
[----:B------:R-:W2:-:S12]  /*2c60*/  @!P3 LDC.64 R4, c[0x0][0x220] ;  /* 0x00008800ff04bb82 */ /* 0x000e980000000a00 */
[----:B------:R-:W0:Y:S01]  /*2c70*/  @!P6 LDC.64 R8, c[0x0][0x220] ;  /* 0x00008800ff08eb82 */ /* 0x000e220000000a00 */
[----:B------:R-:W-:Y:S01]  /*2c80*/  @!P6 IADD3 R23, R0, R19, RZ ;  /* 0x000000130017e210 */ /* 0x000fe20007ffe0ff */
[----:B--2---:R-:W-:-:S06]  /*2c90*/  @!P3 IMAD.WIDE.U32 R4, R25, 0x4, R4 ;  /* 0x000000041904b825 */ /* 0x004fcc00078e0004 */
[----:B------:R2:W5:Y:S01]  /*2ca0*/  @!P3 LDG.E R4, desc[UR4][R4.64] ;  /* 0x000000040404b981 */ /* 0x000562000c1e1900 */
[----:B0-----:R-:W-:-:S06]  /*2cb0*/  @!P6 IMAD.WIDE.U32 R22, R23, 0x4, R8 ;  /* 0x000000041716e825 */ /* 0x001fcc00078e0008 */
[----:B------:R-:W5:Y:S01]  /*2cc0*/  @!P6 LDG.E R22, desc[UR4][R22.64] ;  /* 0x000000041616e981 */ /* 0x000f62000c1e1900 */
[----:B------:R-:W-:Y:S02]  /*2cd0*/  PRMT R8, RZ, 0x5410, RZ ;  /* 0x00005410ff087816 */ /* 0x000fe400000000ff */
[----:B------:R-:W-:Y:S02]  /*2ce0*/  PRMT R9, RZ, 0x5410, RZ ;  /* 0x00005410ff097816 */ /* 0x000fe400000000ff */
[----:B------:R-:W-:Y:S02]  /*2cf0*/  PRMT R7, RZ, 0x5410, RZ ;  /* 0x00005410ff077816 */ /* 0x000fe400000000ff */
[----:B-1----:R-:W-:Y:S02]  /*2d00*/  PRMT R12, RZ, 0x5410, RZ ;  /* 0x00005410ff0c7816 */ /* 0x002fe400000000ff */
[----:B--2---:R-:W-:Y:S01]  /*2d10*/  PRMT R5, RZ, 0x5410, RZ ;  /* 0x00005410ff057816 */ /* 0x004fe200000000ff */
[----:B------:R-:W-:Y:S01]  /*2d20*/  BSSY B0, `(.L_x_3204) ;  /* 0x000005f000007945 */ /* 0x000fe20003800000 */
[----:B---3--:R-:W-:-:S04]  /*2d30*/  @!P0 PRMT R9, R9, 0x5410, R16 ;  /* 0x0000541009098816 */ /* 0x008fc80000000010 */
[----:B------:R-:W-:Y:S02]  /*2d40*/  @!P0 PRMT R9, R16, 0x7632, R9 ;  /* 0x0000763210098816 */ /* 0x000fe40000000009 */
[----:B------:R-:W-:-:S04]  /*2d50*/  @!P4 PRMT R8, R10, 0x7610, R8 ;  /* 0x000076100a08c816 */ /* 0x000fc80000000008 */
[----:B------:R-:W-:Y:S02]  /*2d60*/  @!P4 PRMT R8, R8, 0x7610, R10 ;  /* 0x000076100808c816 */ /* 0x000fe4000000000a */
[----:B------:R-:W-:Y:S02]  /*2d70*/  PRMT R10, RZ, 0x5410, RZ ;  /* 0x00005410ff0a7816 */ /* 0x000fe400000000ff */
[----:B----4-:R-:W-:Y:S02]  /*2d80*/  @!P2 PRMT R12, R12, 0x5410, R6 ;  /* 0x000054100c0ca816 */ /* 0x010fe40000000006 */
[----:B------:R-:W-:Y:S02]  /*2d90*/  @!P5 PRMT R7, R14, 0x7610, R7 ;  /* 0x000076100e07d816 */ /* 0x000fe40000000007 */
[----:B------:R-:W-:Y:S02]  /*2da0*/  @!P2 PRMT R12, R6, 0x7632, R12 ;  /* 0x00007632060ca816 */ /* 0x000fe4000000000c */
[----:B------:R-:W-:-:S02]  /*2db0*/  @!P5 PRMT R7, R7, 0x7610, R14 ;  /* 0x000076100707d816 */ /* 0x000fc4000000000e */
[----:B-----5:R-:W-:-:S04]  /*2dc0*/  @!P1 PRMT R5, R5, 0x5410, R13 ;  /* 0x0000541005059816 */ /* 0x020fc8000000000d */
[----:B------:R-:W-:Y:S02]  /*2dd0*/  @!P1 PRMT R5, R13, 0x7632, R5 ;  /* 0x000076320d059816 */ /* 0x000fe40000000005 */
[----:B------:R-:W-:-:S04]  /*2de0*/  @!P3 PRMT R10, R4, 0x7610, R10 ;  /* 0x00007610040ab816 */ /* 0x000fc8000000000a */
[----:B------:R-:W-:Y:S02]  /*2df0*/  @!P3 PRMT R10, R10, 0x7610, R4 ;  /* 0x000076100a0ab816 */ /* 0x000fe40000000004 */
[----:B------:R-:W-:-:S04]  /*2e00*/  PRMT R4, RZ, 0x5410, RZ ;  /* 0x00005410ff047816 */ /* 0x000fc800000000ff */
[----:B------:R-:W-:-:S04]  /*2e10*/  @!P6 PRMT R4, R22, 0x7610, R4 ;  /* 0x000076101604e816 */ /* 0x000fc80000000004 */
        /* <DEDUP_REMOVED lines=30> */
[----:B------:R-:W-:Y:S02]  /*3000*/  SHF.L.U32 R13, R11, 0x17, RZ ;  /* 0x000000170b0d7819 */ /* 0x000fe400000006ff */
[----:B------:R-:W0:Y:S08]  /*3010*/  MUFU.COS R11, R17 ;  /* 0x00000011000b7308 */ /* 0x000e300000000000 */
[----:B------:R-:W1:Y:S08]  /*3020*/  MUFU.EX2 R14, R14 ;  /* 0x0000000e000e7308 */ /* 0x000e700000000800 */
[----:B0-----:R-:W0:Y:S01]  /*3030*/  MUFU.RCP R11, R11 ;  /* 0x0000000b000b7308 */ /* 0x001e220000001000 */
[----:B-1----:R-:W-:-:S07]  /*3040*/  FMUL.FTZ R13, R13, R14 ;  /* 0x0000000e0d0d7220 */ /* 0x002fce0000410000 */
[----:B------:R-:W1:Y:S01]  /*3050*/  MUFU.RCP R15, R13 ;  /* 0x0000000d000f7308 */ /* 0x000e620000001000 */
[----:B0-----:R-:W-:Y:S01]  /*3060*/  FMUL.FTZ R6, R6, R11 ;  /* 0x0000000b06067220 */ /* 0x001fe20000410000 */
[----:B-1----:R-:W-:-:S04]  /*3070*/  FMUL.FTZ R14, R15, -0.125 ;  /* 0xbe0000000f0e7820 */ /* 0x002fc80000410000 */
        /* <DEDUP_REMOVED lines=14> */
.L_x_3208:
        /* <DEDUP_REMOVED lines=12> */
.L_x_3207:
[----:B------:R-:W-:-:S05]  /*3220*/  FADD.FTZ R20, R9, -R9 ;  /* 0x8000000909147221 */ /* 0x000fca0000010000 */
[----:B------:R-:W-:Y:S01]  /*3230*/  MOV R21, R20 ;  /* 0x0000001400157202 */ /* 0x000fe20000000f00 */
[----:B------:R-:W-:Y:S06]  /*3240*/  BRA `(.L_x_3205) ;  /* 0x0000000000307947 */ /* 0x000fec0003800000 */
.L_x_3206:
        /* <DEDUP_REMOVED lines=12> */
.L_x_3205:
[----:B------:R-:W-:Y:S05]  /*3310*/  BSYNC B0 ;  /* 0x0000000000007941 */ /* 0x000fea0003800000 */
.L_x_3204:
        /* <DEDUP_REMOVED lines=55> */
.L_x_3213:
        /* <DEDUP_REMOVED lines=12> */
.L_x_3212:
[----:B------:R-:W-:-:S05]  /*3750*/  FADD.FTZ R18, R9, -R9 ;  /* 0x8000000909127221 */ /* 0x000fca0000010000 */
[----:B------:R-:W-:Y:S01]  /*3760*/  MOV R19, R18 ;  /* 0x0000001200137202 */ /* 0x000fe20000000f00 */
[----:B------:R-:W-:Y:S06]  /*3770*/  BRA `(.L_x_3210) ;  /* 0x0000000000307947 */ /* 0x000fec0003800000 */
.L_x_3211:
        /* <DEDUP_REMOVED lines=12> */
.L_x_3210:
[----:B------:R-:W-:Y:S05]  /*3840*/  BSYNC B0 ;  /* 0x0000000000007941 */ /* 0x000fea0003800000 */
.L_x_3209:
[----:B------:R-:W-:Y:S01]  /*3850*/  IADD3 R9, R3, 0x100, RZ ;  /* 0x0000010003097810 */ /* 0x000fe20007ffe0ff */
[----:B------:R-:W-:Y:S03]  /*3860*/  BSSY B0, `(.L_x_3214) ;  /* 0x0000050000007945 */ /* 0x000fe60003800000 */
[----:B------:R-:W-:-:S13]  /*3870*/  ISETP.GE.AND P1, PT, R9, R2, PT ;  /* 0x000000020900720c */ /* 0x000fda0003f26270 */
[----:B------:R-:W-:Y:S05]  /*3880*/  @P1 BRA `(.L_x_3215) ;  /* 0x0000000400341947 */ /* 0x000fea0003800000 */
[--C-:B------:R-:W-:Y:S02]  /*3890*/  HADD2.F32 R6, -RZ, R7.reuse.H0_H0 ;  /* 0x20000007ff067230 */ /* 0x100fe40000004100 */
        /* <DEDUP_REMOVED lines=49> */
.L_x_3218:
        /* <DEDUP_REMOVED lines=12> */
.L_x_3217:
[----:B------:R-:W-:-:S05]  /*3c70*/  FADD.FTZ R6, R9, -R9 ;  /* 0x8000000909067221 */ /* 0x000fca0000010000 */
[----:B------:R-:W-:Y:S01]  /*3c80*/  MOV R7, R6 ;  /* 0x0000000600077202 */ /* 0x000fe20000000f00 */
[----:B------:R-:W-:Y:S06]  /*3c90*/  BRA `(.L_x_3215) ;  /* 0x0000000000307947 */ /* 0x000fec0003800000 */
.L_x_3216:
        /* <DEDUP_REMOVED lines=12> */
.L_x_3215:
[----:B------:R-:W-:Y:S05]  /*3d60*/  BSYNC B0 ;  /* 0x0000000000007941 */ /* 0x000fea0003800000 */
.L_x_3214:
        /* <DEDUP_REMOVED lines=55> */
.L_x_3223:
        /* <DEDUP_REMOVED lines=12> */
.L_x_3222:
[----:B------:R-:W-:-:S05]  /*41a0*/  FADD.FTZ R8, R11, -R11 ;  /* 0x8000000b0b087221 */ /* 0x000fca0000010000 */
[----:B------:R-:W-:Y:S01]  /*41b0*/  MOV R9, R8 ;  /* 0x0000000800097202 */ /* 0x000fe20000000f00 */
[----:B------:R-:W-:Y:S06]  /*41c0*/  BRA `(.L_x_3220) ;  /* 0x0000000000307947 */ /* 0x000fec0003800000 */
.L_x_3221:
        /* <DEDUP_REMOVED lines=12> */
.L_x_3220:
[----:B------:R-:W-:Y:S05]  /*4290*/  BSYNC B0 ;  /* 0x0000000000007941 */ /* 0x000fea0003800000 */
.L_x_3219:
        /* <DEDUP_REMOVED lines=55> */
.L_x_3228:
        /* <DEDUP_REMOVED lines=12> */
.L_x_3227:
[----:B------:R-:W-:-:S05]  /*46d0*/  FADD.FTZ R10, R13, -R13 ;  /* 0x8000000d0d0a7221 */ /* 0x000fca0000010000 */
[----:B------:R-:W-:Y:S01]  /*46e0*/  MOV R11, R10 ;  /* 0x0000000a000b7202 */ /* 0x000fe20000000f00 */
[----:B------:R-:W-:Y:S06]  /*46f0*/  BRA `(.L_x_3225) ;  /* 0x0000000000307947 */ /* 0x000fec0003800000 */
.L_x_3226:
        /* <DEDUP_REMOVED lines=12> */
.L_x_3225:
[----:B------:R-:W-:Y:S05]  /*47c0*/  BSYNC B0 ;  /* 0x0000000000007941 */ /* 0x000fea0003800000 */
.L_x_3224:
[----:B------:R-:W-:Y:S01]  /*47d0*/  IADD3 R13, R3, 0x280, RZ ;  /* 0x00000280030d7810 */ /* 0x000fe20007ffe0ff */
[----:B------:R-:W-:Y:S03]  /*47e0*/  BSSY B0, `(.L_x_3229) ;  /* 0x0000051000007945 */ /* 0x000fe60003800000 */
[----:B------:R-:W-:-:S13]  /*47f0*/  ISETP.GE.AND P1, PT, R13, R2, PT ;  /* 0x000000020d00720c */ /* 0x000fda0003f26270 */
[----:B------:R-:W-:Y:S05]  /*4800*/  @P1 BRA `(.L_x_3230) ;  /* 0x0000000400381947 */ /* 0x000fea0003800000 */
[--C-:B------:R-:W-:Y:S02]  /*4810*/  HADD2.F32 R16, -RZ, R12.reuse.H1_H1 ;  /* 0x3000000cff107230 */ /* 0x100fe40000004100 */
[----:B------:R-:W-:-:S03]  /*4820*/  HADD2.F32 R15, -RZ, R12.H0_H0 ;  /* 0x2000000cff0f7230 */ /* 0x000fc60000004100 */
        /* <DEDUP_REMOVED lines=10> */
[----:B------:R-:W-:-:S04]  /*48d0*/  FMUL.RZ R24, R15, 0.15915493667125701904 ;  /* 0x3e22f9830f187820 */ /* 0x000fc8000040c000 */
[----:B------:R-:W0:Y:S08]  /*48e0*/  FRND.TRUNC R13, R13 ;  /* 0x0000000d000d7307 */ /* 0x000e30000020d000 */
        /* <DEDUP_REMOVED lines=11> */
[----:B------:R-:W-:Y:S01]  /*49a0*/  FMUL.FTZ R14, R12, R12 ;  /* 0x0000000c0c0e7220 */ /* 0x000fe20000410000 */
[----:B------:R-:W-:Y:S02]  /*49b0*/  SHF.L.U32 R15, R17, 0x17, RZ ;  /* 0x00000017110f7819 */ /* 0x000fe400000006ff */
[----:B------:R-:W-:Y:S02]  /*49c0*/  MOV R17, 0x363d0ada ;  /* 0x363d0ada00117802 */ /* 0x000fe40000000f00 */
[----:B------:R-:W1:Y:S03]  /*49d0*/  MUFU.EX2 R22, R22 ;  /* 0x0000001600167308 */ /* 0x000e660000000800 */
[----:B------:R-:W-:Y:S01]  /*49e0*/  FFMA.FTZ R17, R14, R17, 0.00019836159481201320887 ;  /* 0x394fff490e117423 */ /* 0x000fe20000010011 */
[----:B0-----:R-:W-:Y:S01]  /*49f0*/  FMUL.FTZ R13, R13, R16 ;  /* 0x000000100d0d7220 */ /* 0x001fe20000410000 */
        /* <DEDUP_REMOVED lines=20> */
.L_x_3233:
        /* <DEDUP_REMOVED lines=12> */
.L_x_3232:
[----:B------:R-:W-:-:S05]  /*4c00*/  FADD.FTZ R12, R15, -R15 ;  /* 0x8000000f0f0c7221 */ /* 0x000fca0000010000 */
[----:B------:R-:W-:Y:S01]  /*4c10*/  MOV R13, R12 ;  /* 0x0000000c000d7202 */ /* 0x000fe20000000f00 */
[----:B------:R-:W-:Y:S06]  /*4c20*/  BRA `(.L_x_3230) ;  /* 0x0000000000307947 */ /* 0x000fec0003800000 */
.L_x_3231:
        /* <DEDUP_REMOVED lines=12> */
.L_x_3230:
[----:B------:R-:W-:Y:S05]  /*4cf0*/  BSYNC B0 ;  /* 0x0000000000007941 */ /* 0x000fea0003800000 */
.L_x_3229:
[----:B------:R-:W-:Y:S01]  /*4d00*/  IADD3 R15, R3, 0x300, RZ ;  /* 0x00000300030f7810 */ /* 0x000fe20007ffe0ff */
[----:B------:R-:W-:Y:S03]  /*4d10*/  BSSY B0, `(.L_x_3234) ;  /* 0x0000050000007945 */ /* 0x000fe60003800000 */
[----:B------:R-:W-:-:S13]  /*4d20*/  ISETP.GE.AND P1, PT, R15, R2, PT ;  /* 0x000000020f00720c */ /* 0x000fda0003f26270 */
[----:B------:R-:W-:Y:S05]  /*4d30*/  @P1 BRA `(.L_x_3235) ;  /* 0x0000000400341947 */ /* 0x000fea0003800000 */
        /* <DEDUP_REMOVED lines=14> */
[----:B------:R-:W-:Y:S01]  /*4e20*/  MUFU.SIN R5, R25 ;  /* 0x0000001900057308 */ /* 0x000fe20000000400 */
[----:B0-----:R-:W-:Y:S02]  /*4e30*/  FSETP.GT.FTZ.AND P1, PT, |R15|, 126, PT ;  /* 0x42fc00000f00780b */ /* 0x001fe40003f34200 */
[----:B------:R-:W-:-:S04]  /*4e40*/  LOP3.LUT R16, R16, 0x80000000, R15, 0xb8, !PT ;  /* 0x8000000010107812 */ /* 0x000fc800078eb80f */
[----:B------:R-:W-:Y:S01]  /*4e50*/  FSEL R17, R16, R15, P1 ;  /* 0x0000000f10117208 */ /* 0x000fe20000800000 */
[C---:B------:R-:W-:Y:S01]  /*4e60*/  FMUL.FTZ R15, R14.reuse, R14 ;  /* 0x0000000e0e0f7220 */ /* 0x040fe20000410000 */
[----:B------:R-:W-:-:S03]  /*4e70*/  FSETP.GE.FTZ.AND P1, PT, |R14|, 1, PT ;  /* 0x3f8000000e00780b */ /* 0x000fc60003f36200 */
[----:B------:R-:W-:Y:S01]  /*4e80*/  FFMA.FTZ R16, R17, -0.69314718246459960938, |R14| ;  /* 0xbf31721811107823 */ /* 0x000fe2000001040e */
[----:B------:R-:W-:-:S03]  /*4e90*/  FFMA.FTZ R24, R15, R24, 0.00019836159481201320887 ;  /* 0x394fff490f187423 */ /* 0x000fc60000010018 */
[C---:B------:R-:W-:Y:S01]  /*4ea0*/  FFMA.FTZ R16, R17.reuse, 1.9046542121259335545e-09, R16 ;  /* 0x3102e30811107823 */ /* 0x040fe20000010010 */
[----:B------:R-:W-:Y:S01]  /*4eb0*/  FADD.FTZ R17, R17, 12583037 ;  /* 0x4b40007d11117421 */ /* 0x000fe20000010000 */
[----:B------:R-:W-:Y:S02]  /*4ec0*/  FFMA.FTZ R24, R15, R24, 0.0083333496004343032837 ;  /* 0x3c08889a0f187423 */ /* 0x000fe40000010018 */
[----:B------:R-:W-:Y:S02]  /*4ed0*/  FMUL.FTZ R22, R16, 1.4426950216293334961 ;  /* 0x3fb8aa3b10167820 */ /* 0x000fe40000410000 */
[----:B------:R-:W-:Y:S01]  /*4ee0*/  SHF.L.U32 R17, R17, 0x17, RZ ;  /* 0x0000001711117819 */ /* 0x000fe200000006ff */
[----:B------:R-:W0:Y:S01]  /*4ef0*/  MUFU.COS R16, R25 ;  /* 0x0000001900107308 */ /* 0x000e220000000000 */
[----:B------:R-:W-:-:S04]  /*4f00*/  FFMA.FTZ R24, R15, R24, 0.16666667163372039795 ;  /* 0x3e2aaaab0f187423 */ /* 0x000fc80000010018 */
[----:B------:R-:W-:-:S03]  /*4f10*/  FMUL.FTZ R15, R15, R24 ;  /* 0x000000180f0f7220 */ /* 0x000fc60000410000 */
        /* <DEDUP_REMOVED lines=20> */
.L_x_3238:
        /* <DEDUP_REMOVED lines=12> */
.L_x_3237:
[----:B------:R-:W-:-:S05]  /*5120*/  FADD.FTZ R14, R5, -R5 ;  /* 0x80000005050e7221 */ /* 0x000fca0000010000 */
[----:B------:R-:W-:Y:S01]  /*5130*/  MOV R15, R14 ;  /* 0x0000000e000f7202 */ /* 0x000fe20000000f00 */
[----:B------:R-:W-:Y:S06]  /*5140*/  BRA `(.L_x_3235) ;  /* 0x0000000000307947 */ /* 0x000fec0003800000 */
.L_x_3236:
        /* <DEDUP_REMOVED lines=12> */
.L_x_3235:
[----:B------:R-:W-:Y:S05]  /*5210*/  BSYNC B0 ;  /* 0x0000000000007941 */ /* 0x000fea0003800000 */
.L_x_3234:
        /* <DEDUP_REMOVED lines=18> */
[----:B------:R-:W0:Y:S08]  /*5340*/  FRND.TRUNC R4, R4 ;  /* 0x0000000400047307 */ /* 0x000e30000020d000 */
[----:B------:R-:W-:Y:S01]  /*5350*/  MUFU.COS R23, R26 ;  /* 0x0000001a00177308 */ /* 0x000fe20000000000 */
        /* <DEDUP_REMOVED lines=10> */
[----:B------:R0:W1:Y:S02]  /*5400*/  MUFU.EX2 R22, R24 ;  /* 0x0000001800167308 */ /* 0x0000640000000800 */
[----:B0-----:R-:W-:-:S04]  /*5410*/  FFMA.FTZ R24, R5, R28, 0.00019836159481201320887 ;  /* 0x394fff4905187423 */ /* 0x001fc8000001001c */
[----:B------:R-:W-:Y:S01]  /*5420*/  FFMA.FTZ R24, R5, R24, 0.0083333496004343032837 ;  /* 0x3c08889a05187423 */ /* 0x000fe20000010018 */
[----:B-1----:R-:W-:-:S03]  /*5430*/  FMUL.FTZ R22, R17, R22 ;  /* 0x0000001611167220 */ /* 0x002fc60000410000 */
[C---:B------:R-:W-:Y:S01]  /*5440*/  FFMA.FTZ R24, R5.reuse, R24, 0.16666667163372039795 ;  /* 0x3e2aaaab05187423 */ /* 0x040fe20000010018 */
[----:B------:R-:W0:Y:S03]  /*5450*/  MUFU.RCP R17, R23 ;  /* 0x0000001700117308 */ /* 0x000e260000001000 */
[----:B------:R-:W-:-:S05]  /*5460*/  FMUL.FTZ R5, R5, R24 ;  /* 0x0000001805057220 */ /* 0x000fca0000410000 */
        /* <DEDUP_REMOVED lines=17> */
.L_x_3243:
        /* <DEDUP_REMOVED lines=12> */
.L_x_3242:
[----:B------:R-:W-:-:S05]  /*5640*/  FADD.FTZ R16, R5, -R5 ;  /* 0x8000000505107221 */ /* 0x000fca0000010000 */
[----:B------:R-:W-:Y:S01]  /*5650*/  MOV R17, R16 ;  /* 0x0000001000117202 */ /* 0x000fe20000000f00 */
[----:B------:R-:W-:Y:S06]  /*5660*/  BRA `(.L_x_3240) ;  /* 0x0000000000307947 */ /* 0x000fec0003800000 */
.L_x_3241:
        /* <DEDUP_REMOVED lines=12> */
.L_x_3240:
[----:B------:R-:W-:Y:S05]  /*5730*/  BSYNC B0 ;  /* 0x0000000000007941 */ /* 0x000fea0003800000 */
.L_x_3239:
[----:B------:R-:W0:Y:S01]  /*5740*/  @!P0 LDC.64 R4, c[0x0][0x218] ;  /* 0x00008600ff048b82 */ /* 0x000e220000000a00 */
[----:B------:R-:W-:Y:S01]  /*5750*/  @!P0 IADD3 R23, R0, R3, RZ ;  /* 0x0000000300178210 */ /* 0x000fe20007ffe0ff */
[----:B------:R-:W-:Y:S01]  /*5760*/  BSSY B0, `(.L_x_3244) ;  /* 0x0000037000007945 */ /* 0x000fe20003800000 */
[----:B------:R-:W-:-:S03]  /*5770*/  @!P0 F2FP.F16.F32.PACK_AB R21, R21, R20 ;  /* 0x000000141515823e */ /* 0x000fc600000000ff */
[----:B------:R-:W-:Y:S01]  /*5780*/  BSSY B1, `(.L_x_3245) ;  /* 0x000002d000017945 */ /* 0x000fe20003800000 */
[----:B------:R-:W-:Y:S01]  /*5790*/  @!P0 IADD3 R3, R3, 0x80, RZ ;  /* 0x0000008003038810 */ /* 0x000fe20007ffe0ff */
[----:B0-----:R-:W-:-:S05]  /*57a0*/  @!P0 IMAD.WIDE.U32 R4, R23, 0x4, R4 ;  /* 0x0000000417048825 */ /* 0x001fca00078e0004 */
[----:B------:R0:W-:Y:S01]  /*57b0*/  @!P0 STG.E desc[UR4][R4.64], R21 ;  /* 0x0000001504008986 */ /* 0x0001e2000c101904 */
[----:B------:R-:W-:-:S13]  /*57c0*/  ISETP.GE.AND P0, PT, R3, R2, PT ;  /* 0x000000020300720c */ /* 0x000fda0003f06270 */
[----:B0-----:R-:W-:Y:S05]  /*57d0*/  @P0 BRA `(.L_x_3246) ;  /* 0x0000000000380947 */ /* 0x001fea0003800000 */
[----:B------:R-:W0:Y:S01]  /*57e0*/  LDC.64 R4, c[0x0][0x218] ;  /* 0x00008600ff047b82 */ /* 0x000e220000000a00 */
[----:B------:R-:W-:Y:S02]  /*57f0*/  IADD3 R21, R0, R3, RZ ;  /* 0x0000000300157210 */ /* 0x000fe40007ffe0ff */
[----:B------:R-:W-:Y:S02]  /*5800*/  F2FP.F16.F32.PACK_AB R19, R19, R18 ;  /* 0x000000121313723e */ /* 0x000fe400000000ff */
[----:B------:R-:W-:-:S04]  /*5810*/  IADD3 R3, R3, 0x80, RZ ;  /* 0x0000008003037810 */ /* 0x000fc80007ffe0ff */
[----:B------:R-:W-:Y:S01]  /*5820*/  ISETP.GE.AND P0, PT, R3, R2, PT ;  /* 0x000000020300720c */ /* 0x000fe20003f06270 */
[----:B0-----:R-:W-:-:S05]  /*5830*/  IMAD.WIDE.U32 R4, R21, 0x4, R4 ;  /* 0x0000000415047825 */ /* 0x001fca00078e0004 */
[----:B------:R0:W-:Y:S07]  /*5840*/  STG.E desc[UR4][R4.64], R19 ;  /* 0x0000001304007986 */ /* 0x0001ee000c101904 */
[----:B------:R-:W-:Y:S05]  /*5850*/  @P0 BRA `(.L_x_3247) ;  /* 0x0000000000380947 */ /* 0x000fea0003800000 */
[----:B0-----:R-:W0:Y:S01]  /*5860*/  LDC.64 R4, c[0x0][0x218] ;  /* 0x00008600ff047b82 */ /* 0x001e220000000a00 */
[----:B------:R-:W-:Y:S02]  /*5870*/  IADD3 R19, R0, R3, RZ ;  /* 0x0000000300137210 */ /* 0x000fe40007ffe0ff */
[----:B------:R-:W-:Y:S02]  /*5880*/  F2FP.F16.F32.PACK_AB R7, R7, R6 ;  /* 0x000000060707723e */ /* 0x000fe400000000ff */
[----:B------:R-:W-:Y:S01]  /*5890*/  IADD3 R3, R3, 0x80, RZ ;  /* 0x0000008003037810 */ /* 0x000fe20007ffe0ff */
[----:B0-----:R-:W-:-:S05]  /*58a0*/  IMAD.WIDE.U32 R4, R19, 0x4, R4 ;  /* 0x0000000413047825 */ /* 0x001fca00078e0004 */
[----:B------:R0:W-:Y:S02]  /*58b0*/  STG.E desc[UR4][R4.64], R7 ;  /* 0x0000000704007986 */ /* 0x0001e4000c101904 */
.L_x_3246:
[----:B------:R-:W-:-:S13]  /*58c0*/  ISETP.GE.AND P0, PT, R3, R2, PT ;  /* 0x000000020300720c */ /* 0x000fda0003f06270 */
[----:B------:R-:W-:Y:S05]  /*58d0*/  @P0 BRA `(.L_x_3248) ;  /* 0x0000000000380947 */ /* 0x000fea0003800000 */
[----:B0-----:R-:W0:Y:S01]  /*58e0*/  LDC.64 R4, c[0x0][0x218] ;  /* 0x00008600ff047b82 */ /* 0x001e220000000a00 */
[----:B------:R-:W-:Y:S02]  /*58f0*/  IADD3 R19, R0, R3, RZ ;  /* 0x0000000300137210 */ /* 0x000fe40007ffe0ff */
[----:B------:R-:W-:Y:S02]  /*5900*/  F2FP.F16.F32.PACK_AB R7, R9, R8 ;  /* 0x000000080907723e */ /* 0x000fe400000000ff */
[----:B------:R-:W-:Y:S01]  /*5910*/  IADD3 R3, R3, 0x80, RZ ;  /* 0x0000008003037810 */ /* 0x000fe20007ffe0ff */
[----:B0-----:R-:W-:-:S05]  /*5920*/  IMAD.WIDE.U32 R4, R19, 0x4, R4 ;  /* 0x0000000413047825 */ /* 0x001fca00078e0004 */
[----:B------:R1:W-:Y:S02]  /*5930*/  STG.E desc[UR4][R4.64], R7 ;  /* 0x0000000704007986 */ /* 0x0003e4000c101904 */
.L_x_3247:
[----:B------:R-:W-:-:S13]  /*5940*/  ISETP.GE.AND P0, PT, R3, R2, PT ;  /* 0x000000020300720c */ /* 0x000fda0003f06270 */
[----:B------:R-:W-:Y:S05]  /*5950*/  @P0 BRA `(.L_x_3249) ;  /* 0x00000000003c0947 */ /* 0x000fea0003800000 */
[----:B01----:R-:W0:Y:S01]  /*5960*/  LDC.64 R4, c[0x0][0x218] ;  /* 0x00008600ff047b82 */ /* 0x003e220000000a00 */
[----:B------:R-:W-:Y:S02]  /*5970*/  IADD3 R9, R0, R3, RZ ;  /* 0x0000000300097210 */ /* 0x000fe40007ffe0ff */
[----:B------:R-:W-:Y:S02]  /*5980*/  F2FP.F16.F32.PACK_AB R7, R11, R10 ;  /* 0x0000000a0b07723e */ /* 0x000fe400000000ff */
[----:B------:R-:W-:Y:S01]  /*5990*/  IADD3 R3, R3, 0x80, RZ ;  /* 0x0000008003037810 */ /* 0x000fe20007ffe0ff */
[----:B0-----:R-:W-:-:S05]  /*59a0*/  IMAD.WIDE.U32 R4, R9, 0x4, R4 ;  /* 0x0000000409047825 */ /* 0x001fca00078e0004 */
[----:B------:R1:W-:Y:S02]  /*59b0*/  STG.E desc[UR4][R4.64], R7 ;  /* 0x0000000704007986 */ /* 0x0003e4000c101904 */
.L_x_3248:
[----:B------:R-:W-:-:S13]  /*59c0*/  ISETP.GE.AND P0, PT, R3, R2, PT ;  /* 0x000000020300720c */ /* 0x000fda0003f06270 */
[----:B------:R-:W-:Y:S05]  /*59d0*/  @P0 BREAK B1 ;  /* 0x0000000000010942 */ /* 0x000fea0003800000 */
[----:B------:R-:W-:Y:S05]  /*59e0*/  @P0 BRA `(.L_x_3250) ;  /* 0x0000000000380947 */ /* 0x000fea0003800000 */
[----:B01----:R-:W0:Y:S01]  /*59f0*/  LDC.64 R4, c[0x0][0x218] ;  /* 0x00008600ff047b82 */ /* 0x003e220000000a00 */
[----:B------:R-:W-:Y:S02]  /*5a00*/  IADD3 R9, R0, R3, RZ ;  /* 0x0000000300097210 */ /* 0x000fe40007ffe0ff */
[----:B------:R-:W-:Y:S02]  /*5a10*/  F2FP.F16.F32.PACK_AB R7, R13, R12 ;  /* 0x0000000c0d07723e */ /* 0x000fe400000000ff */
[----:B------:R-:W-:Y:S01]  /*5a20*/  IADD3 R3, R3, 0x80, RZ ;  /* 0x0000008003037810 */ /* 0x000fe20007ffe0ff */
[----:B0-----:R-:W-:-:S05]  /*5a30*/  IMAD.WIDE.U32 R4, R9, 0x4, R4 ;  /* 0x0000000409047825 */ /* 0x001fca00078e0004 */
[----:B------:R2:W-:Y:S02]  /*5a40*/  STG.E desc[UR4][R4.64], R7 ;  /* 0x0000000704007986 */ /* 0x0005e4000c101904 */
.L_x_3249:
[----:B------:R-:W-:Y:S05]  /*5a50*/  BSYNC B1 ;  /* 0x0000000000017941 */ /* 0x000fea0003800000 */
.L_x_3245:
[----:B------:R-:W-:-:S13]  /*5a60*/  ISETP.GE.AND P0, PT, R3, R2, PT ;  /* 0x000000020300720c */ /* 0x000fda0003f06270 */
[----:B012---:R-:W0:Y:S01]  /*5a70*/  @!P0 LDC.64 R4, c[0x0][0x218] ;  /* 0x00008600ff048b82 */ /* 0x007e220000000a00 */
[----:B------:R-:W-:Y:S02]  /*5a80*/  @!P0 IADD3 R9, R0, R3, RZ ;  /* 0x0000000300098210 */ /* 0x000fe40007ffe0ff */
[----:B------:R-:W-:Y:S02]  /*5a90*/  @!P0 F2FP.F16.F32.PACK_AB R7, R15, R14 ;  /* 0x0000000e0f07823e */ /* 0x000fe400000000ff */
[----:B------:R-:W-:Y:S01]  /*5aa0*/  @!P0 IADD3 R3, R3, 0x80, RZ ;  /* 0x0000008003038810 */ /* 0x000fe20007ffe0ff */
[----:B0-----:R-:W-:-:S05]  /*5ab0*/  @!P0 IMAD.WIDE.U32 R4, R9, 0x4, R4 ;  /* 0x0000000409048825 */ /* 0x001fca00078e0004 */
[----:B------:R2:W-:Y:S02]  /*5ac0*/  @!P0 STG.E desc[UR4][R4.64], R7 ;  /* 0x0000000704008986 */ /* 0x0005e4000c101904 */
.L_x_3250:
[----:B------:R-:W-:Y:S05]  /*5ad0*/  BSYNC B0 ;  /* 0x0000000000007941 */ /* 0x000fea0003800000 */
.L_x_3244:
[----:B------:R-:W-:Y:S05]  /*5ae0*/  WARPSYNC.ALL ;  /* 0x0000000000007948 */ /* 0x000fea0003800000 */
[----:B------:R-:W-:-:S13]  /*5af0*/  ISETP.GE.AND P0, PT, R3, R2, PT ;  /* 0x000000020300720c */ /* 0x000fda0003f06270 */
[----:B------:R-:W-:Y:S05]  /*5b00*/  @P0 EXIT ;  /* 0x000000000000094d */ /* 0x000fea0003800000 */
[----:B012---:R-:W0:Y:S01]  /*5b10*/  LDC.64 R4, c[0x0][0x218] ;  /* 0x00008600ff047b82 */ /* 0x007e220000000a00 */
[----:B------:R-:W-:Y:S02]  /*5b20*/  IADD3 R3, R0, R3, RZ ;  /* 0x0000000300037210 */ /* 0x000fe40007ffe0ff */
[----:B------:R-:W-:-:S03]  /*5b30*/  F2FP.F16.F32.PACK_AB R7, R17, R16 ;  /* 0x000000101107723e */ /* 0x000fc600000000ff */
[----:B0-----:R-:W-:-:S05]  /*5b40*/  IMAD.WIDE.U32 R2, R3, 0x4, R4 ;  /* 0x0000000403027825 */ /* 0x001fca00078e0004 */
[----:B------:R-:W-:Y:S01]  /*5b50*/  STG.E desc[UR4][R2.64], R7 ;  /* 0x0000000702007986 */ /* 0x000fe2000c101904 */
[----:B------:R-:W-:Y:S05]  /*5b60*/  EXIT ;  /* 0x000000000000794d */ /* 0x000fea0003800000 */
.L_x_3251:
        /* <DEDUP_REMOVED lines=9> */
.L_x_7213:


//--------------------- .text._ZN2at6native29vectorized_elementwise_kernelILi4EZZZNS0_16tanh_kernel_cudaERNS_18TensorIteratorBaseEENKUlvE_clEvENKUlvE1_clEvEUlN3c107complexINS6_4HalfEEEE_St5arrayIPcLm2EEEEviT0_T1_ --------------------------
	.section	.text._ZN2at6native29vectorized_elementwise_kernelILi4EZZZNS0_16tanh_kernel_cudaERNS_18TensorIteratorBaseEENKUlvE_clEvENKUlvE1_clEvEUlN3c107complexINS6_4HalfEEEE_St5arrayIPcLm2EEEEviT0_T1_,"ax",@progbits
	.align	128
        .global         _ZN2at6native29vectorized_elementwise_kernelILi4EZZZNS0_16tanh_kernel_cudaERNS_18TensorIteratorBaseEENKUlvE_clEvENKUlvE1_clEvEUlN3c107complexINS6_4HalfEEEE_St5arrayIPcLm2EEEEviT0_T1_
        .type           _ZN2at6native29vectorized_elementwise_kernelILi4EZZZNS0_16tanh_kernel_cudaERNS_18TensorIteratorBaseEENKUlvE_clEvENKUlvE1_clEvEUlN3c107complexINS6_4HalfEEEE_St5arrayIPcLm2EEEEviT0_T1_,@function
        .size           _ZN2at6native29vectorized_elementwise_kernelILi4EZZZNS0_16tanh_kernel_cudaERNS_18TensorIteratorBaseEENKUlvE_clEvENKUlvE1_clEvEUlN3c107complexINS6_4HalfEEEE_St5arrayIPcLm2EEEEviT0_T1_,(.L_x_7214 - _ZN2at6native29vectorized_elementwise_kernelILi4EZZZNS0_16tanh_kernel_cudaERNS_18TensorIteratorBaseEENKUlvE_clEvENKUlvE1_clEvEUlN3c107complexINS6_4HalfEEEE_St5arrayIPcLm2EEEEviT0_T1_)
        .other          _ZN2at6native29vectorized_elementwise_kernelILi4EZZZNS0_16tanh_kernel_cudaERNS_18TensorIteratorBaseEENKUlvE_clEvENKUlvE1_clEvEUlN3c107complexINS6_4HalfEEEE_St5arrayIPcLm2EEEEviT0_T1_,@"STO_CUDA_ENTRY STV_DEFAULT"
_ZN2at6native29vectorized_elementwise_kernelILi4EZZZNS0_16tanh_kernel_cudaERNS_18TensorIteratorBaseEENKUlvE_clEvENKUlvE1_clEvEUlN3c107complexINS6_4HalfEEEE_St5arrayIPcLm2EEEEviT0_T1_:
.text._ZN2at6native29vectorized_elementwise_kernelILi4EZZZNS0_16tanh_kernel_cudaERNS_18TensorIteratorBaseEENKUlvE_clEvENKUlvE1_clEvEUlN3c107complexINS6_4HalfEEEE_St5arrayIPcLm2EEEEviT0_T1_:
        /* <DEDUP_REMOVED lines=12> */
[----:B------:R-:W2:Y:S04]  /*00c0*/  LDG.E.128 R8, desc[UR4][R2.64] ;  /* 0x0000000402087981 */ /* 0x000ea8000c1e1d00 */
[----:B------:R0:W5:Y:S01]  /*00d0*/  LDG.E.128 R4, desc[UR4][R2.64+0x800] ;  /* 0x0008000402047981 */ /* 0x000162000c1e1d00 */
[----:B------:R-:W-:Y:S01]  /*00e0*/  BSSY B0, `(.L_x_3253) ;  /* 0x000004e000007945 */ /* 0x000fe20003800000 */
[--C-:B--2---:R-:W-:Y:S02]  /*00f0*/  HADD2.F32 R13, -RZ, R8.reuse.H0_H0 ;  /* 0x20000008ff0d7230 */ /* 0x104fe40000004100 */
        /* <DEDUP_REMOVED lines=49> */
.L_x_3256:
        /* <DEDUP_REMOVED lines=12> */
.L_x_3255:
[----:B------:R-:W-:-:S05]  /*04d0*/  FADD.FTZ R13, R14, -R14 ;  /* 0x8000000e0e0d7221 */ /* 0x000fca0000010000 */
[----:B------:R-:W-:Y:S01]  /*04e0*/  MOV R8, R13 ;  /* 0x0000000d00087202 */ /* 0x000fe20000000f00 */
[----:B------:R-:W-:Y:S06]  /*04f0*/  BRA `(.L_x_3257) ;  /* 0x0000000000307947 */ /* 0x000fec0003800000 */
.L_x_3254:
        /* <DEDUP_REMOVED lines=12> */
.L_x_3257:
[----:B------:R-:W-:Y:S05]  /*05c0*/  BSYNC B0 ;  /* 0x0000000000007941 */ /* 0x000fea0003800000 */
.L_x_3253:
        /* <DEDUP_REMOVED lines=51> */
.L_x_3261:
        /* <DEDUP_REMOVED lines=12> */
.L_x_3260:
[----:B------:R-:W-:-:S05]  /*09c0*/  FADD.FTZ R14, R3, -R3 ;  /* 0x80000003030e7221 */ /* 0x000fca0000010000 */
[----:B------:R-:W-:Y:S01]  /*09d0*/  MOV R9, R14 ;  /* 0x0000000e00097202 */ /* 0x000fe20000000f00 */
[----:B------:R-:W-:Y:S06]  /*09e0*/  BRA `(.L_x_3262) ;  /* 0x0000000000307947 */ /* 0x000fec0003800000 */
.L_x_3259:
        /* <DEDUP_REMOVED lines=12> */
.L_x_3262:
[----:B------:R-:W-:Y:S05]  /*0ab0*/  BSYNC B0 ;  /* 0x0000000000007941 */ /* 0x000fea0003800000 */
.L_x_3258:
        /* <DEDUP_REMOVED lines=51> */
.L_x_3266:
        /* <DEDUP_REMOVED lines=12> */
.L_x_3265:
[----:B------:R-:W-:-:S05]  /*0eb0*/  FADD.FTZ R20, R3, -R3 ;  /* 0x8000000303147221 */ /* 0x000fca0000010000 */
[----:B------:R-:W-:Y:S01]  /*0ec0*/  MOV R23, R20 ;  /* 0x0000001400177202 */ /* 0x000fe20000000f00 */
[----:B------:R-:W-:Y:S06]  /*0ed0*/  BRA `(.L_x_3267) ;  /* 0x0000000000307947 */ /* 0x000fec0003800000 */
.L_x_3264:
        /* <DEDUP_REMOVED lines=12> */
.L_x_3267:
[----:B------:R-:W-:Y:S05]  /*0fa0*/  BSYNC B0 ;  /* 0x0000000000007941 */ /* 0x000fea0003800000 */
.L_x_3263:
        /* <DEDUP_REMOVED lines=51> */
.L_x_3271:
        /* <DEDUP_REMOVED lines=12> */
.L_x_3270:
[----:B------:R-:W-:-:S05]  /*13a0*/  FADD.FTZ R22, R11, -R11 ;  /* 0x8000000b0b167221 */ /* 0x000fca0000010000 */
[----:B------:R-:W-:Y:S01]  /*13b0*/  MOV R25, R22 ;  /* 0x0000001600197202 */ /* 0x000fe20000000f00 */
[----:B------:R-:W-:Y:S06]  /*13c0*/  BRA `(.L_x_3272) ;  /* 0x0000000000307947 */ /* 0x000fec0003800000 */
.L_x_3269:
        /* <DEDUP_REMOVED lines=12> */
.L_x_3272:
[----:B------:R-:W-:Y:S05]  /*1490*/  BSYNC B0 ;  /* 0x0000000000007941 */ /* 0x000fea0003800000 */
.L_x_3268:
        /* <DEDUP_REMOVED lines=51> */
.L_x_3276:
        /* <DEDUP_REMOVED lines=12> */
.L_x_3275:
[----:B------:R-:W-:-:S05]  /*1890*/  FADD.FTZ R11, R4, -R4 ;  /* 0x80000004040b7221 */ /* 0x000fca0000010000 */
[----:B------:R-:W-:Y:S01]  /*18a0*/  MOV R12, R11 ;  /* 0x0000000b000c7202 */ /* 0x000fe20000000f00 */
[----:B------:R-:W-:Y:S06]  /*18b0*/  BRA `(.L_x_3277) ;  /* 0x0000000000307947 */ /* 0x000fec0003800000 */
.L_x_3274:
        /* <DEDUP_REMOVED lines=12> */
.L_x_3277:
[----:B------:R-:W-:Y:S05]  /*1980*/  BSYNC B0 ;  /* 0x0000000000007941 */ /* 0x000fea0003800000 */
.L_x_3273:
        /* <DEDUP_REMOVED lines=51> */
.L_x_3281:
        /* <DEDUP_REMOVED lines=12> */
.L_x_3280:
[----:B------:R-:W-:-:S05]  /*1d80*/  FADD.FTZ R16, R5, -R5 ;  /* 0x8000000505107221 */ /* 0x000fca0000010000 */
[----:B------:R-:W-:Y:S01]  /*1d90*/  MOV R17, R16 ;  /* 0x0000001000117202 */ /* 0x000fe20000000f00 */
[----:B------:R-:W-:Y:S06]  /*1da0*/  BRA `(.L_x_3282) ;  /* 0x0000000000307947 */ /* 0x000fec0003800000 */
.L_x_3279:
        /* <DEDUP_REMOVED lines=12> */
.L_x_3282:
[----:B------:R-:W-:Y:S05]  /*1e70*/  BSYNC B0 ;  /* 0x0000000000007941 */ /* 0x000fea0003800000 */
.L_x_3278:
        /* <DEDUP_REMOVED lines=28> */
[----:B------:R-:W-:Y:S01]  /*2040*/  SHF.L.U32 R2, R4, 0x17, RZ ;  /* 0x0000001704027819 */ /* 0x000fe200000006ff */
[----:B------:R-:W-:Y:S08]  /*2050*/  MUFU.SIN R3, R18 ;  /* 0x0000001200037308 */ /* 0x000ff00000000400 */
[----:B------:R-:W0:Y:S08]  /*2060*/  MUFU.EX2 R5, R5 ;  /* 0x0000000500057308 */ /* 0x000e300000000800 */
[----:B------:R-:W1:Y:S01]  /*2070*/  MUFU.COS R4, R18 ;  /* 0x0000001200047308 */ /* 0x000e620000000000 */
[----:B0-----:R-:W-:-:S07]  /*2080*/  FMUL.FTZ R2, R2, R5 ;  /* 0x0000000502027220 */ /* 0x001fce0000410000 */
        /* <DEDUP_REMOVED lines=9> */
[----:B------:R-:W-:-:S05]  /*2120*/  FMUL.FTZ R19, R5, R2 ;  /* 0x0000000205137220 */ /* 0x000fca0000410000 */
        /* <DEDUP_REMOVED lines=8> */
.L_x_3286:
        /* <DEDUP_REMOVED lines=12> */
.L_x_3285:
[----:B------:R-:W-:-:S05]  /*2270*/  FADD.FTZ R21, R6, -R6 ;  /* 0x8000000606157221 */ /* 0x000fca0000010000 */
[----:B------:R-:W-:Y:S01]  /*2280*/  MOV R10, R21 ;  /* 0x00000015000a7202 */ /* 0x000fe20000000f00 */
[----:B------:R-:W-:Y:S06]  /*2290*/  BRA `(.L_x_3287) ;  /* 0x0000000000307947 */ /* 0x000fec0003800000 */
.L_x_3284:
        /* <DEDUP_REMOVED lines=12> */
.L_x_3287:
[----:B------:R-:W-:Y:S05]  /*2360*/  BSYNC B0 ;  /* 0x0000000000007941 */ /* 0x000fea0003800000 */
.L_x_3283:
        /* <DEDUP_REMOVED lines=25> */
[----:B------:R-:W-:Y:S02]  /*2500*/  SHF.L.U32 R3, R3, 0x17, RZ ;  /* 0x0000001703037819 */ /* 0x000fe400000006ff */
[----:B------:R-:W0:Y:S03]  /*2510*/  MUFU.EX2 R4, R5 ;  /* 0x0000000500047308 */ /* 0x000e260000000800 */
[----:B0-----:R-:W-:Y:S01]  /*2520*/  FMUL.FTZ R2, R3, R4 ;  /* 0x0000000403027220 */ /* 0x001fe20000410000 */
[----:B------:R-:W-:-:S04]  /*2530*/  FMUL.FTZ R4, R18, R18 ;  /* 0x0000001212047220 */ /* 0x000fc80000410000 */
[----:B------:R-:W0:Y:S01]  /*2540*/  MUFU.SIN R3, R24 ;  /* 0x0000001800037308 */ /* 0x000e220000000400 */
[----:B------:R-:W-:-:S04]  /*2550*/  FFMA.FTZ R7, R4, R7, 0.00019836159481201320887 ;  /* 0x394fff4904077423 */ /* 0x000fc80000010007 */
[----:B------:R-:W-:-:S03]  /*2560*/  FFMA.FTZ R7, R4, R7, 0.0083333496004343032837 ;  /* 0x3c08889a04077423 */ /* 0x000fc60000010007 */
[----:B------:R-:W1:Y:S01]  /*2570*/  MUFU.RCP R19, R2 ;  /* 0x0000000200137308 */ /* 0x000e620000001000 */
[----:B------:R-:W-:-:S04]  /*2580*/  FFMA.FTZ R7, R4, R7, 0.16666667163372039795 ;  /* 0x3e2aaaab04077423 */ /* 0x000fc80000010007 */
[----:B------:R-:W-:Y:S01]  /*2590*/  FMUL.FTZ R7, R4, R7 ;  /* 0x0000000704077220 */ /* 0x000fe20000410000 */
        /* <DEDUP_REMOVED lines=16> */
.L_x_3291:
        /* <DEDUP_REMOVED lines=12> */
.L_x_3290:
[----:B------:R-:W-:-:S05]  /*2760*/  FADD.FTZ R18, R7, -R7 ;  /* 0x8000000707127221 */ /* 0x000fca0000010000 */
[----:B------:R-:W-:Y:S01]  /*2770*/  MOV R19, R18 ;  /* 0x0000001200137202 */ /* 0x000fe20000000f00 */
[----:B------:R-:W-:Y:S06]  /*2780*/  BRA `(.L_x_3292) ;  /* 0x0000000000307947 */ /* 0x000fec0003800000 */
.L_x_3289:
        /* <DEDUP_REMOVED lines=12> */
.L_x_3292:
[----:B------:R-:W-:Y:S05]  /*2850*/  BSYNC B0 ;  /* 0x0000000000007941 */ /* 0x000fea0003800000 */
.L_x_3288:
[----:B------:R-:W0:Y:S01]  /*2860*/  LDC.64 R2, c[0x0][0x218] ;  /* 0x00008600ff027b82 */ /* 0x000e220000000a00 */
[----:B------:R-:W-:Y:S02]  /*2870*/  F2FP.F16.F32.PACK_AB R4, R8, R13 ;  /* 0x0000000d0804723e */ /* 0x000fe400000000ff */
[----:B------:R-:W-:Y:S02]  /*2880*/  F2FP.F16.F32.PACK_AB R5, R9, R14 ;  /* 0x0000000e0905723e */ /* 0x000fe400000000ff */
[----:B------:R-:W-:Y:S02]  /*2890*/  F2FP.F16.F32.PACK_AB R8, R12, R11 ;  /* 0x0000000b0c08723e */ /* 0x000fe400000000ff */
[----:B------:R-:W-:Y:S02]  /*28a0*/  F2FP.F16.F32.PACK_AB R7, R25, R22 ;  /* 0x000000161907723e */ /* 0x000fe400000000ff */
[----:B------:R-:W-:Y:S02]  /*28b0*/  F2FP.F16.F32.PACK_AB R6, R23, R20 ;  /* 0x000000141706723e */ /* 0x000fe400000000ff */
[----:B------:R-:W-:-:S02]  /*28c0*/  F2FP.F16.F32.PACK_AB R10, R10, R21 ;  /* 0x000000150a0a723e */ /* 0x000fc400000000ff */
[----:B------:R-:W-:Y:S02]  /*28d0*/  F2FP.F16.F32.PACK_AB R9, R17, R16 ;  /* 0x000000101109723e */ /* 0x000fe400000000ff */
[----:B------:R-:W-:Y:S01]  /*28e0*/  F2FP.F16.F32.PACK_AB R11, R19, R18 ;  /* 0x00000012130b723e */ /* 0x000fe200000000ff */
[----:B0-----:R-:W-:-:S04]  /*28f0*/  IMAD.WIDE.U32 R2, R0, 0x4, R2 ;  /* 0x0000000400027825 */ /* 0x001fc800078e0002 */
[----:B------:R-:W-:-:S05]  /*2900*/  IMAD.WIDE R2, R15, 0x10, R2 ;  /* 0x000000100f027825 */ /* 0x000fca00078e0202 */
[----:B------:R-:W-:Y:S04]  /*2910*/  STG.E.128 desc[UR4][R2.64], R4 ;  /* 0x0000000402007986 */ /* 0x000fe8000c101d04 */
[----:B------:R-:W-:Y:S01]  /*2920*/  STG.E.128 desc[UR4][R2.64+0x800], R8 ;  /* 0x0008000802007986 */ /* 0x000fe2000c101d04 */
[----:B------:R-:W-:Y:S05]  /*2930*/  EXIT ;  /* 0x000000000000794d */ /* 0x000fea0003800000 */
.L_x_3252:
        /* <DEDUP_REMOVED lines=125> */
.L_x_3297:
        /* <DEDUP_REMOVED lines=12> */
.L_x_3296:
[----:B------:R-:W-:-:S05]  /*31d0*/  FADD.FTZ R20, R9, -R9 ;  /* 0x8000000909147221 */ /* 0x000fca0000010000 */
[----:B------:R-:W-:Y:S01]  /*31e0*/  MOV R21, R20 ;  /* 0x0000001400157202 */ /* 0x000fe20000000f00 */
[----:B------:R-:W-:Y:S06]  /*31f0*/  BRA `(.L_x_3294) ;  /* 0x0000000000307947 */ /* 0x000fec0003800000 */
.L_x_3295:
        /* <DEDUP_REMOVED lines=12> */
.L_x_3294:
[----:B------:R-:W-:Y:S05]  /*32c0*/  BSYNC B0 ;  /* 0x0000000000007941 */ /* 0x000fea0003800000 */
.L_x_3293:
        /* <DEDUP_REMOVED lines=55> */
.L_x_3302:
        /* <DEDUP_REMOVED lines=12> */
.L_x_3301:
[----:B------:R-:W-:-:S05]  /*3700*/  FADD.FTZ R18, R9, -R9 ;  /* 0x8000000909127221 */ /* 0x000fca0000010000 */
[----:B------:R-:W-:Y:S01]  /*3710*/  MOV R19, R18 ;  /* 0x0000001200137202 */ /* 0x000fe20000000f00 */
[----:B------:R-:W-:Y:S06]  /*3720*/  BRA `(.L_x_3299) ;  /* 0x0000000000307947 */ /* 0x000fec0003800000 */
.L_x_3300:
        /* <DEDUP_REMOVED lines=12> */
.L_x_3299:
[----:B------:R-:W-:Y:S05]  /*37f0*/  BSYNC B0 ;  /* 0x0000000000007941 */ /* 0x000fea0003800000 */
.L_x_3298:
        /* <DEDUP_REMOVED lines=54> */
.L_x_3307:
        /* <DEDUP_REMOVED lines=12> */
.L_x_3306:
[----:B------:R-:W-:-:S05]  /*3c20*/  FADD.FTZ R6, R9, -R9 ;  /* 0x8000000909067221 */ /* 0x000fca0000010000 */
[----:B------:R-:W-:Y:S01]  /*3c30*/  MOV R7, R6 ;  /* 0x0000000600077202 */ /* 0x000fe20000000f00 */
[----:B------:R-:W-:Y:S06]  /*3c40*/  BRA `(.L_x_3304) ;  /* 0x0000000000307947 */ /* 0x000fec0003800000 */
.L_x_3305:
        /* <DEDUP_REMOVED lines=12> */
.L_x_3304:
[----:B------:R-:W-:Y:S05]  /*3d10*/  BSYNC B0 ;  /* 0x0000000000007941 */ /* 0x000fea0003800000 */
.L_x_3303:
        /* <DEDUP_REMOVED lines=55> */
.L_x_3312:
        /* <DEDUP_REMOVED lines=12> */
.L_x_3311:
[----:B------:R-:W-:-:S05]  /*4150*/  FADD.FTZ R8, R11, -R11 ;  /* 0x8000000b0b087221 */ /* 0x000fca0000010000 */
[----:B------:R-:W-:Y:S01]  /*4160*/  MOV R9, R8 ;  /* 0x0000000800097202 */ /* 0x000fe20000000f00 */
[----:B------:R-:W-:Y:S06]  /*4170*/  BRA `(.L_x_3309) ;  /* 0x0000000000307947 */ /* 0x000fec0003800000 */
.L_x_3310:
        /* <DEDUP_REMOVED lines=12> */
.L_x_3309:
[----:B------:R-:W-:Y:S05]  /*4240*/  BSYNC B0 ;  /* 0x0000000000007941 */ /* 0x000fea0003800000 */
.L_x_3308:
        /* <DEDUP_REMOVED lines=55> */
.L_x_3317:
        /* <DEDUP_REMOVED lines=12> */
.L_x_3316:
[----:B------:R-:W-:-:S05]  /*4680*/  FADD.FTZ R10, R13, -R13 ;  /* 0x8000000d0d0a7221 */ /* 0x000fca0000010000 */
[----:B------:R-:W-:Y:S01]  /*4690*/  MOV R11, R10 ;  /* 0x0000000a000b7202 */ /* 0x000fe20000000f00 */
[----:B------:R-:W-:Y:S06]  /*46a0*/  BRA `(.L_x_3314) ;  /* 0x0000000000307947 */ /* 0x000fec0003800000 */
.L_x_3315:
        /* <DEDUP_REMOVED lines=12> */
.L_x_3314:
[----:B------:R-:W-:Y:S05]  /*4770*/  BSYNC B0 ;  /* 0x0000000000007941 */ /* 0x000fea0003800000 */
.L_x_3313:
        /* <DEDUP_REMOVED lines=55> */
.L_x_3322:
        /* <DEDUP_REMOVED lines=12> */
.L_x_3321:
[----:B------:R-:W-:-:S05]  /*4bb0*/  FADD.FTZ R12, R15, -R15 ;  /* 0x8000000f0f0c7221 */ /* 0x000fca0000010000 */
[----:B------:R-:W-:Y:S01]  /*4bc0*/  MOV R13, R12 ;  /* 0x0000000c000d7202 */ /* 0x000fe20000000f00 */
[----:B------:R-:W-:Y:S06]  /*4bd0*/  BRA `(.L_x_3319) ;  /* 0x0000000000307947 */ /* 0x000fec0003800000 */
.L_x_3320:
        /* <DEDUP_REMOVED lines=12> */
.L_x_3319:
[----:B------:R-:W-:Y:S05]  /*4ca0*/  BSYNC B0 ;  /* 0x0000000000007941 */ /* 0x000fea0003800000 */
.L_x_3318:
        /* <DEDUP_REMOVED lines=54> */
.L_x_3327:
        /* <DEDUP_REMOVED lines=12> */
.L_x_3326:
[----:B------:R-:W-:-:S05]  /*50d0*/  FADD.FTZ R14, R5, -R5 ;  /* 0x80000005050e7221 */ /* 0x000fca0000010000 */
[----:B------:R-:W-:Y:S01]  /*50e0*/  MOV R15, R14 ;  /* 0x0000000e000f7202 */ /* 0x000fe20000000f00 */
[----:B------:R-:W-:Y:S06]  /*50f0*/  BRA `(.L_x_3324) ;  /* 0x0000000000307947 */ /* 0x000fec0003800000 */
.L_x_3325:
        /* <DEDUP_REMOVED lines=12> */
.L_x_3324:
[----:B------:R-:W-:Y:S05]  /*51c0*/  BSYNC B0 ;  /* 0x0000000000007941 */ /* 0x000fea0003800000 */
.L_x_3323:
        /* <DEDUP_REMOVED lines=54> */
.L_x_3332:
        /* <DEDUP_REMOVED lines=12> */
.L_x_3331:
[----:B------:R-:W-:-:S05]  /*55f0*/  FADD.FTZ R16, R5, -R5 ;  /* 0x8000000505107221 */ /* 0x000fca0000010000 */
[----:B------:R-:W-:Y:S01]  /*5600*/  MOV R17, R16 ;  /* 0x0000001000117202 */ /* 0x000fe20000000f00 */
[----:B------:R-:W-:Y:S06]  /*5610*/  BRA `(.L_x_3329) ;  /* 0x0000000000307947 */ /* 0x000fec0003800000 */
.L_x_3330:
        /* <DEDUP_REMOVED lines=12> */
.L_x_3329:
[----:B------:R-:W-:Y:S05]  /*56e0*/  BSYNC B0 ;  /* 0x0000000000007941 */ /* 0x000fea0003800000 */
.L_x_3328:
        /* <DEDUP_REMOVED lines=24> */
.L_x_3335:
        /* <DEDUP_REMOVED lines=8> */
.L_x_3336:
        /* <DEDUP_REMOVED lines=8> */
.L_x_3337:
        /* <DEDUP_REMOVED lines=9> */
.L_x_3338:
[----:B------:R-:W-:Y:S05]  /*5a00*/  BSYNC B1 ;  /* 0x0000000000017941 */ /* 0x000fea0003800000 */
.L_x_3334:
[----:B------:R-:W-:-:S13]  /*5a10*/  ISETP.GE.AND P0, PT, R3, R2, PT ;  /* 0x000000020300720c */ /* 0x000fda0003f06270 */
[----:B012---:R-:W0:Y:S01]  /*5a20*/  @!P0 LDC.64 R4, c[0x0][0x218] ;  /* 0x00008600ff048b82 */ /* 0x007e220000000a00 */
[----:B------:R-:W-:Y:S02]  /*5a30*/  @!P0 IADD3 R9, R0, R3, RZ ;  /* 0x0000000300098210 */ /* 0x000fe40007ffe0ff */
[----:B------:R-:W-:Y:S02]  /*5a40*/  @!P0 F2FP.F16.F32.PACK_AB R7, R15, R14 ;  /* 0x0000000e0f07823e */ /* 0x000fe400000000ff */
[----:B------:R-:W-:Y:S01]  /*5a50*/  @!P0 IADD3 R3, R3, 0x80, RZ ;  /* 0x0000008003038810 */ /* 0x000fe20007ffe0ff */
[----:B0-----:R-:W-:-:S05]  /*5a60*/  @!P0 IMAD.WIDE.U32 R4, R9, 0x4, R4 ;  /* 0x0000000409048825 */ /* 0x001fca00078e0004 */
[----:B------:R2:W-:Y:S02]  /*5a70*/  @!P0 STG.E desc[UR4][R4.64], R7 ;  /* 0x0000000704008986 */ /* 0x0005e4000c101904 */
.L_x_3339:
[----:B------:R-:W-:Y:S05]  /*5a80*/  BSYNC B0 ;  /* 0x0000000000007941 */ /* 0x000fea0003800000 */
.L_x_3333:
        /* <DEDUP_REMOVED lines=9> */
.L_x_3340:
        /* <DEDUP_REMOVED lines=14> */
.L_x_7214:


//--------------------- .text._ZN2at6native29vectorized_elementwise_kernelILi8EZZZNS0_16tanh_kernel_cudaERNS_18TensorIteratorBaseEENKUlvE_clEvENKUlvE1_clEvEUlN3c107complexINS6_4HalfEEEE_St5arrayIPcLm2EEEEviT0_T1_ --------------------------
	.section	.text._ZN2at6native29vectorized_elementwise_kernelILi8EZZZNS0_16tanh_kernel_cudaERNS_18TensorIteratorBaseEENKUlvE_clEvENKUlvE1_clEvEUlN3c107complexINS6_4HalfEEEE_St5arrayIPcLm2EEEEviT0_T1_,"ax",@progbits
	.align	128
        .global         _ZN2at6native29vectorized_elementwise_kernelILi8EZZZNS0_16tanh_kernel_cudaERNS_18TensorIteratorBaseEENKUlvE_clEvENKUlvE1_clEvEUlN3c107complexINS6_4HalfEEEE_St5arrayIPcLm2EEEEviT0_T1_
        .type           _ZN2at6native29vectorized_elementwise_kernelILi8EZZZNS0_16tanh_kernel_cudaERNS_18TensorIteratorBaseEENKUlvE_clEvENKUlvE1_clEvEUlN3c107complexINS6_4HalfEEEE_St5arrayIPcLm2EEEEviT0_T1_,@function
        .size           _ZN2at6native29vectorized_elementwise_kernelILi8EZZZNS0_16tanh_kernel_cudaERNS_18TensorIteratorBaseEENKUlvE_clEvENKUlvE1_clEvEUlN3c107complexINS6_4HalfEEEE_St5arrayIPcLm2EEEEviT0_T1_,(.L_x_7215 - _ZN2at6native29vectorized_elementwise_kernelILi8EZZZNS0_16tanh_kernel_cudaERNS_18TensorIteratorBaseEENKUlvE_clEvENKUlvE1_clEvEUlN3c107complexINS6_4HalfEEEE_St5arrayIPcLm2EEEEviT0_T1_)
        .other          _ZN2at6native29vectorized_elementwise_kernelILi8EZZZNS0_16tanh_kernel_cudaERNS_18TensorIteratorBaseEENKUlvE_clEvENKUlvE1_clEvEUlN3c107complexINS6_4HalfEEEE_St5arrayIPcLm2EEEEviT0_T1_,@"STO_CUDA_ENTRY STV_DEFAULT"
_ZN2at6native29vectorized_elementwise_kernelILi8EZZZNS0_16tanh_kernel_cudaERNS_18TensorIteratorBaseEENKUlvE_clEvENKUlvE1_clEvEUlN3c107complexINS6_4HalfEEEE_St5arrayIPcLm2EEEEviT0_T1_:
.text._ZN2at6native29vectorized_elementwise_kernelILi8EZZZNS0_16tanh_kernel_cudaERNS_18TensorIteratorBaseEENKUlvE_clEvENKUlvE1_clEvEUlN3c107complexINS6_4HalfEEEE_St5arrayIPcLm2EEEEviT0_T1_:
        /* <DEDUP_REMOVED lines=65> */
.L_x_3345:
        /* <DEDUP_REMOVED lines=12> */
.L_x_3344:
[----:B------:R-:W-:-:S05]  /*04d0*/  FADD.FTZ R13, R14, -R14 ;  /* 0x8000000e0e0d7221 */ /* 0x000fca0000010000 */
[----:B------:R-:W-:Y:S01]  /*04e0*/  MOV R8, R13 ;  /* 0x0000000d00087202 */ /* 0x000fe20000000f00 */
[----:B------:R-:W-:Y:S06]  /*04f0*/  BRA `(.L_x_3346) ;  /* 0x0000000000307947 */ /* 0x000fec0003800000 */
.L_x_3343:
        /* <DEDUP_REMOVED lines=12> */
.L_x_3346:
[----:B------:R-:W-:Y:S05]  /*05c0*/  BSYNC B0 ;  /* 0x0000000000007941 */ /* 0x000fea0003800000 */
.L_x_3342:
        /* <DEDUP_REMOVED lines=51> */
.L_x_3350:
        /* <DEDUP_REMOVED lines=12> */
.L_x_3349:
[----:B------:R-:W-:-:S05]  /*09c0*/  FADD.FTZ R14, R3, -R3 ;  /* 0x80000003030e7221 */ /* 0x000fca0000010000 */
[----:B------:R-:W-:Y:S01]  /*09d0*/  MOV R9, R14 ;  /* 0x0000000e00097202 */ /* 0x000fe20000000f00 */
[----:B------:R-:W-:Y:S06]  /*09e0*/  BRA `(.L_x_3351) ;  /* 0x0000000000307947 */ /* 0x000fec0003800000 */
.L_x_3348:
        /* <DEDUP_REMOVED lines=12> */
.L_x_3351:
[----:B------:R-:W-:Y:S05]  /*0ab0*/  BSYNC B0 ;  /* 0x0000000000007941 */ /* 0x000fea0003800000 */
.L_x_3347:
        /* <DEDUP_REMOVED lines=51> */
.L_x_3355:
        /* <DEDUP_REMOVED lines=12> */
.L_x_3354:
[----:B------:R-:W-:-:S05]  /*0eb0*/  FADD.FTZ R20, R3, -R3 ;  /* 0x8000000303147221 */ /* 0x000fca0000010000 */
[----:B------:R-:W-:Y:S01]  /*0ec0*/  MOV R23, R20 ;  /* 0x0000001400177202 */ /* 0x000fe20000000f00 */
[----:B------:R-:W-:Y:S06]  /*0ed0*/  BRA `(.L_x_3356) ;  /* 0x0000000000307947 */ /* 0x000fec0003800000 */
.L_x_3353:
        /* <DEDUP_REMOVED lines=12> */
.L_x_3356:
[----:B------:R-:W-:Y:S05]  /*0fa0*/  BSYNC B0 ;  /* 0x0000000000007941 */ /* 0x000fea0003800000 */
.L_x_3352:
        /* <DEDUP_REMOVED lines=51> */
.L_x_3360:
        /* <DEDUP_REMOVED lines=12> */
.L_x_3359:
[----:B------:R-:W-:-:S05]  /*13a0*/  FADD.FTZ R22, R11, -R11 ;  /* 0x8000000b0b167221 */ /* 0x000fca0000010000 */
[----:B------:R-:W-:Y:S01]  /*13b0*/  MOV R25, R22 ;  /* 0x0000001600197202 */ /* 0x000fe20000000f00 */
[----:B------:R-:W-:Y:S06]  /*13c0*/  BRA `(.L_x_3361) ;  /* 0x0000000000307947 */ /* 0x000fec0003800000 */
.L_x_3358:
        /* <DEDUP_REMOVED lines=12> */
.L_x_3361:
[----:B------:R-:W-:Y:S05]  /*1490*/  BSYNC B0 ;  /* 0x0000000000007941 */ /* 0x000fea0003800000 */
.L_x_3357:
        /* <DEDUP_REMOVED lines=51> */
.L_x_3365:
        /* <DEDUP_REMOVED lines=12> */
.L_x_3364:
[----:B------:R-:W-:-:S05]  /*1890*/  FADD.FTZ R11, R4, -R4 ;  /* 0x80000004040b7221 */ /* 0x000fca0000010000 */
[----:B------:R-:W-:Y:S01]  /*18a0*/  MOV R12, R11 ;  /* 0x0000000b000c7202 */ /* 0x000fe20000000f00 */
[----:B------:R-:W-:Y:S06]  /*18b0*/  BRA `(.L_x_3366) ;  /* 0x0000000000307947 */ /* 0x000fec0003800000 */
.L_x_3363:
        /* <DEDUP_REMOVED lines=12> */
.L_x_3366:
[----:B------:R-:W-:Y:S05]  /*1980*/  BSYNC B0 ;  /* 0x0000000000007941 */ /* 0x000fea0003800000 */
.L_x_3362:
        /* <DEDUP_REMOVED lines=51> */
.L_x_3370:
        /* <DEDUP_REMOVED lines=12> */
.L_x_3369:
[----:B------:R-:W-:-:S05]  /*1d80*/  FADD.FTZ R16, R5, -R5 ;  /* 0x8000000505107221 */ /* 0x000fca0000010000 */
[----:B------:R-:W-:Y:S01]  /*1d90*/  MOV R17, R16 ;  /* 0x0000001000117202 */ /* 0x000fe20000000f00 */
[----:B------:R-:W-:Y:S06]  /*1da0*/  BRA `(.L_x_3371) ;  /* 0x0000000000307947 */ /* 0x000fec0003800000 */
.L_x_3368:
        /* <DEDUP_REMOVED lines=12> */
.L_x_3371:
[----:B------:R-:W-:Y:S05]  /*1e70*/  BSYNC B0 ;  /* 0x0000000000007941 */ /* 0x000fea0003800000 */
.L_x_3367:
        /* <DEDUP_REMOVED lines=51> */
.L_x_3375:
        /* <DEDUP_REMOVED lines=12> */
.L_x_3374:
[----:B------:R-:W-:-:S05]  /*2270*/  FADD.FTZ R21, R6, -R6 ;  /* 0x8000000606157221 */ /* 0x000fca0000010000 */
[----:B------:R-:W-:Y:S01]  /*2280*/  MOV R10, R21 ;  /* 0x00000015000a7202 */ /* 0x000fe20000000f00 */
[----:B------:R-:W-:Y:S06]  /*2290*/  BRA `(.L_x_3376) ;  /* 0x0000000000307947 */ /* 0x000fec0003800000 */
.L_x_3373:
        /* <DEDUP_REMOVED lines=12> */
.L_x_3376:
[----:B------:R-:W-:Y:S05]  /*2360*/  BSYNC B0 ;  /* 0x0000000000007941 */ /* 0x000fea0003800000 */
.L_x_3372:
        /* <DEDUP_REMOVED lines=51> */
.L_x_3380:
        /* <DEDUP_REMOVED lines=12> */
.L_x_3379:
[----:B------:R-:W-:-:S05]  /*2760*/  FADD.FTZ R18, R7, -R7 ;  /* 0x8000000707127221 */ /* 0x000fca0000010000 */
[----:B------:R-:W-:Y:S01]  /*2770*/  MOV R19, R18 ;  /* 0x0000001200137202 */ /* 0x000fe20000000f00 */
[----:B------:R-:W-:Y:S06]  /*2780*/  BRA `(.L_x_3381) ;  /* 0x0000000000307947 */ /* 0x000fec0003800000 */
.L_x_3378:
        /* <DEDUP_REMOVED lines=12> */
.L_x_3381:
[----:B------:R-:W-:Y:S05]  /*2850*/  BSYNC B0 ;  /* 0x0000000000007941 */ /* 0x000fea0003800000 */
.L_x_3377:
        /* <DEDUP_REMOVED lines=14> */
.L_x_3341:
        /* <DEDUP_REMOVED lines=125> */
.L_x_3386:
        /* <DEDUP_REMOVED lines=12> */
.L_x_3385:
[----:B------:R-:W-:-:S05]  /*31d0*/  FADD.FTZ R20, R9, -R9 ;  /* 0x8000000909147221 */ /* 0x000fca0000010000 */
[----:B------:R-:W-:Y:S01]  /*31e0*/  MOV R21, R20 ;  /* 0x0000001400157202 */ /* 0x000fe20000000f00 */
[----:B------:R-:W-:Y:S06]  /*31f0*/  BRA `(.L_x_3383) ;  /* 0x0000000000307947 */ /* 0x000fec0003800000 */
.L_x_3384:
        /* <DEDUP_REMOVED lines=12> */
.L_x_3383:
[----:B------:R-:W-:Y:S05]  /*32c0*/  BSYNC B0 ;  /* 0x0000000000007941 */ /* 0x000fea0003800000 */
.L_x_3382:
        /* <DEDUP_REMOVED lines=55> */
.L_x_3391:
        /* <DEDUP_REMOVED lines=12> */
.L_x_3390:
[----:B------:R-:W-:-:S05]  /*3700*/  FADD.FTZ R18, R9, -R9 ;  /* 0x8000000909127221 */ /* 0x000fca0000010000 */
[----:B------:R-:W-:Y:S01]  /*3710*/  MOV R19, R18 ;  /* 0x0000001200137202 */ /* 0x000fe20000000f00 */
[----:B------:R-:W-:Y:S06]  /*3720*/  BRA `(.L_x_3388) ;  /* 0x0000000000307947 */ /* 0x000fec0003800000 */
.L_x_3389:
        /* <DEDUP_REMOVED lines=12> */
.L_x_3388:
[----:B------:R-:W-:Y:S05]  /*37f0*/  BSYNC B0 ;  /* 0x0000000000007941 */ /* 0x000fea0003800000 */
.L_x_3387:
        /* <DEDUP_REMOVED lines=54> */
.L_x_3396:
        /* <DEDUP_REMOVED lines=12> */
.L_x_3395:
[----:B------:R-:W-:-:S05]  /*3c20*/  FADD.FTZ R6, R9, -R9 ;  /* 0x8000000909067221 */ /* 0x000fca0000010000 */
[----:B------:R-:W-:Y:S01]  /*3c30*/  MOV R7, R6 ;  /* 0x0000000600077202 */ /* 0x000fe20000000f00 */
[----:B------:R-:W-:Y:S06]  /*3c40*/  BRA `(.L_x_3393) ;  /* 0x0000000000307947 */ /* 0x000fec0003800000 */
.L_x_3394:
        /* <DEDUP_REMOVED lines=12> */
.L_x_3393:
[----:B------:R-:W-:Y:S05]  /*3d10*/  BSYNC B0 ;  /* 0x0000000000007941 */ /* 0x000fea0003800000 */
.L_x_3392:
        /* <DEDUP_REMOVED lines=55> */
.L_x_3401:
        /* <DEDUP_REMOVED lines=12> */
.L_x_3400:
[----:B------:R-:W-:-:S05]  /*4150*/  FADD.FTZ R8, R11, -R11 ;  /* 0x8000000b0b087221 */ /* 0x000fca0000010000 */
[----:B------:R-:W-:Y:S01]  /*4160*/  MOV R9, R8 ;  /* 0x0000000800097202 */ /* 0x000fe20000000f00 */
[----:B------:R-:W-:Y:S06]  /*4170*/  BRA `(.L_x_3398) ;  /* 0x0000000000307947 */ /* 0x000fec0003800000 */
.L_x_3399:
        /* <DEDUP_REMOVED lines=12> */
.L_x_3398:
[----:B------:R-:W-:Y:S05]  /*4240*/  BSYNC B0 ;  /* 0x0000000000007941 */ /* 0x000fea0003800000 */
.L_x_3397:
        /* <DEDUP_REMOVED lines=55> */
.L_x_3406:
        /* <DEDUP_REMOVED lines=12> */
.L_x_3405:
[----:B------:R-:W-:-:S05]  /*4680*/  FADD.FTZ R10, R13, -R13 ;  /* 0x8000000d0d0a7221 */ /* 0x000fca0000010000 */
[----:B------:R-:W-:Y:S01]  /*4690*/  MOV R11, R10 ;  /* 0x0000000a000b7202 */ /* 0x000fe20000000f00 */
[----:B------:R-:W-:Y:S06]  /*46a0*/  BRA `(.L_x_3403) ;  /* 0x0000000000307947 */ /* 0x000fec0003800000 */
.L_x_3404:
        /* <DEDUP_REMOVED lines=12> */
.L_x_3403:
[----:B------:R-:W-:Y:S05]  /*4770*/  BSYNC B0 ;  /* 0x0000000000007941 */ /* 0x000fea0003800000 */
.L_x_3402:
        /* <DEDUP_REMOVED lines=55> */
.L_x_3411:
        /* <DEDUP_REMOVED lines=12> */
.L_x_3410:
[----:B------:R-:W-:-:S05]  /*4bb0*/  FADD.FTZ R12, R15, -R15 ;  /* 0x8000000f0f0c7221 */ /* 0x000fca0000010000 */
[----:B------:R-:W-:Y:S01]  /*4bc0*/  MOV R13, R12 ;  /* 0x0000000c000d7202 */ /* 0x000fe20000000f00 */
[----:B------:R-:W-:Y:S06]  /*4bd0*/  BRA `(.L_x_3408) ;  /* 0x0000000000307947 */ /* 0x000fec0003800000 */
.L_x_3409:
        /* <DEDUP_REMOVED lines=12> */
.L_x_3408:
[----:B------:R-:W-:Y:S05]  /*4ca0*/  BSYNC B0 ;  /* 0x0000000000007941 */ /* 0x000fea0003800000 */
.L_x_3407:
        /* <DEDUP_REMOVED lines=54> */
.L_x_3416:
        /* <DEDUP_REMOVED lines=12> */
.L_x_3415:
[----:B------:R-:W-:-:S05]  /*50d0*/  FADD.FTZ R14, R5, -R5 ;  /* 0x80000005050e7221 */ /* 0x000fca0000010000 */
[----:B------:R-:W-:Y:S01]  /*50e0*/  MOV R15, R14 ;  /* 0x0000000e000f7202 */ /* 0x000fe20000000f00 */
[----:B------:R-:W-:Y:S06]  /*50f0*/  BRA `(.L_x_3413) ;  /* 0x0000000000307947 */ /* 0x000fec0003800000 */
.L_x_3414:
        /* <DEDUP_REMOVED lines=12> */
.L_x_3413:
[----:B------:R-:W-:Y:S05]  /*51c0*/  BSYNC B0 ;  /* 0x0000000000007941 */ /* 0x000fea0003800000 */
.L_x_3412:
        /* <DEDUP_REMOVED lines=54> */
.L_x_3421:
        /* <DEDUP_REMOVED lines=12> */
.L_x_3420:
[----:B------:R-:W-:-:S05]  /*55f0*/  FADD.FTZ R16, R5, -R5 ;  /* 0x8000000505107221 */ /* 0x000fca0000010000 */
[----:B------:R-:W-:Y:S01]  /*5600*/  MOV R17, R16 ;  /* 0x0000001000117202 */ /* 0x000fe20000000f00 */
[----:B------:R-:W-:Y:S06]  /*5610*/  BRA `(.L_x_3418) ;  /* 0x0000000000307947 */ /* 0x000fec0003800000 */
.L_x_3419:
        /* <DEDUP_REMOVED lines=12> */
.L_x_3418:
[----:B------:R-:W-:Y:S05]  /*56e0*/  BSYNC B0 ;  /* 0x0000000000007941 */ /* 0x000fea0003800000 */
.L_x_3417:
        /* <DEDUP_REMOVED lines=24> */
.L_x_3424:
        /* <DEDUP_REMOVED lines=8> */
.L_x_3425:
        /* <DEDUP_REMOVED lines=8> */
.L_x_3426:
        /* <DEDUP_REMOVED lines=9> */
.L_x_3427:
[----:B------:R-:W-:Y:S05]  /*5a00*/  BSYNC B1 ;  /* 0x0000000000017941 */ /* 0x000fea0003800000 */
.L_x_3423:
[----:B------:R-:W-:-:S13]  /*5a10*/  ISETP.GE.AND P0, PT, R3, R2, PT ;  /* 0x000000020300720c */ /* 0x000fda0003f06270 */
[----:B012---:R-:W0:Y:S01]  /*5a20*/  @!P0 LDC.64 R4, c[0x0][0x218] ;  /* 0x00008600ff048b82 */ /* 0x007e220000000a00 */
[----:B------:R-:W-:Y:S02]  /*5a30*/  @!P0 IADD3 R9, R0, R3, RZ ;  /* 0x0000000300098210 */ /* 0x000fe40007ffe0ff */
[----:B------:R-:W-:Y:S02]  /*5a40*/  @!P0 F2FP.F16.F32.PACK_AB R7, R15, R14 ;  /* 0x0000000e0f07823e */ /* 0x000fe400000000ff */
[----:B------:R-:W-:Y:S01]  /*5a50*/  @!P0 IADD3 R3, R3, 0x80, RZ ;  /* 0x0000008003038810 */ /* 0x000fe20007ffe0ff */
[----:B0-----:R-:W-:-:S05]  /*5a60*/  @!P0 IMAD.WIDE.U32 R4, R9, 0x4, R4 ;  /* 0x0000000409048825 */ /* 0x001fca00078e0004 */
[----:B------:R2:W-:Y:S02]  /*5a70*/  @!P0 STG.E desc[UR4][R4.64], R7 ;  /* 0x0000000704008986 */ /* 0x0005e4000c101904 */
.L_x_3428:
[----:B------:R-:W-:Y:S05]  /*5a80*/  BSYNC B0 ;  /* 0x0000000000007941 */ /* 0x000fea0003800000 */
.L_x_3422:
        /* <DEDUP_REMOVED lines=9> */
.L_x_3429:
        /* <DEDUP_REMOVED lines=14> */
.L_x_7215:


//--------------------- .text._ZN2at6native18elementwise_kernelILi128ELi4EZNS0_15gpu_kernel_implIZZZNS0_16tanh_kernel_cudaERNS_18TensorIteratorBaseEENKUlvE_clEvENKUlvE0_clEvEUlN3c107complexIfEEE_EEvS4_RKT_EUliE_EEviT1_ --------------------------
	.section	.text._ZN2at6native18elementwise_kernelILi128ELi4EZNS0_15gpu_kernel_implIZZZNS0_16tanh_kernel_cudaERNS_18TensorIteratorBaseEENKUlvE_clEvENKUlvE0_clEvEUlN3c107complexIfEEE_EEvS4_RKT_EUliE_EEviT1_,"ax",@progbits
	.align	128
        .global         _ZN2at6native18elementwise_kernelILi128ELi4EZNS0_15gpu_kernel_implIZZZNS0_16tanh_kernel_cudaERNS_18TensorIteratorBaseEENKUlvE_clEvENKUlvE0_clEvEUlN3c107complexIfEEE_EEvS4_RKT_EUliE_EEviT1_
        .type           _ZN2at6native18elementwise_kernelILi128ELi4EZNS0_15gpu_kernel_implIZZZNS0_16tanh_kernel_cudaERNS_18TensorIteratorBaseEENKUlvE_clEvENKUlvE0_clEvEUlN3c107complexIfEEE_EEvS4_RKT_EUliE_EEviT1_,@function
        .size           _ZN2at6native18elementwise_kernelILi128ELi4EZNS0_15gpu_kernel_implIZZZNS0_16tanh_kernel_cudaERNS_18TensorIteratorBaseEENKUlvE_clEvENKUlvE0_clEvEUlN3c107complexIfEEE_EEvS4_RKT_EUliE_EEviT1_,(.L_x_7216 - _ZN2at6native18elementwise_kernelILi128ELi4EZNS0_15gpu_kernel_implIZZZNS0_16tanh_kernel_cudaERNS_18TensorIteratorBaseEENKUlvE_clEvENKUlvE0_clEvEUlN3c107complexIfEEE_EEvS4_RKT_EUliE_EEviT1_)
        .other          _ZN2at6native18elementwise_kernelILi128ELi4EZNS0_15gpu_kernel_implIZZZNS0_16tanh_kernel_cudaERNS_18TensorIteratorBaseEENKUlvE_clEvENKUlvE0_clEvEUlN3c107complexIfEEE_EEvS4_RKT_EUliE_EEviT1_,@"STO_CUDA_ENTRY STV_DEFAULT"
_ZN2at6native18elementwise_kernelILi128ELi4EZNS0_15gpu_kernel_implIZZZNS0_16tanh_kernel_cudaERNS_18TensorIteratorBaseEENKUlvE_clEvENKUlvE0_clEvEUlN3c107complexIfEEE_EEvS4_RKT_EUliE_EEviT1_:
.text._ZN2at6native18elementwise_kernelILi128ELi4EZNS0_15gpu_kernel_implIZZZNS0_16tanh_kernel_cudaERNS_18TensorIteratorBaseEENKUlvE_clEvENKUlvE0_clEvEUlN3c107complexIfEEE_EEvS4_RKT_EUliE_EEviT1_:
        /* <DEDUP_REMOVED lines=313> */
.L_x_3432:
        /* <DEDUP_REMOVED lines=20> */
[----:B------:R-:W-:Y:S01]  /*14d0*/  HFMA2.MMA R3, -RZ, RZ, 0, 0 ;  /* 0x00000000ff037435 */ /* 0x000fe200000001ff */
[----:B--2---:R-:W0:Y:S01]  /*14e0*/  I2F.S16 R2, R2 ;  /* 0x0000000200027306 */ /* 0x004e220000101400 */
[----:B------:R-:W-:Y:S09]  /*14f0*/  BRA `(.L_x_3439) ;  /* 0x0000000c008c7947 */ /* 0x000ff20003800000 */
.L_x_3437:
[----:B------:R-:W2:Y:S01]  /*1500*/  LDG.E.U8 R2, desc[UR36][R4.64] ;  /* 0x0000002404027981 */ /* 0x000ea2000c1e1100 */
[----:B------:R-:W-:Y:S01]  /*1510*/  IMAD.MOV.U32 R3, RZ, RZ, RZ ;  /* 0x000000ffff037224 */ /* 0x000fe200078e00ff */
[----:B--2---:R-:W-:Y:S01]  /*1520*/  I2FP.F32.U32 R2, R2 ;  /* 0x0000000200027245 */ /* 0x004fe20000201000 */
[----:B------:R-:W-:Y:S06]  /*1530*/  BRA `(.L_x_3439) ;  /* 0x0000000c007c7947 */ /* 0x000fec0003800000 */
.L_x_3436:
[----:B------:R-:W-:-:S13]  /*1540*/  ISETP.NE.AND P0, PT, R2, 0x2, PT ;  /* 0x000000020200780c */ /* 0x000fda0003f05270 */
[----:B------:R-:W-:Y:S05]  /*1550*/  @!P0 BRA `(.L_x_3440) ;  /* 0x0000000000308947 */ /* 0x000fea0003800000 */
[----:B------:R-:W-:-:S13]  /*1560*/  ISETP.NE.AND P0, PT, R2, 0x3, PT ;  /* 0x000000030200780c */ /* 0x000fda0003f05270 */
[----:B------:R-:W-:Y:S05]  /*1570*/  @!P0 BRA `(.L_x_3441) ;  /* 0x0000000000188947 */ /* 0x000fea0003800000 */
[----:B------:R-:W-:-:S13]  /*1580*/  ISETP.NE.AND P0, PT, R2, 0x4, PT ;  /* 0x000000040200780c */ /* 0x000fda0003f05270 */
[----:B------:R-:W-:Y:S05]  /*1590*/  @P0 BRA `(.L_x_3438) ;  /* 0x0000000c00000947 */ /* 0x000fea0003800000 */
[----:B------:R-:W2:Y:S01]  /*15a0*/  LDG.E.64 R4, desc[UR36][R4.64] ;  /* 0x0000002404047981 */ /* 0x000ea2000c1e1b00 */
[----:B------:R-:W-:Y:S01]  /*15b0*/  IMAD.MOV.U32 R3, RZ, RZ, RZ ;  /* 0x000000ffff037224 */ /* 0x000fe200078e00ff */
[----:B--2---:R4:W0:Y:S01]  /*15c0*/  I2F.S64 R2, R4 ;  /* 0x0000000400027312 */ /* 0x0048220000301400 */
[----:B------:R-:W-:Y:S05]  /*15d0*/  BRA `(.L_x_3439) ;  /* 0x0000000c00547947 */ /* 0x000fea0003800000 */
.L_x_3441:
[----:B------:R-:W2:Y:S01]  /*15e0*/  LDG.E R2, desc[UR36][R4.64] ;  /* 0x0000002404027981 */ /* 0x000ea2000c1e1900 */
[----:B------:R-:W-:Y:S01]  /*15f0*/  IMAD.MOV.U32 R3, RZ, RZ, RZ ;  /* 0x000000ffff037224 */ /* 0x000fe200078e00ff */
[----:B--2---:R-:W-:Y:S01]  /*1600*/  I2FP.F32.S32 R2, R2 ;  /* 0x0000000200027245 */ /* 0x004fe20000201400 */
[----:B------:R-:W-:Y:S06]  /*1610*/  BRA `(.L_x_3439) ;  /* 0x0000000c00447947 */ /* 0x000fec0003800000 */
.L_x_3440:
[----:B------:R-:W2:Y:S01]  /*1620*/  LDG.E.U16 R2, desc[UR36][R4.64] ;  /* 0x0000002404027981 */ /* 0x000ea2000c1e1500 */
[----:B------:R-:W-:Y:S01]  /*1630*/  IMAD.MOV.U32 R3, RZ, RZ, RZ ;  /* 0x000000ffff037224 */ /* 0x000fe200078e00ff */
[----:B--2---:R-:W0:Y:S01]  /*1640*/  I2F.S16 R2, R2 ;  /* 0x0000000200027306 */ /* 0x004e220000101400 */
[----:B------:R-:W-:Y:S05]  /*1650*/  BRA `(.L_x_3439) ;  /* 0x0000000c00347947 */ /* 0x000fea0003800000 */
.L_x_3435:
[----:B------:R-:W-:-:S13]  /*1660*/  ISETP.GT.AND P0, PT, R2, 0x6, PT ;  /* 0x000000060200780c */ /* 0x000fda0003f04270 */
[----:B------:R-:W-:Y:S05]  /*1670*/  @P0 BRA `(.L_x_3442) ;  /* 0x00000000002c0947 */ /* 0x000fea0003800000 */
[----:B------:R-:W-:-:S13]  /*1680*/  ISETP.NE.AND P0, PT, R2, 0x5, PT ;  /* 0x000000050200780c */ /* 0x000fda0003f05270 */
[----:B------:R-:W-:Y:S05]  /*1690*/  @!P0 BRA `(.L_x_3443) ;  /* 0x0000000000148947 */ /* 0x000fea0003800000 */
[----:B------:R-:W-:-:S13]  /*16a0*/  ISETP.NE.AND P0, PT, R2, 0x6, PT ;  /* 0x000000060200780c */ /* 0x000fda0003f05270 */
[----:B------:R-:W-:Y:S05]  /*16b0*/  @P0 BRA `(.L_x_3438) ;  /* 0x0000000800b80947 */ /* 0x000fea0003800000 */
[----:B------:R2:W5:Y:S01]  /*16c0*/  LDG.E R2, desc[UR36][R4.64] ;  /* 0x0000002404027981 */ /* 0x000562000c1e1900 */
[----:B------:R-:W-:Y:S01]  /*16d0*/  IMAD.MOV.U32 R3, RZ, RZ, RZ ;  /* 0x000000ffff037224 */ /* 0x000fe200078e00ff */
[----:B------:R-:W-:Y:S06]  /*16e0*/  BRA `(.L_x_3439) ;  /* 0x0000000c00107947 */ /* 0x000fec0003800000 */
.L_x_3443:
[----:B------:R-:W2:Y:S01]  /*16f0*/  LDG.E.U16 R2, desc[UR36][R4.64] ;  /* 0x0000002404027981 */ /* 0x000ea2000c1e1500 */
[----:B------:R-:W-:Y:S02]  /*1700*/  IMAD.MOV.U32 R3, RZ, RZ, RZ ;  /* 0x000000ffff037224 */ /* 0x000fe400078e00ff */
[----:B--2---:R-:W-:Y:S01]  /*1710*/  HADD2.F32 R2, -RZ, R2.H0_H0 ;  /* 0x20000002ff027230 */ /* 0x004fe20000004100 */
[----:B------:R-:W-:Y:S06]  /*1720*/  BRA `(.L_x_3439) ;  /* 0x0000000c00007947 */ /* 0x000fec0003800000 */
.L_x_3442:
[----:B------:R-:W-:-:S13]  /*1730*/  ISETP.NE.AND P0, PT, R2, 0x7, PT ;  /* 0x000000070200780c */ /* 0x000fda0003f05270 */
[----:B------:R-:W-:Y:S05]  /*1740*/  @!P0 BRA `(.L_x_3444) ;  /* 0x0000000000288947 */ /* 0x000fea0003800000 */
[----:B------:R-:W-:-:S13]  /*1750*/  ISETP.NE.AND P0, PT, R2, 0x8, PT ;  /* 0x000000080200780c */ /* 0x000fda0003f05270 */
[----:B------:R-:W-:Y:S05]  /*1760*/  @!P0 BRA `(.L_x_3445) ;  /* 0x0000000000108947 */ /* 0x000fea0003800000 */
[----:B------:R-:W-:-:S13]  /*1770*/  ISETP.NE.AND P0, PT, R2, 0x9, PT ;  /* 0x000000090200780c */ /* 0x000fda0003f05270 */
[----:B------:R-:W-:Y:S05]  /*1780*/  @P0 BRA `(.L_x_3438) ;  /* 0x0000000800840947 */ /* 0x000fea0003800000 */
[----:B------:R3:W5:Y:S01]  /*1790*/  LDG.E.64 R2, desc[UR36][R4.64] ;  /* 0x0000002404027981 */ /* 0x000762000c1e1b00 */
[----:B------:R-:W-:Y:S05]  /*17a0*/  BRA `(.L_x_3439) ;  /* 0x0000000800e07947 */ /* 0x000fea0003800000 */
.L_x_3445:
[----:B------:R-:W2:Y:S02]  /*17b0*/  LDG.E R2, desc[UR36][R4.64] ;  /* 0x0000002404027981 */ /* 0x000ea4000c1e1900 */
[--C-:B--2---:R-:W-:Y:S02]  /*17c0*/  HADD2.F32 R3, -RZ, R2.reuse.H1_H1 ;  /* 0x30000002ff037230 */ /* 0x104fe40000004100 */
[----:B------:R-:W-:Y:S01]  /*17d0*/  HADD2.F32 R2, -RZ, R2.H0_H0 ;  /* 0x20000002ff027230 */ /* 0x000fe20000004100 */
[----:B------:R-:W-:Y:S06]  /*17e0*/  BRA `(.L_x_3439) ;  /* 0x0000000800d07947 */ /* 0x000fec0003800000 */
.L_x_3444:
[----:B------:R-:W2:Y:S01]  /*17f0*/  LDG.E.64 R4, desc[UR36][R4.64] ;  /* 0x0000002404047981 */ /* 0x000ea2000c1e1b00 */
[----:B------:R-:W-:Y:S01]  /*1800*/  UMOV UR4, 0xf0000000 ;  /* 0xf000000000047882 */ /* 0x000fe20000000000 */
[----:B------:R-:W-:Y:S01]  /*1810*/  UMOV UR5, 0x380fffff ;  /* 0x380fffff00057882 */ /* 0x000fe20000000000 */
[----:B------:R-:W-:Y:S01]  /*1820*/  IMAD.MOV.U32 R3, RZ, RZ, RZ ;  /* 0x000000ffff037224 */ /* 0x000fe200078e00ff */
[----:B--2---:R-:W0:Y:S01]  /*1830*/  F2F.F32.F64 R2, R4 ;  /* 0x0000000400027310 */ /* 0x004e220000301000 */
[----:B------:R-:W-:-:S14]  /*1840*/  DSETP.GEU.AND P0, PT, |R4|, UR4, PT ;  /* 0x0000000404007e2a */ /* 0x000fdc000bf0e200 */
[----:B0-----:R-:W-:Y:S01]  /*1850*/  @!P0 FMUL R2, R2, 1.175494350822287508e-38 ;  /* 0x0080000002028820 */ /* 0x001fe20000400000 */
[----:B------:R-:W-:Y:S06]  /*1860*/  BRA `(.L_x_3439) ;  /* 0x0000000800b07947 */ /* 0x000fec0003800000 */
.L_x_3434:
        /* <DEDUP_REMOVED lines=9> */
[----:B------:R-:W-:Y:S02]  /*1900*/  MOV R3, RZ ;  /* 0x000000ff00037202 */ /* 0x000fe40000000f00 */
[----:B--2---:R-:W-:-:S04]  /*1910*/  ISETP.NE.AND P0, PT, R4, RZ, PT ;  /* 0x000000ff0400720c */ /* 0x004fc80003f05270 */
[----:B------:R-:W-:Y:S01]  /*1920*/  FSEL R2, RZ, 1, !P0 ;  /* 0x3f800000ff027808 */ /* 0x000fe20004000000 */
[----:B------:R-:W-:Y:S08]  /*1930*/  BRA `(.L_x_3439) ;  /* 0x00000008007c7947 */ /* 0x000ff00003800000 */
.L_x_3448:
[----:B------:R-:W2:Y:S01]  /*1940*/  LDG.E.128 R4, desc[UR36][R4.64] ;  /* 0x0000002404047981 */ /* 0x000ea2000c1e1d00 */
[----:B------:R-:W-:Y:S01]  /*1950*/  UMOV UR4, 0xf0000000 ;  /* 0xf000000000047882 */ /* 0x000fe20000000000 */
[----:B------:R-:W-:Y:S01]  /*1960*/  UMOV UR5, 0x380fffff ;  /* 0x380fffff00057882 */ /* 0x000fe20000000000 */
[----:B--2---:R-:W0:Y:S01]  /*1970*/  F2F.F32.F64 R3, R6 ;  /* 0x0000000600037310 */ /* 0x004e220000301000 */
[----:B------:R-:W-:Y:S02]  /*1980*/  DSETP.GEU.AND P0, PT, |R6|, UR4, PT ;  /* 0x0000000406007e2a */ /* 0x000fe4000bf0e200 */
[----:B------:R-:W-:-:S05]  /*1990*/  DSETP.GEU.AND P1, PT, |R4|, UR4, PT ;  /* 0x0000000404007e2a */ /* 0x000fca000bf2e200 */
[----:B------:R-:W1:Y:S07]  /*19a0*/  F2F.F32.F64 R2, R4 ;  /* 0x0000000400027310 */ /* 0x000e6e0000301000 */
[----:B0-----:R-:W-:Y:S02]  /*19b0*/  @!P0 FMUL R3, R3, 1.175494350822287508e-38 ;  /* 0x0080000003038820 */ /* 0x001fe40000400000 */
[----:B-1----:R-:W-:Y:S01]  /*19c0*/  @!P1 FMUL R2, R2, 1.175494350822287508e-38 ;  /* 0x0080000002029820 */ /* 0x002fe20000400000 */
[----:B------:R-:W-:Y:S06]  /*19d0*/  BRA `(.L_x_3439) ;  /* 0x0000000800547947 */ /* 0x000fec0003800000 */
.L_x_3447:
        /* <DEDUP_REMOVED lines=23> */
[----:B------:R-:W-:Y:S01]  /*1b50*/  LOP3.LUT R5, R6, R3, RZ, 0x30, !PT ;  /* 0x0000000306057212 */ /* 0x000fe200078e30ff */
[----:B------:R-:W-:-:S03]  /*1b60*/  IMAD.MOV.U32 R3, RZ, RZ, RZ ;  /* 0x000000ffff037224 */ /* 0x000fc600078e00ff */
[----:B------:R-:W-:Y:S01]  /*1b70*/  LOP3.LUT R2, R5, 0x80000000, R2, 0xf8, !PT ;  /* 0x8000000005027812 */ /* 0x000fe200078ef802 */
[----:B------:R-:W-:Y:S06]  /*1b80*/  BRA `(.L_x_3439) ;  /* 0x0000000400e87947 */ /* 0x000fec0003800000 */
.L_x_3450:
[----:B------:R-:W2:Y:S01]  /*1b90*/  LDG.E.U8 R4, desc[UR36][R4.64] ;  /* 0x0000002404047981 */ /* 0x000ea2000c1e1100 */
[----:B------:R-:W-:Y:S02]  /*1ba0*/  IMAD.MOV.U32 R3, RZ, RZ, RZ ;  /* 0x000000ffff037224 */ /* 0x000fe400078e00ff */
[C---:B--2---:R-:W-:Y:S02]  /*1bb0*/  IMAD.SHL.U32 R0, R4.reuse, 0x2000000, RZ ;  /* 0x0200000004007824 */ /* 0x044fe400078e00ff */
[----:B------:R-:W-:-:S03]  /*1bc0*/  IMAD.SHL.U32 R7, R4, 0x1000000, RZ ;  /* 0x0100000004077824 */ /* 0x000fc600078e00ff */
[----:B------:R-:W-:-:S13]  /*1bd0*/  ISETP.GE.U32.AND P0, PT, R0, 0x8000000, PT ;  /* 0x080000000000780c */ /* 0x000fda0003f06070 */
[C---:B------:R-:W-:Y:S01]  /*1be0*/  @!P0 IMAD.SHL.U32 R0, R4.reuse, 0x100, RZ ;  /* 0x0000010004008824 */ /* 0x040fe200078e00ff */
[----:B------:R-:W-:-:S04]  /*1bf0*/  @P0 SHF.L.U32 R2, R4, 0x15, RZ ;  /* 0x0000001504020819 */ /* 0x000fc800000006ff */
[----:B------:R-:W-:Y:S02]  /*1c00*/  @!P0 LOP3.LUT R0, R0, 0x7f00, RZ, 0xc0, !PT ;  /* 0x00007f0000008812 */ /* 0x000fe400078ec0ff */
[----:B------:R-:W-:Y:S02]  /*1c10*/  @P0 LOP3.LUT R2, R2, 0x70000000, RZ, 0xfc, !PT ;  /* 0x7000000002020812 */ /* 0x000fe400078efcff */
[----:B------:R-:W-:-:S03]  /*1c20*/  @!P0 LOP3.LUT R0, R0, 0x3f000000, RZ, 0xfc, !PT ;  /* 0x3f00000000008812 */ /* 0x000fc600078efcff */
[----:B------:R-:W-:Y:S02]  /*1c30*/  @P0 FMUL.FTZ R2, R2, 1.9259299443872358531e-34 ;  /* 0x0780000002020820 */ /* 0x000fe40000410000 */
[----:B------:R-:W-:-:S05]  /*1c40*/  @!P0 FADD.FTZ R2, R0, -0.5 ;  /* 0xbf00000000028421 */ /* 0x000fca0000010000 */
[----:B------:R-:W-:Y:S01]  /*1c50*/  LOP3.LUT R2, R2, 0x80000000, R7, 0xf8, !PT ;  /* 0x8000000002027812 */ /* 0x000fe200078ef807 */
[----:B------:R-:W-:Y:S06]  /*1c60*/  BRA `(.L_x_3439) ;  /* 0x0000000400b07947 */ /* 0x000fec0003800000 */
.L_x_3449:
[----:B------:R-:W2:Y:S01]  /*1c70*/  LDG.E.U16 R2, desc[UR36][R4.64] ;  /* 0x0000002404027981 */ /* 0x000ea2000c1e1500 */
[----:B------:R-:W-:Y:S02]  /*1c80*/  IMAD.MOV.U32 R3, RZ, RZ, RZ ;  /* 0x000000ffff037224 */ /* 0x000fe400078e00ff */
[----:B--2---:R-:W-:Y:S01]  /*1c90*/  IMAD.U32 R2, R2, 0x10000, RZ ;  /* 0x0001000002027824 */ /* 0x004fe200078e00ff */
[----:B------:R-:W-:Y:S06]  /*1ca0*/  BRA `(.L_x_3439) ;  /* 0x0000000400a07947 */ /* 0x000fec0003800000 */
.L_x_3446:
        /* <DEDUP_REMOVED lines=9> */
[----:B------:R-:W-:Y:S01]  /*1d40*/  IMAD.MOV.U32 R3, RZ, RZ, RZ ;  /* 0x000000ffff037224 */ /* 0x000fe200078e00ff */
[----:B--2---:R-:W-:Y:S01]  /*1d50*/  I2FP.F32.U32 R2, R2 ;  /* 0x0000000200027245 */ /* 0x004fe20000201000 */
[----:B------:R-:W-:Y:S06]  /*1d60*/  BRA `(.L_x_3439) ;  /* 0x0000000400707947 */ /* 0x000fec0003800000 */
.L_x_3453:
[----:B------:R-:W2:Y:S01]  /*1d70*/  LDG.E.U8 R5, desc[UR36][R4.64] ;  /* 0x0000002404057981 */ /* 0x000ea2000c1e1100 */
[----:B------:R-:W-:Y:S02]  /*1d80*/  CS2R R2, SRZ ;  /* 0x0000000000027805 */ /* 0x000fe4000001ff00 */
        /* <DEDUP_REMOVED lines=18> */
.L_x_3455:
[----:B------:R-:W-:Y:S05]  /*1eb0*/  BSYNC B0 ;  /* 0x0000000000007941 */ /* 0x000fea0003800000 */
.L_x_3454:
[----:B------:R-:W-:Y:S01]  /*1ec0*/  IMAD.SHL.U32 R2, R2, 0x100000, RZ ;  /* 0x0010000002027824 */ /* 0x000fe200078e00ff */
[----:B------:R-:W-:-:S04]  /*1ed0*/  LEA R5, R0, 0x3b800000, 0x17 ;  /* 0x3b80000000057811 */ /* 0x000fc800078eb8ff */
[----:B------:R-:W-:Y:S01]  /*1ee0*/  LOP3.LUT R2, R5, R2, R6, 0xfe, !PT ;  /* 0x0000000205027212 */ /* 0x000fe200078efe06 */
[----:B------:R-:W-:Y:S06]  /*1ef0*/  BRA `(.L_x_3439) ;  /* 0x00000004000c7947 */ /* 0x000fec0003800000 */
.L_x_3452:
        /* <DEDUP_REMOVED lines=20> */
.L_x_3457:
[----:B------:R-:W-:Y:S05]  /*2040*/  BSYNC B0 ;  /* 0x0000000000007941 */ /* 0x000fea0003800000 */
.L_x_3456:
[----:B------:R-:W-:Y:S01]  /*2050*/  IMAD.SHL.U32 R2, R2, 0x200000, RZ ;  /* 0x0020000002027824 */ /* 0x000fe200078e00ff */
[----:B------:R-:W-:-:S04]  /*2060*/  LEA R5, R0, 0x37800000, 0x17 ;  /* 0x3780000000057811 */ /* 0x000fc800078eb8ff */
[----:B------:R-:W-:Y:S01]  /*2070*/  LOP3.LUT R2, R5, R2, R6, 0xfe, !PT ;  /* 0x0000000205027212 */ /* 0x000fe200078efe06 */
[----:B------:R-:W-:Y:S06]  /*2080*/  BRA `(.L_x_3439) ;  /* 0x0000000000a87947 */ /* 0x000fec0003800000 */
.L_x_3451:
        /* <DEDUP_REMOVED lines=12> */
[----:B------:R-:W-:Y:S01]  /*2150*/  @!P0 MOV R2, 0x7f800001 ;  /* 0x7f80000100028802 */ /* 0x000fe20000000f00 */
[----:B------:R-:W-:-:S07]  /*2160*/  @P0 IMAD.SHL.U32 R2, R4, 0x800000, RZ ;  /* 0x0080000004020824 */ /* 0x000fce00078e00ff */
.L_x_3461:
[----:B------:R-:W-:Y:S05]  /*2170*/  BSYNC B0 ;  /* 0x0000000000007941 */ /* 0x000fea0003800000 */
.L_x_3460:
[----:B------:R-:W-:Y:S01]  /*2180*/  IMAD.MOV.U32 R3, RZ, RZ, RZ ;  /* 0x000000ffff037224 */ /* 0x000fe200078e00ff */
[----:B------:R-:W-:Y:S06]  /*2190*/  BRA `(.L_x_3439) ;  /* 0x0000000000647947 */ /* 0x000fec0003800000 */
.L_x_3438:
        /* <DEDUP_REMOVED lines=16> */
.L_x_3462:
[----:B------:R-:W-:Y:S01]  /*22a0*/  CS2R R2, SRZ ;  /* 0x0000000000027805 */ /* 0x000fe2000001ff00 */
[----:B------:R-:W-:Y:S06]  /*22b0*/  BRA `(.L_x_3439) ;  /* 0x00000000001c7947 */ /* 0x000fec0003800000 */
.L_x_3459:
[----:B------:R-:W2:Y:S01]  /*22c0*/  LDG.E.64 R4, desc[UR36][R4.64] ;  /* 0x0000002404047981 */ /* 0x000ea2000c1e1b00 */
[----:B------:R-:W-:Y:S01]  /*22d0*/  IMAD.MOV.U32 R3, RZ, RZ, RZ ;  /* 0x000000ffff037224 */ /* 0x000fe200078e00ff */
[----:B--2---:R0:W1:Y:S01]  /*22e0*/  I2F.U64 R2, R4 ;  /* 0x0000000400027312 */ /* 0x0040620000301000 */
[----:B------:R-:W-:Y:S05]  /*22f0*/  BRA `(.L_x_3439) ;  /* 0x00000000000c7947 */ /* 0x000fea0003800000 */
.L_x_3458:
[----:B------:R-:W2:Y:S01]  /*2300*/  LDG.E R2, desc[UR36][R4.64] ;  /* 0x0000002404027981 */ /* 0x000ea2000c1e1900 */
[----:B------:R-:W-:Y:S01]  /*2310*/  IMAD.MOV.U32 R3, RZ, RZ, RZ ;  /* 0x000000ffff037224 */ /* 0x000fe200078e00ff */
[----:B--2---:R-:W-:-:S07]  /*2320*/  I2FP.F32.U32 R2, R2 ;  /* 0x0000000200027245 */ /* 0x004fce0000201000 */
.L_x_3439:
[----:B------:R-:W-:Y:S05]  /*2330*/  BSYNC B6 ;  /* 0x0000000000067941 */ /* 0x000fea0003800000 */
.L_x_3433:
[----:B01---5:R-:W-:Y:S01]  /*2340*/  LOP3.LUT R0, R2, 0x7fffffff, RZ, 0xc0, !PT ;  /* 0x7fffffff02007812 */ /* 0x023fe200078ec0ff */
[----:B------:R-:W-:Y:S03]  /*2350*/  BSSY B0, `(.L_x_3463) ;  /* 0x000004b000007945 */ /* 0x000fe60003800000 */
[----:B------:R-:W-:-:S13]  /*2360*/  ISETP.GT.U32.AND P0, PT, R0, 0x7f7fffff, PT ;  /* 0x7f7fffff0000780c */ /* 0x000fda0003f04070 */
[----:B------:R-:W-:Y:S05]  /*2370*/  @P0 BRA `(.L_x_3464) ;  /* 0x0000000000f00947 */ /* 0x000fea0003800000 */
[----:B------:R-:W-:-:S13]  /*2380*/  FSETP.GEU.FTZ.AND P0, PT, |R3|, +INF , PT ;  /* 0x7f8000000300780b */ /* 0x000fda0003f1e200 */
[----:B------:R-:W-:Y:S05]  /*2390*/  @P0 BRA `(.L_x_3465) ;  /* 0x0000000000dc0947 */ /* 0x000fea0003800000 */
[----:B------:R-:W-:-:S13]  /*23a0*/  ISETP.GT.U32.AND P0, PT, R0, 0x412fffff, PT ;  /* 0x412fffff0000780c */ /* 0x000fda0003f04070 */
[----:B------:R-:W-:Y:S05]  /*23b0*/  @P0 BRA `(.L_x_3466) ;  /* 0x0000000000a40947 */ /* 0x000fea0003800000 */
[C---:B------:R-:W-:Y:S01]  /*23c0*/  FMUL.FTZ R0, |R2|.reuse, 1.4426950216293334961 ;  /* 0x3fb8aa3b02007820 */ /* 0x040fe20000410200 */
[----:B--234-:R-:W-:Y:S02]  /*23d0*/  IMAD.MOV.U32 R5, RZ, RZ, 0x42fc0000 ;  /* 0x42fc0000ff057424 */ /* 0x01cfe400078e00ff */
[----:B------:R-:W-:Y:S01]  /*23e0*/  FMUL.RZ R10, R3, 0.15915493667125701904 ;  /* 0x3e22f983030a7820 */ /* 0x000fe2000040c000 */
[----:B------:R-:W-:Y:S01]  /*23f0*/  HFMA2.MMA R7, -RZ, RZ, 0.389892578125, 0.0002090930938720703125 ;  /* 0x363d0adaff077435 */ /* 0x000fe200000001ff */
[----:B------:R-:W-:Y:S01]  /*2400*/  FMUL.FTZ R6, R2, R2 ;  /* 0x0000000202067220 */ /* 0x000fe20000410000 */
[----:B------:R-:W0:Y:S08]  /*2410*/  FRND.TRUNC R0, R0 ;  /* 0x0000000000007307 */ /* 0x000e30000020d000 */
        /* <DEDUP_REMOVED lines=35> */
.L_x_3466:
[----:B--234-:R-:W-:Y:S01]  /*2650*/  FMUL.RZ R4, R3, 0.15915493667125701904 ;  /* 0x3e22f98303047820 */ /* 0x01cfe2000040c000 */
        /* <DEDUP_REMOVED lines=11> */
.L_x_3465:
[----:B------:R-:W-:-:S04]  /*2710*/  FADD.FTZ R2, R3, -R3 ;  /* 0x8000000303027221 */ /* 0x000fc80000010000 */
[----:B------:R-:W-:Y:S01]  /*2720*/  IMAD.MOV.U32 R7, RZ, RZ, R2 ;  /* 0x000000ffff077224 */ /* 0x000fe200078e0002 */
[----:B------:R-:W-:Y:S06]  /*2730*/  BRA `(.L_x_3467) ;  /* 0x0000000000307947 */ /* 0x000fec0003800000 */
.L_x_3464:
        /* <DEDUP_REMOVED lines=8> */
[----:B--234-:R-:W-:Y:S08]  /*27c0*/  @P0 MUFU.SIN R4, R0 ;  /* 0x0000000000040308 */ /* 0x01cff00000000400 */
[----:B------:R-:W0:Y:S02]  /*27d0*/  @P0 MUFU.COS R5, R0 ;  /* 0x0000000000050308 */ /* 0x000e240000000000 */
[----:B0-----:R-:W-:-:S05]  /*27e0*/  @P0 FMUL.FTZ R3, R4, R5 ;  /* 0x0000000504030220 */ /* 0x001fca0000410000 */
[----:B------:R-:W-:-:S07]  /*27f0*/  LOP3.LUT R7, RZ, 0x80000000, R3, 0xb8, !PT ;  /* 0x80000000ff077812 */ /* 0x000fce00078eb803 */
.L_x_3467:
[----:B------:R-:W-:Y:S05]  /*2800*/  BSYNC B0 ;  /* 0x0000000000007941 */ /* 0x000fea0003800000 */
.L_x_3463:
        /* <DEDUP_REMOVED lines=15> */
.L_x_3471:
[----:B------:R-:W2:Y:S02]  /*2900*/  F2I.S64.TRUNC R2, R2 ;  /* 0x0000000200027311 */ /* 0x000ea4000020d900 */
[----:B--234-:R-:W-:-:S05]  /*2910*/  IMAD.MOV.U32 R5, RZ, RZ, R2 ;  /* 0x000000ffff057224 */ /* 0x01cfca00078e0002 */
[----:B------:R1:W-:Y:S01]  /*2920*/  STG.E.U8 desc[UR36][R16.64], R5 ;  /* 0x0000000510007986 */ /* 0x0003e2000c101124 */
[----:B------:R-:W-:Y:S05]  /*2930*/  BRA `(.L_x_3473) ;  /* 0x0000000c00487947 */ /* 0x000fea0003800000 */
.L_x_3470:
        /* <DEDUP_REMOVED lines=9> */
.L_x_3475:
[----:B------:R-:W0:Y:S02]  /*29d0*/  F2I.FTZ.TRUNC.NTZ R3, R2 ;  /* 0x0000000200037305 */ /* 0x000e24000021f100 */
[----:B0-----:R0:W-:Y:S01]  /*29e0*/  STG.E desc[UR36][R16.64], R3 ;  /* 0x0000000310007986 */ /* 0x0011e2000c101924 */
[----:B------:R-:W-:Y:S05]  /*29f0*/  BRA `(.L_x_3473) ;  /* 0x0000000c00187947 */ /* 0x000fea0003800000 */
.L_x_3474:
[----:B------:R-:W0:Y:S02]  /*2a00*/  F2I.FTZ.TRUNC.NTZ R3, R2 ;  /* 0x0000000200037305 */ /* 0x000e24000021f100 */
[----:B0-----:R0:W-:Y:S01]  /*2a10*/  STG.E.U16 desc[UR36][R16.64], R3 ;  /* 0x0000000310007986 */ /* 0x0011e2000c101524 */
[----:B------:R-:W-:Y:S05]  /*2a20*/  BRA `(.L_x_3473) ;  /* 0x0000000c000c7947 */ /* 0x000fea0003800000 */
.L_x_3469:
        /* <DEDUP_REMOVED lines=8> */
.L_x_3477:
[----:B------:R-:W-:-:S05]  /*2ab0*/  F2FP.F16.F32.PACK_AB R2, RZ, R2 ;  /* 0x00000002ff02723e */ /* 0x000fca00000000ff */
[----:B------:R0:W-:Y:S01]  /*2ac0*/  STG.E.U16 desc[UR36][R16.64], R2 ;  /* 0x0000000210007986 */ /* 0x0001e2000c101524 */
[----:B------:R-:W-:Y:S05]  /*2ad0*/  BRA `(.L_x_3473) ;  /* 0x0000000800e07947 */ /* 0x000fea0003800000 */
.L_x_3476:
[----:B------:R-:W-:-:S13]  /*2ae0*/  ISETP.NE.AND P0, PT, R0, 0x7, PT ;  /* 0x000000070000780c */ /* 0x000fda0003f05270 */
[----:B------:R-:W-:Y:S05]  /*2af0*/  @!P0 BRA `(.L_x_3478) ;  /* 0x0000000000288947 */ /* 0x000fea0003800000 */
[----:B------:R-:W-:-:S13]  /*2b00*/  ISETP.NE.AND P0, PT, R0, 0x8, PT ;  /* 0x000000080000780c */ /* 0x000fda0003f05270 */
[----:B------:R-:W-:Y:S05]  /*2b10*/  @!P0 BRA `(.L_x_3479) ;  /* 0x0000000000148947 */ /* 0x000fea0003800000 */
[----:B------:R-:W-:-:S13]  /*2b20*/  ISETP.NE.AND P0, PT, R0, 0x9, PT ;  /* 0x000000090000780c */ /* 0x000fda0003f05270 */
[----:B------:R-:W-:Y:S05]  /*2b30*/  @P0 BRA `(.L_x_3472) ;  /* 0x0000000800700947 */ /* 0x000fea0003800000 */
[----:B------:R-:W-:-:S05]  /*2b40*/  IMAD.MOV.U32 R6, RZ, RZ, R2 ;  /* 0x000000ffff067224 */ /* 0x000fca00078e0002 */
[----:B------:R0:W-:Y:S01]  /*2b50*/  STG.E.64 desc[UR36][R16.64], R6 ;  /* 0x0000000610007986 */ /* 0x0001e2000c101b24 */
[----:B------:R-:W-:Y:S05]  /*2b60*/  BRA `(.L_x_3473) ;  /* 0x0000000800bc7947 */ /* 0x000fea0003800000 */
.L_x_3479:
[----:B------:R-:W-:-:S05]  /*2b70*/  F2FP.F16.F32.PACK_AB R3, R7, R2 ;  /* 0x000000020703723e */ /* 0x000fca00000000ff */
[----:B------:R0:W-:Y:S01]  /*2b80*/  STG.E desc[UR36][R16.64], R3 ;  /* 0x0000000310007986 */ /* 0x0001e2000c101924 */
[----:B------:R-:W-:Y:S05]  /*2b90*/  BRA `(.L_x_3473) ;  /* 0x0000000800b07947 */ /* 0x000fea0003800000 */
.L_x_3478:
[----:B------:R-:W-:-:S06]  /*2ba0*/  FMUL.FTZ R2, R2, 1 ;  /* 0x3f80000002027820 */ /* 0x000fcc0000410000 */
[----:B------:R-:W0:Y:S02]  /*2bb0*/  F2F.F64.F32 R2, R2 ;  /* 0x0000000200027310 */ /* 0x000e240000201800 */
[----:B0-----:R0:W-:Y:S01]  /*2bc0*/  STG.E.64 desc[UR36][R16.64], R2 ;  /* 0x0000000210007986 */ /* 0x0011e2000c101b24 */
[----:B------:R-:W-:Y:S05]  /*2bd0*/  BRA `(.L_x_3473) ;  /* 0x0000000800a07947 */ /* 0x000fea0003800000 */
.L_x_3468:
        /* <DEDUP_REMOVED lines=8> */
[----:B------:R-:W-:Y:S02]  /*2c60*/  FSETP.NEU.FTZ.AND P0, PT, R2, RZ, PT ;  /* 0x000000ff0200720b */ /* 0x000fe40003f1d000 */
[----:B------:R-:W-:-:S04]  /*2c70*/  FSETP.NEU.FTZ.AND P1, PT, R7, RZ, PT ;  /* 0x000000ff0700720b */ /* 0x000fc80003f3d000 */
[----:B------:R-:W-:-:S04]  /*2c80*/  PLOP3.LUT P0, PT, P0, P1, PT, 0xa8, 0x0 ;  /* 0x000000000000781c */ /* 0x000fc80000703570 */
[----:B------:R-:W-:-:S05]  /*2c90*/  SEL R3, RZ, 0x1, !P0 ;  /* 0x00000001ff037807 */ /* 0x000fca0004000000 */
[----:B------:R0:W-:Y:S01]  /*2ca0*/  STG.E.U8 desc[UR36][R16.64], R3 ;  /* 0x0000000310007986 */ /* 0x0001e2000c101124 */
[----:B------:R-:W-:Y:S05]  /*2cb0*/  BRA `(.L_x_3473) ;  /* 0x0000000800687947 */ /* 0x000fea0003800000 */
.L_x_3482:
[----:B------:R-:W-:Y:S01]  /*2cc0*/  FMUL.FTZ R6, R7, 1 ;  /* 0x3f80000007067820 */ /* 0x000fe20000410000 */
[----:B--234-:R-:W-:-:S05]  /*2cd0*/  FMUL.FTZ R4, R2, 1 ;  /* 0x3f80000002047820 */ /* 0x01cfca0000410000 */
[----:B------:R-:W-:Y:S08]  /*2ce0*/  F2F.F64.F32 R6, R6 ;  /* 0x0000000600067310 */ /* 0x000ff00000201800 */
[----:B------:R-:W0:Y:S02]  /*2cf0*/  F2F.F64.F32 R4, R4 ;  /* 0x0000000400047310 */ /* 0x000e240000201800 */
[----:B0-----:R0:W-:Y:S01]  /*2d00*/  STG.E.128 desc[UR36][R16.64], R4 ;  /* 0x0000000410007986 */ /* 0x0011e2000c101d24 */
[----:B------:R-:W-:Y:S05]  /*2d10*/  BRA `(.L_x_3473) ;  /* 0x0000000800507947 */ /* 0x000fea0003800000 */
.L_x_3481:
[----:B------:R-:W-:-:S13]  /*2d20*/  ISETP.NE.AND P0, PT, R0, 0xf, PT ;  /* 0x0000000f0000780c */ /* 0x000fda0003f05270 */
[----:B------:R-:W-:Y:S05]  /*2d30*/  @!P0 BRA `(.L_x_3483) ;  /* 0x0000000000ac8947 */ /* 0x000fea0003800000 */
[----:B------:R-:W-:-:S13]  /*2d40*/  ISETP.NE.AND P0, PT, R0, 0x17, PT ;  /* 0x000000170000780c */ /* 0x000fda0003f05270 */
[----:B------:R-:W-:Y:S05]  /*2d50*/  @!P0 BRA `(.L_x_3484) ;  /* 0x0000000000508947 */ /* 0x000fea0003800000 */
[----:B------:R-:W-:-:S13]  /*2d60*/  ISETP.NE.AND P0, PT, R0, 0x18, PT ;  /* 0x000000180000780c */ /* 0x000fda0003f05270 */
[----:B------:R-:W-:Y:S05]  /*2d70*/  @P0 BRA `(.L_x_3472) ;  /* 0x0000000400e00947 */ /* 0x000fea0003800000 */
[C---:B--234-:R-:W-:Y:S01]  /*2d80*/  LOP3.LUT R4, R2.reuse, 0x7fffffff, RZ, 0xc0, !PT ;  /* 0x7fffffff02047812 */ /* 0x05cfe200078ec0ff */
        /* <DEDUP_REMOVED lines=13> */
.L_x_3486:
[----:B------:R-:W-:Y:S05]  /*2e60*/  BSYNC B0 ;  /* 0x0000000000007941 */ /* 0x000fea0003800000 */
.L_x_3485:
[----:B------:R-:W-:-:S05]  /*2e70*/  LOP3.LUT R5, R0, R5, RZ, 0xfc, !PT ;  /* 0x0000000500057212 */ /* 0x000fca00078efcff */
[----:B------:R0:W-:Y:S01]  /*2e80*/  STG.E.U8 desc[UR36][R16.64], R5 ;  /* 0x0000000510007986 */ /* 0x0001e2000c101124 */
[----:B------:R-:W-:Y:S05]  /*2e90*/  BRA `(.L_x_3473) ;  /* 0x0000000400f07947 */ /* 0x000fea0003800000 */
.L_x_3484:
[----:B--234-:R-:W-:Y:S01]  /*2ea0*/  LOP3.LUT R4, R2, 0x7fffffff, RZ, 0xc0, !PT ;  /* 0x7fffffff02047812 */ /* 0x01cfe200078ec0ff */
        /* <DEDUP_REMOVED lines=8> */
[----:B------:R-:W-:Y:S02]  /*2f30*/  @P0 SHF.R.U32.HI R0, RZ, 0x15, R0 ;  /* 0x00000015ff000819 */ /* 0x000fe40000011600 */
[----:B------:R-:W-:Y:S01]  /*2f40*/  @!P0 IADD3 R0, R3, -0x43000000, RZ ;  /* 0xbd00000003008810 */ /* 0x000fe20007ffe0ff */
[----:B------:R-:W-:Y:S06]  /*2f50*/  BRA `(.L_x_3489) ;  /* 0x00000000000c7947 */ /* 0x000fec0003800000 */
.L_x_3488:
[----:B------:R-:W-:Y:S01]  /*2f60*/  IMAD.MOV.U32 R0, RZ, RZ, 0x7f ;  /* 0x0000007fff007424 */ /* 0x000fe200078e00ff */
[----:B------:R-:W-:-:S04]  /*2f70*/  ISETP.GT.U32.AND P0, PT, R4, 0x7f800000, PT ;  /* 0x7f8000000400780c */ /* 0x000fc80003f04070 */
[----:B------:R-:W-:-:S09]  /*2f80*/  SEL R0, R0, 0x7c, P0 ;  /* 0x0000007c00007807 */ /* 0x000fd20000000000 */
.L_x_3489:
[----:B------:R-:W-:Y:S05]  /*2f90*/  BSYNC B0 ;  /* 0x0000000000007941 */ /* 0x000fea0003800000 */
.L_x_3487:
[----:B------:R-:W-:-:S04]  /*2fa0*/  LOP3.LUT R2, R2, 0x80000000, RZ, 0xc0, !PT ;  /* 0x8000000002027812 */ /* 0x000fc800078ec0ff */
[----:B------:R-:W-:-:S04]  /*2fb0*/  SHF.R.U32.HI R3, RZ, 0x18, R2 ;  /* 0x00000018ff037819 */ /* 0x000fc80000011602 */
[----:B------:R-:W-:-:S05]  /*2fc0*/  LOP3.LUT R3, R0, R3, RZ, 0xfc, !PT ;  /* 0x0000000300037212 */ /* 0x000fca00078efcff */
[----:B------:R0:W-:Y:S01]  /*2fd0*/  STG.E.U8 desc[UR36][R16.64], R3 ;  /* 0x0000000310007986 */ /* 0x0001e2000c101124 */
[----:B------:R-:W-:Y:S05]  /*2fe0*/  BRA `(.L_x_3473) ;  /* 0x00000004009c7947 */ /* 0x000fea0003800000 */
.L_x_3483:
[----:B------:R-:W-:-:S05]  /*2ff0*/  F2FP.BF16.F32.PACK_AB R2, RZ, R2 ;  /* 0x00000002ff02723e */ /* 0x000fca00000010ff */
[----:B------:R0:W-:Y:S01]  /*3000*/  STG.E.U16 desc[UR36][R16.64], R2 ;  /* 0x0000000210007986 */ /* 0x0001e2000c101524 */
[----:B------:R-:W-:Y:S05]  /*3010*/  BRA `(.L_x_3473) ;  /* 0x0000000400907947 */ /* 0x000fea0003800000 */
.L_x_3480:
        /* <DEDUP_REMOVED lines=11> */
.L_x_3492:
[----:B------:R-:W-:Y:S01]  /*30d0*/  LOP3.LUT R3, R2, 0x7fffffff, RZ, 0xc0, !PT ;  /* 0x7fffffff02037812 */ /* 0x000fe200078ec0ff */
[----:B------:R-:W-:Y:S01]  /*30e0*/  BSSY B0, `(.L_x_3493) ;  /* 0x0000013000007945 */ /* 0x000fe20003800000 */
[----:B------:R-:W-:Y:S02]  /*30f0*/  IMAD.MOV.U32 R8, RZ, RZ, 0x80 ;  /* 0x00000080ff087424 */ /* 0x000fe400078e00ff */
[----:B------:R-:W-:-:S13]  /*3100*/  ISETP.GT.U32.AND P0, PT, R3, 0x437fffff, PT ;  /* 0x437fffff0300780c */ /* 0x000fda0003f04070 */
[----:B------:R-:W-:Y:S05]  /*3110*/  @P0 BRA `(.L_x_3494) ;  /* 0x00000000003c0947 */ /* 0x000fea0003800000 */
[----:B------:R-:W-:-:S13]  /*3120*/  ISETP.GE.U32.AND P0, PT, R3, 0x3c000000, PT ;  /* 0x3c0000000300780c */ /* 0x000fda0003f06070 */
[----:B------:R-:W-:-:S04]  /*3130*/  @P0 SHF.R.U32.HI R0, RZ, 0x14, R2 ;  /* 0x00000014ff000819 */ /* 0x000fc80000011602 */
[----:B--234-:R-:W-:-:S04]  /*3140*/  @P0 LOP3.LUT R5, R0, 0x1, RZ, 0xc0, !PT ;  /* 0x0000000100050812 */ /* 0x01cfc800078ec0ff */
        /* <DEDUP_REMOVED lines=8> */
.L_x_3495:
[----:B------:R-:W-:-:S04]  /*31d0*/  LOP3.LUT R2, R2, 0x80000000, RZ, 0xc0, !PT ;  /* 0x8000000002027812 */ /* 0x000fc800078ec0ff */
[----:B------:R-:W-:-:S04]  /*31e0*/  SHF.R.U32.HI R3, RZ, 0x18, R2 ;  /* 0x00000018ff037819 */ /* 0x000fc80000011602 */
[----:B------:R-:W-:-:S04]  /*31f0*/  LOP3.LUT R0, R0, R3, RZ, 0xfc, !PT ;  /* 0x0000000300007212 */ /* 0x000fc800078efcff */
[----:B------:R-:W-:-:S07]  /*3200*/  PRMT R8, R0, 0x7610, R8 ;  /* 0x0000761000087816 */ /* 0x000fce0000000008 */
.L_x_3494:
[----:B------:R-:W-:Y:S05]  /*3210*/  BSYNC B0 ;  /* 0x0000000000007941 */ /* 0x000fea0003800000 */
.L_x_3493:
[----:B------:R0:W-:Y:S01]  /*3220*/  STG.E.U8 desc[UR36][R16.64], R8 ;  /* 0x0000000810007986 */ /* 0x0001e2000c101124 */
[----:B------:R-:W-:Y:S05]  /*3230*/  BRA `(.L_x_3473) ;  /* 0x0000000400087947 */ /* 0x000fea0003800000 */
.L_x_3491:
        /* <DEDUP_REMOVED lines=16> */
.L_x_3498:
[----:B------:R-:W-:-:S04]  /*3340*/  LOP3.LUT R2, R2, 0x80000000, RZ, 0xc0, !PT ;  /* 0x8000000002027812 */ /* 0x000fc800078ec0ff */
[----:B------:R-:W-:-:S04]  /*3350*/  SHF.R.U32.HI R3, RZ, 0x18, R2 ;  /* 0x00000018ff037819 */ /* 0x000fc80000011602 */
[----:B------:R-:W-:-:S04]  /*3360*/  LOP3.LUT R0, R0, R3, RZ, 0xfc, !PT ;  /* 0x0000000300007212 */ /* 0x000fc800078efcff */
[----:B------:R-:W-:-:S07]  /*3370*/  PRMT R8, R0, 0x7610, R8 ;  /* 0x0000761000087816 */ /* 0x000fce0000000008 */
.L_x_3497:
[----:B------:R-:W-:Y:S05]  /*3380*/  BSYNC B0 ;  /* 0x0000000000007941 */ /* 0x000fea0003800000 */
.L_x_3496:
[----:B------:R0:W-:Y:S01]  /*3390*/  STG.E.U8 desc[UR36][R16.64], R8 ;  /* 0x0000000810007986 */ /* 0x0001e2000c101124 */
[----:B------:R-:W-:Y:S05]  /*33a0*/  BRA `(.L_x_3473) ;  /* 0x0000000000ac7947 */ /* 0x000fea0003800000 */
.L_x_3490:
[----:B------:R-:W-:-:S13]  /*33b0*/  ISETP.NE.AND P0, PT, R0, 0x1c, PT ;  /* 0x0000001c0000780c */ /* 0x000fda0003f05270 */
[----:B------:R-:W-:Y:S05]  /*33c0*/  @!P0 BRA `(.L_x_3499) ;  /* 0x00000000009c8947 */ /* 0x000fea0003800000 */
[----:B------:R-:W-:-:S13]  /*33d0*/  ISETP.NE.AND P0, PT, R0, 0x1d, PT ;  /* 0x0000001d0000780c */ /* 0x000fda0003f05270 */
[----:B------:R-:W-:Y:S05]  /*33e0*/  @!P0 BRA `(.L_x_3500) ;  /* 0x0000000000888947 */ /* 0x000fea0003800000 */
[----:B------:R-:W-:-:S13]  /*33f0*/  ISETP.NE.AND P0, PT, R0, 0x2c, PT ;  /* 0x0000002c0000780c */ /* 0x000fda0003f05270 */
[----:B------:R-:W-:Y:S05]  /*3400*/  @P0 BRA `(.L_x_3472) ;  /* 0x00000000003c0947 */ /* 0x000fea0003800000 */
[----:B--234-:R-:W-:-:S04]  /*3410*/  SHF.R.U32.HI R4, RZ, 0x17, R2 ;  /* 0x00000017ff047819 */ /* 0x01cfc80000011602 */
        /* <DEDUP_REMOVED lines=14> */
.L_x_3472:
[----:B------:R-:W-:Y:S01]  /*3500*/  MOV R2, 0x0 ;  /* 0x0000000000027802 */ /* 0x000fe20000000f00 */
[----:B------:R-:W-:Y:S01]  /*3510*/  ULDC.64 UR4, c[0x4][0x158] ;  /* 0x0100560000047ab9 */ /* 0x000fe20000000a00 */
[----:B------:R-:W-:Y:S01]  /*3520*/  ULDC.64 UR6, c[0x4][0x160] ;  /* 0x0100580000067ab9 */ /* 0x000fe20000000a00 */
[----:B--234-:R-:W-:Y:S01]  /*3530*/  MOV R4, UR4 ;  /* 0x0000000400047c02 */ /* 0x01cfe20008000f00 */
[----:B------:R-:W-:Y:S01]  /*3540*/  IMAD.U32 R5, RZ, RZ, UR5 ;  /* 0x00000005ff057e24 */ /* 0x000fe2000f8e00ff */
[----:B------:R-:W-:Y:S01]  /*3550*/  ULDC.64 UR4, c[0x4][0x20] ;  /* 0x0100080000047ab9 */ /* 0x000fe20000000a00 */
[----:B------:R-:W0:Y:S01]  /*3560*/  LDC.64 R2, c[0x4][R2] ;  /* 0x0100000002027b82 */ /* 0x000e220000000a00 */
[----:B------:R-:W-:Y:S01]  /*3570*/  HFMA2.MMA R13, -RZ, RZ, 0, 0 ;  /* 0x00000000ff0d7435 */ /* 0x000fe200000001ff */
        /* <DEDUP_REMOVED lines=8> */
.L_x_3501:
[----:B------:R-:W-:Y:S05]  /*3600*/  BRA `(.L_x_3473) ;  /* 0x0000000000147947 */ /* 0x000fea0003800000 */
.L_x_3500:
[----:B------:R-:W0:Y:S02]  /*3610*/  F2I.U64.TRUNC R2, R2 ;  /* 0x0000000200027311 */ /* 0x000e24000020d800 */
[----:B0-----:R0:W-:Y:S01]  /*3620*/  STG.E.64 desc[UR36][R16.64], R2 ;  /* 0x0000000210007986 */ /* 0x0011e2000c101b24 */
[----:B------:R-:W-:Y:S05]  /*3630*/  BRA `(.L_x_3473) ;  /* 0x0000000000087947 */ /* 0x000fea0003800000 */
.L_x_3499:
[----:B------:R-:W0:Y:S02]  /*3640*/  F2I.FTZ.U32.TRUNC.NTZ R3, R2 ;  /* 0x0000000200037305 */ /* 0x000e24000021f000 */
[----:B0-----:R0:W-:Y:S02]  /*3650*/  STG.E desc[UR36][R16.64], R3 ;  /* 0x0000000310007986 */ /* 0x0011e4000c101924 */
.L_x_3473:
[----:B------:R-:W-:-:S04]  /*3660*/  IMAD R18, R23, 0x200, R18 ;  /* 0x0000020017127824 */ /* 0x000fc800078e0212 */
[----:B------:R-:W-:-:S07]  /*3670*/  VIADD R19, R18, 0x80 ;  /* 0x0000008012137836 */ /* 0x000fce0000000000 */
.L_x_3431:
[----:B------:R-:W-:Y:S05]  /*3680*/  BSYNC B7 ;  /* 0x0000000000077941 */ /* 0x000fea0003800000 */
.L_x_3430:
[----:B------:R-:W-:Y:S01]  /*3690*/  ULDC UR4, c[0x0][0x210] ;  /* 0x0000840000047ab9 */ /* 0x000fe20000000800 */
[----:B------:R-:W-:Y:S01]  /*36a0*/  BSSY B7, `(.L_x_3502) ;  /* 0x0000360000077945 */ /* 0x000fe20003800000 */
[----:B------:R-:W-:-:S13]  /*36b0*/  ISETP.GE.AND P0, PT, R19, UR4, PT ;  /* 0x0000000413007c0c */ /* 0x000fda000bf06270 */
[----:B------:R-:W-:Y:S05]  /*36c0*/  @P0 BRA `(.L_x_3503) ;  /* 0x0000003400740947 */ /* 0x000fea0003800000 */
[----:B0-----:R-:W0:Y:S01]  /*36d0*/  LDC R6, c[0x0][0x218] ;  /* 0x00008600ff067b82 */ /* 0x001e220000000800 */
[----:B------:R-:W-:Y:S02]  /*36e0*/  IMAD.MOV.U32 R0, RZ, RZ, RZ ;  /* 0x000000ffff007224 */ /* 0x000fe400078e00ff */
[----:B-1----:R-:W-:Y:S01]  /*36f0*/  IMAD.MOV.U32 R16, RZ, RZ, RZ ;  /* 0x000000ffff107224 */ /* 0x002fe200078e00ff */
        /* <DEDUP_REMOVED lines=18> */
[----:B--234-:R-:W-:-:S05]  /*3820*/  IMAD.HI.U32 R4, R3, UR7, R2 ;  /* 0x0000000703047c27 */ /* 0x01cfca000f8e0002 */
        /* <DEDUP_REMOVED lines=281> */
.L_x_3504:
[----:B------:R-:W0:Y:S01]  /*49c0*/  LDC.U8 R3, c[0x0][0x422] ;  /* 0x00010880ff037b82 */ /* 0x000e220000000000 */
[----:B------:R-:W-:Y:S01]  /*49d0*/  ULDC.64 UR4, c[0x0][0x410] ;  /* 0x0001040000047ab9 */ /* 0x000fe20000000a00 */
[----:B------:R-:W-:Y:S01]  /*49e0*/  ULDC.64 UR6, c[0x0][0x418] ;  /* 0x0001060000067ab9 */ /* 0x000fe20000000a00 */
[----:B------:R-:W-:Y:S01]  /*49f0*/  IADD3 R16, P0, R16, UR4, RZ ;  /* 0x0000000410107c10 */ /* 0x000fe2000ff1e0ff */
[----:B------:R-:W-:Y:S01]  /*4a00*/  BSSY B6, `(.L_x_3505) ;  /* 0x00000f6000067945 */ /* 0x000fe20003800000 */
[----:B--234-:R-:W-:-:S03]  /*4a10*/  IADD3 R4, P1, R0, UR6, RZ ;  /* 0x0000000600047c10 */ /* 0x01cfc6000ff3e0ff */
        /* <DEDUP_REMOVED lines=14> */
[----:B------:R-:W-:Y:S01]  /*4b00*/  IMAD.MOV.U32 R3, RZ, RZ, RZ ;  /* 0x000000ffff037224 */ /* 0x000fe200078e00ff */
[----:B--2---:R-:W0:Y:S01]  /*4b10*/  I2F.S16 R2, R2 ;  /* 0x0000000200027306 */ /* 0x004e220000101400 */
[----:B------:R-:W-:Y:S05]  /*4b20*/  BRA `(.L_x_3511) ;  /* 0x0000000c008c7947 */ /* 0x000fea0003800000 */
.L_x_3509:
[----:B------:R-:W2:Y:S01]  /*4b30*/  LDG.E.U8 R2, desc[UR36][R4.64] ;  /* 0x0000002404027981 */ /* 0x000ea2000c1e1100 */
[----:B------:R-:W-:Y:S01]  /*4b40*/  IMAD.MOV.U32 R3, RZ, RZ, RZ ;  /* 0x000000ffff037224 */ /* 0x000fe200078e00ff */
[----:B--2---:R-:W-:Y:S01]  /*4b50*/  I2FP.F32.U32 R2, R2 ;  /* 0x0000000200027245 */ /* 0x004fe20000201000 */
[----:B------:R-:W-:Y:S06]  /*4b60*/  BRA `(.L_x_3511) ;  /* 0x0000000c007c7947 */ /* 0x000fec0003800000 */
.L_x_3508:
        /* <DEDUP_REMOVED lines=10> */
.L_x_3513:
[----:B------:R-:W2:Y:S01]  /*4c10*/  LDG.E R2, desc[UR36][R4.64] ;  /* 0x0000002404027981 */ /* 0x000ea2000c1e1900 */
[----:B------:R-:W-:Y:S01]  /*4c20*/  IMAD.MOV.U32 R3, RZ, RZ, RZ ;  /* 0x000000ffff037224 */ /* 0x000fe200078e00ff */
[----:B--2---:R-:W-:Y:S01]  /*4c30*/  I2FP.F32.S32 R2, R2 ;  /* 0x0000000200027245 */ /* 0x004fe20000201400 */
[----:B------:R-:W-:Y:S06]  /*4c40*/  BRA `(.L_x_3511) ;  /* 0x0000000c00447947 */ /* 0x000fec0003800000 */
.L_x_3512:
[----:B------:R-:W2:Y:S01]  /*4c50*/  LDG.E.U16 R2, desc[UR36][R4.64] ;  /* 0x0000002404027981 */ /* 0x000ea2000c1e1500 */
[----:B------:R-:W-:Y:S01]  /*4c60*/  IMAD.MOV.U32 R3, RZ, RZ, RZ ;  /* 0x000000ffff037224 */ /* 0x000fe200078e00ff */
[----:B--2---:R-:W0:Y:S01]  /*4c70*/  I2F.S16 R2, R2 ;  /* 0x0000000200027306 */ /* 0x004e220000101400 */
[----:B------:R-:W-:Y:S05]  /*4c80*/  BRA `(.L_x_3511) ;  /* 0x0000000c00347947 */ /* 0x000fea0003800000 */
.L_x_3507:
        /* <DEDUP_REMOVED lines=9> */
.L_x_3515:
[----:B------:R-:W2:Y:S01]  /*4d20*/  LDG.E.U16 R2, desc[UR36][R4.64] ;  /* 0x0000002404027981 */ /* 0x000ea2000c1e1500 */
[----:B------:R-:W-:Y:S02]  /*4d30*/  IMAD.MOV.U32 R3, RZ, RZ, RZ ;  /* 0x000000ffff037224 */ /* 0x000fe400078e00ff */
[----:B--2---:R-:W-:Y:S01]  /*4d40*/  HADD2.F32 R2, -RZ, R2.H0_H0 ;  /* 0x20000002ff027230 */ /* 0x004fe20000004100 */
[----:B------:R-:W-:Y:S06]  /*4d50*/  BRA `(.L_x_3511) ;  /* 0x0000000c00007947 */ /* 0x000fec0003800000 */
.L_x_3514:
        /* <DEDUP_REMOVED lines=8> */
.L_x_3517:
[----:B------:R-:W2:Y:S02]  /*4de0*/  LDG.E R2, desc[UR36][R4.64] ;  /* 0x0000002404027981 */ /* 0x000ea4000c1e1900 */
[--C-:B--2---:R-:W-:Y:S02]  /*4df0*/  HADD2.F32 R3, -RZ, R2.reuse.H1_H1 ;  /* 0x30000002ff037230 */ /* 0x104fe40000004100 */
[----:B------:R-:W-:Y:S01]  /*4e00*/  HADD2.F32 R2, -RZ, R2.H0_H0 ;  /* 0x20000002ff027230 */ /* 0x000fe20000004100 */
[----:B------:R-:W-:Y:S06]  /*4e10*/  BRA `(.L_x_3511) ;  /* 0x0000000800d07947 */ /* 0x000fec0003800000 */
.L_x_3516:
[----:B------:R-:W2:Y:S01]  /*4e20*/  LDG.E.64 R4, desc[UR36][R4.64] ;  /* 0x0000002404047981 */ /* 0x000ea2000c1e1b00 */
[----:B------:R-:W-:Y:S01]  /*4e30*/  UMOV UR4, 0xf0000000 ;  /* 0xf000000000047882 */ /* 0x000fe20000000000 */
[----:B------:R-:W-:Y:S01]  /*4e40*/  UMOV UR5, 0x380fffff ;  /* 0x380fffff00057882 */ /* 0x000fe20000000000 */
[----:B------:R-:W-:Y:S01]  /*4e50*/  MOV R3, RZ ;  /* 0x000000ff00037202 */ /* 0x000fe20000000f00 */
[----:B--2---:R-:W0:Y:S01]  /*4e60*/  F2F.F32.F64 R2, R4 ;  /* 0x0000000400027310 */ /* 0x004e220000301000 */
[----:B------:R-:W-:-:S14]  /*4e70*/  DSETP.GEU.AND P0, PT, |R4|, UR4, PT ;  /* 0x0000000404007e2a */ /* 0x000fdc000bf0e200 */
[----:B0-----:R-:W-:Y:S01]  /*4e80*/  @!P0 FMUL R2, R2, 1.175494350822287508e-38 ;  /* 0x0080000002028820 */ /* 0x001fe20000400000 */
[----:B------:R-:W-:Y:S06]  /*4e90*/  BRA `(.L_x_3511) ;  /* 0x0000000800b07947 */ /* 0x000fec0003800000 */
.L_x_3506:
        /* <DEDUP_REMOVED lines=11> */
[----:B------:R-:W-:Y:S01]  /*4f50*/  FSEL R2, RZ, 1, !P0 ;  /* 0x3f800000ff027808 */ /* 0x000fe20004000000 */
[----:B------:R-:W-:Y:S08]  /*4f60*/  BRA `(.L_x_3511) ;  /* 0x00000008007c7947 */ /* 0x000ff00003800000 */
.L_x_3520:
        /* <DEDUP_REMOVED lines=10> */
.L_x_3519:
        /* <DEDUP_REMOVED lines=27> */
.L_x_3522:
[----:B------:R-:W2:Y:S01]  /*51c0*/  LDG.E.U8 R4, desc[UR36][R4.64] ;  /* 0x0000002404047981 */ /* 0x000ea2000c1e1100 */
[----:B------:R-:W-:Y:S01]  /*51d0*/  IMAD.MOV.U32 R3, RZ, RZ, RZ ;  /* 0x000000ffff037224 */ /* 0x000fe200078e00ff */
[C---:B--2---:R-:W-:Y:S01]  /*51e0*/  SHF.L.U32 R0, R4.reuse, 0x19, RZ ;  /* 0x0000001904007819 */ /* 0x044fe200000006ff */
        /* <DEDUP_REMOVED lines=11> */
.L_x_3521:
[----:B------:R-:W2:Y:S01]  /*52a0*/  LDG.E.U16 R2, desc[UR36][R4.64] ;  /* 0x0000002404027981 */ /* 0x000ea2000c1e1500 */
[----:B------:R-:W-:Y:S02]  /*52b0*/  IMAD.MOV.U32 R3, RZ, RZ, RZ ;  /* 0x000000ffff037224 */ /* 0x000fe400078e00ff */
[----:B--2---:R-:W-:Y:S01]  /*52c0*/  IMAD.U32 R2, R2, 0x10000, RZ ;  /* 0x0001000002027824 */ /* 0x004fe200078e00ff */
[----:B------:R-:W-:Y:S06]  /*52d0*/  BRA `(.L_x_3511) ;  /* 0x0000000400a07947 */ /* 0x000fec0003800000 */
.L_x_3518:
        /* <DEDUP_REMOVED lines=12> */
.L_x_3525:
[----:B------:R-:W2:Y:S01]  /*53a0*/  LDG.E.U8 R5, desc[UR36][R4.64] ;  /* 0x0000002404057981 */ /* 0x000ea2000c1e1100 */
[----:B------:R-:W-:Y:S02]  /*53b0*/  CS2R R2, SRZ ;  /* 0x0000000000027805 */ /* 0x000fe4000001ff00 */
        /* <DEDUP_REMOVED lines=18> */
.L_x_3527:
[----:B------:R-:W-:Y:S05]  /*54e0*/  BSYNC B0 ;  /* 0x0000000000007941 */ /* 0x000fea0003800000 */
.L_x_3526:
[----:B------:R-:W-:Y:S01]  /*54f0*/  IMAD.SHL.U32 R2, R2, 0x100000, RZ ;  /* 0x0010000002027824 */ /* 0x000fe200078e00ff */
[----:B------:R-:W-:-:S04]  /*5500*/  LEA R5, R0, 0x3b800000, 0x17 ;  /* 0x3b80000000057811 */ /* 0x000fc800078eb8ff */
[----:B------:R-:W-:Y:S01]  /*5510*/  LOP3.LUT R2, R5, R2, R6, 0xfe, !PT ;  /* 0x0000000205027212 */ /* 0x000fe200078efe06 */
[----:B------:R-:W-:Y:S06]  /*5520*/  BRA `(.L_x_3511) ;  /* 0x00000004000c7947 */ /* 0x000fec0003800000 */
.L_x_3524:
        /* <DEDUP_REMOVED lines=20> */
.L_x_3529:
[----:B------:R-:W-:Y:S05]  /*5670*/  BSYNC B0 ;  /* 0x0000000000007941 */ /* 0x000fea0003800000 */
.L_x_3528:
[----:B------:R-:W-:Y:S01]  /*5680*/  IMAD.SHL.U32 R2, R2, 0x200000, RZ ;  /* 0x0020000002027824 */ /* 0x000fe200078e00ff */
[----:B------:R-:W-:-:S04]  /*5690*/  LEA R5, R0, 0x37800000, 0x17 ;  /* 0x3780000000057811 */ /* 0x000fc800078eb8ff */
[----:B------:R-:W-:Y:S01]  /*56a0*/  LOP3.LUT R2, R5, R2, R6, 0xfe, !PT ;  /* 0x0000000205027212 */ /* 0x000fe200078efe06 */
[----:B------:R-:W-:Y:S06]  /*56b0*/  BRA `(.L_x_3511) ;  /* 0x0000000000a87947 */ /* 0x000fec0003800000 */
.L_x_3523:
        /* <DEDUP_REMOVED lines=14> */
.L_x_3533:
[----:B------:R-:W-:Y:S05]  /*57a0*/  BSYNC B0 ;  /* 0x0000000000007941 */ /* 0x000fea0003800000 */
.L_x_3532:
[----:B------:R-:W-:Y:S01]  /*57b0*/  IMAD.MOV.U32 R3, RZ, RZ, RZ ;  /* 0x000000ffff037224 */ /* 0x000fe200078e00ff */
[----:B------:R-:W-:Y:S06]  /*57c0*/  BRA `(.L_x_3511) ;  /* 0x0000000000647947 */ /* 0x000fec0003800000 */
.L_x_3510:
        /* <DEDUP_REMOVED lines=16> */
.L_x_3534:
[----:B------:R-:W-:Y:S01]  /*58d0*/  CS2R R2, SRZ ;  /* 0x0000000000027805 */ /* 0x000fe2000001ff00 */
[----:B------:R-:W-:Y:S06]  /*58e0*/  BRA `(.L_x_3511) ;  /* 0x00000000001c7947 */ /* 0x000fec0003800000 */
.L_x_3531:
[----:B------:R-:W2:Y:S01]  /*58f0*/  LDG.E.64 R4, desc[UR36][R4.64] ;  /* 0x0000002404047981 */ /* 0x000ea2000c1e1b00 */
[----:B------:R-:W-:Y:S01]  /*5900*/  IMAD.MOV.U32 R3, RZ, RZ, RZ ;  /* 0x000000ffff037224 */ /* 0x000fe200078e00ff */
[----:B--2---:R0:W1:Y:S01]  /*5910*/  I2F.U64 R2, R4 ;  /* 0x0000000400027312 */ /* 0x0040620000301000 */
[----:B------:R-:W-:Y:S05]  /*5920*/  BRA `(.L_x_3511) ;  /* 0x00000000000c7947 */ /* 0x000fea0003800000 */
.L_x_3530:
[----:B------:R-:W2:Y:S01]  /*5930*/  LDG.E R2, desc[UR36][R4.64] ;  /* 0x0000002404027981 */ /* 0x000ea2000c1e1900 */
[----:B------:R-:W-:Y:S01]  /*5940*/  IMAD.MOV.U32 R3, RZ, RZ, RZ ;  /* 0x000000ffff037224 */ /* 0x000fe200078e00ff */
[----:B--2---:R-:W-:-:S07]  /*5950*/  I2FP.F32.U32 R2, R2 ;  /* 0x0000000200027245 */ /* 0x004fce0000201000 */
.L_x_3511:
[----:B------:R-:W-:Y:S05]  /*5960*/  BSYNC B6 ;  /* 0x0000000000067941 */ /* 0x000fea0003800000 */
.L_x_3505:
        /* <DEDUP_REMOVED lines=49> */
.L_x_3538:
        /* <DEDUP_REMOVED lines=12> */
.L_x_3537:
[----:B------:R-:W-:-:S04]  /*5d40*/  FADD.FTZ R2, R3, -R3 ;  /* 0x8000000303027221 */ /* 0x000fc80000010000 */
[----:B------:R-:W-:Y:S01]  /*5d50*/  IMAD.MOV.U32 R7, RZ, RZ, R2 ;  /* 0x000000ffff077224 */ /* 0x000fe200078e0002 */
[----:B------:R-:W-:Y:S06]  /*5d60*/  BRA `(.L_x_3539) ;  /* 0x0000000000307947 */ /* 0x000fec0003800000 */
.L_x_3536:
        /* <DEDUP_REMOVED lines=12> */
.L_x_3539:
[----:B------:R-:W-:Y:S05]  /*5e30*/  BSYNC B0 ;  /* 0x0000000000007941 */ /* 0x000fea0003800000 */
.L_x_3535:
        /* <DEDUP_REMOVED lines=15> */
.L_x_3543:
[----:B------:R-:W2:Y:S02]  /*5f30*/  F2I.S64.TRUNC R2, R2 ;  /* 0x0000000200027311 */ /* 0x000ea4000020d900 */
[----:B--234-:R-:W-:-:S05]  /*5f40*/  IMAD.MOV.U32 R5, RZ, RZ, R2 ;  /* 0x000000ffff057224 */ /* 0x01cfca00078e0002 */
[----:B------:R0:W-:Y:S01]  /*5f50*/  STG.E.U8 desc[UR36][R16.64], R5 ;  /* 0x0000000510007986 */ /* 0x0001e2000c101124 */
[----:B------:R-:W-:Y:S05]  /*5f60*/  BRA `(.L_x_3545) ;  /* 0x0000000c00487947 */ /* 0x000fea0003800000 */
.L_x_3542:
        /* <DEDUP_REMOVED lines=9> */
.L_x_3547:
[----:B------:R-:W0:Y:S02]  /*6000*/  F2I.FTZ.TRUNC.NTZ R3, R2 ;  /* 0x0000000200037305 */ /* 0x000e24000021f100 */
[----:B0-----:R0:W-:Y:S01]  /*6010*/  STG.E desc[UR36][R16.64], R3 ;  /* 0x0000000310007986 */ /* 0x0011e2000c101924 */
[----:B------:R-:W-:Y:S05]  /*6020*/  BRA `(.L_x_3545) ;  /* 0x0000000c00187947 */ /* 0x000fea0003800000 */
.L_x_3546:
[----:B------:R-:W0:Y:S02]  /*6030*/  F2I.FTZ.TRUNC.NTZ R3, R2 ;  /* 0x0000000200037305 */ /* 0x000e24000021f100 */
[----:B0-----:R0:W-:Y:S01]  /*6040*/  STG.E.U16 desc[UR36][R16.64], R3 ;  /* 0x0000000310007986 */ /* 0x0011e2000c101524 */
[----:B------:R-:W-:Y:S05]  /*6050*/  BRA `(.L_x_3545) ;  /* 0x0000000c000c7947 */ /* 0x000fea0003800000 */
.L_x_3541:
        /* <DEDUP_REMOVED lines=8> */
.L_x_3549:
[----:B------:R-:W-:-:S05]  /*60e0*/  F2FP.F16.F32.PACK_AB R2, RZ, R2 ;  /* 0x00000002ff02723e */ /* 0x000fca00000000ff */
[----:B------:R0:W-:Y:S01]  /*60f0*/  STG.E.U16 desc[UR36][R16.64], R2 ;  /* 0x0000000210007986 */ /* 0x0001e2000c101524 */
[----:B------:R-:W-:Y:S05]  /*6100*/  BRA `(.L_x_3545) ;  /* 0x0000000800e07947 */ /* 0x000fea0003800000 */
.L_x_3548:
        /* <DEDUP_REMOVED lines=9> */
.L_x_3551:
[----:B------:R-:W-:-:S05]  /*61a0*/  F2FP.F16.F32.PACK_AB R3, R7, R2 ;  /* 0x000000020703723e */ /* 0x000fca00000000ff */
[----:B------:R0:W-:Y:S01]  /*61b0*/  STG.E desc[UR36][R16.64], R3 ;  /* 0x0000000310007986 */ /* 0x0001e2000c101924 */
[----:B------:R-:W-:Y:S05]  /*61c0*/  BRA `(.L_x_3545) ;  /* 0x0000000800b07947 */ /* 0x000fea0003800000 */
.L_x_3550:
[----:B------:R-:W-:-:S06]  /*61d0*/  FMUL.FTZ R2, R2, 1 ;  /* 0x3f80000002027820 */ /* 0x000fcc0000410000 */
[----:B------:R-:W0:Y:S02]  /*61e0*/  F2F.F64.F32 R2, R2 ;  /* 0x0000000200027310 */ /* 0x000e240000201800 */
[----:B0-----:R0:W-:Y:S01]  /*61f0*/  STG.E.64 desc[UR36][R16.64], R2 ;  /* 0x0000000210007986 */ /* 0x0011e2000c101b24 */
[----:B------:R-:W-:Y:S05]  /*6200*/  BRA `(.L_x_3545) ;  /* 0x0000000800a07947 */ /* 0x000fea0003800000 */
.L_x_3540:
        /* <DEDUP_REMOVED lines=14> */
.L_x_3554:
[----:B------:R-:W-:Y:S01]  /*62f0*/  FMUL.FTZ R6, R7, 1 ;  /* 0x3f80000007067820 */ /* 0x000fe20000410000 */
[----:B--234-:R-:W-:-:S05]  /*6300*/  FMUL.FTZ R4, R2, 1 ;  /* 0x3f80000002047820 */ /* 0x01cfca0000410000 */
[----:B------:R-:W-:Y:S08]  /*6310*/  F2F.F64.F32 R6, R6 ;  /* 0x0000000600067310 */ /* 0x000ff00000201800 */
[----:B------:R-:W0:Y:S02]  /*6320*/  F2F.F64.F32 R4, R4 ;  /* 0x0000000400047310 */ /* 0x000e240000201800 */
[----:B0-----:R0:W-:Y:S01]  /*6330*/  STG.E.128 desc[UR36][R16.64], R4 ;  /* 0x0000000410007986 */ /* 0x0011e2000c101d24 */
[----:B------:R-:W-:Y:S05]  /*6340*/  BRA `(.L_x_3545) ;  /* 0x0000000800507947 */ /* 0x000fea0003800000 */
.L_x_3553:
        /* <DEDUP_REMOVED lines=18> */
[----:B------:R-:W-:Y:S02]  /*6470*/  @P0 SHF.R.U32.HI R0, RZ, 0x14, R3 ;  /* 0x00000014ff000819 */ /* 0x000fe40000011603 */
[----:B------:R-:W-:-:S07]  /*6480*/  @!P0 IADD3 R0, R2, -0x46800000, RZ ;  /* 0xb980000002008810 */ /* 0x000fce0007ffe0ff */
.L_x_3558:
[----:B------:R-:W-:Y:S05]  /*6490*/  BSYNC B0 ;  /* 0x0000000000007941 */ /* 0x000fea0003800000 */
.L_x_3557:
[----:B------:R-:W-:-:S05]  /*64a0*/  LOP3.LUT R5, R0, R5, RZ, 0xfc, !PT ;  /* 0x0000000500057212 */ /* 0x000fca00078efcff */
[----:B------:R0:W-:Y:S01]  /*64b0*/  STG.E.U8 desc[UR36][R16.64], R5 ;  /* 0x0000000510007986 */ /* 0x0001e2000c101124 */
[----:B------:R-:W-:Y:S05]  /*64c0*/  BRA `(.L_x_3545) ;  /* 0x0000000400f07947 */ /* 0x000fea0003800000 */
.L_x_3556:
        /* <DEDUP_REMOVED lines=12> */
.L_x_3560:
[----:B------:R-:W-:Y:S01]  /*6590*/  IMAD.MOV.U32 R0, RZ, RZ, 0x7f ;  /* 0x0000007fff007424 */ /* 0x000fe200078e00ff */
[----:B------:R-:W-:-:S04]  /*65a0*/  ISETP.GT.U32.AND P0, PT, R4, 0x7f800000, PT ;  /* 0x7f8000000400780c */ /* 0x000fc80003f04070 */
[----:B------:R-:W-:-:S09]  /*65b0*/  SEL R0, R0, 0x7c, P0 ;  /* 0x0000007c00007807 */ /* 0x000fd20000000000 */
.L_x_3561:
[----:B------:R-:W-:Y:S05]  /*65c0*/  BSYNC B0 ;  /* 0x0000000000007941 */ /* 0x000fea0003800000 */
.L_x_3559:
[----:B------:R-:W-:-:S04]  /*65d0*/  LOP3.LUT R2, R2, 0x80000000, RZ, 0xc0, !PT ;  /* 0x8000000002027812 */ /* 0x000fc800078ec0ff */
[----:B------:R-:W-:-:S04]  /*65e0*/  SHF.R.U32.HI R3, RZ, 0x18, R2 ;  /* 0x00000018ff037819 */ /* 0x000fc80000011602 */
[----:B------:R-:W-:-:S05]  /*65f0*/  LOP3.LUT R3, R0, R3, RZ, 0xfc, !PT ;  /* 0x0000000300037212 */ /* 0x000fca00078efcff */
[----:B------:R0:W-:Y:S01]  /*6600*/  STG.E.U8 desc[UR36][R16.64], R3 ;  /* 0x0000000310007986 */ /* 0x0001e2000c101124 */
[----:B------:R-:W-:Y:S05]  /*6610*/  BRA `(.L_x_3545) ;  /* 0x00000004009c7947 */ /* 0x000fea0003800000 */
.L_x_3555:
[----:B------:R-:W-:-:S05]  /*6620*/  F2FP.BF16.F32.PACK_AB R2, RZ, R2 ;  /* 0x00000002ff02723e */ /* 0x000fca00000010ff */
[----:B------:R0:W-:Y:S01]  /*6630*/  STG.E.U16 desc[UR36][R16.64], R2 ;  /* 0x0000000210007986 */ /* 0x0001e2000c101524 */
[----:B------:R-:W-:Y:S05]  /*6640*/  BRA `(.L_x_3545) ;  /* 0x0000000400907947 */ /* 0x000fea0003800000 */
.L_x_3552:
        /* <DEDUP_REMOVED lines=11> */
.L_x_3564:
        /* <DEDUP_REMOVED lines=16> */
.L_x_3567:
[----:B------:R-:W-:-:S04]  /*6800*/  LOP3.LUT R2, R2, 0x80000000, RZ, 0xc0, !PT ;  /* 0x8000000002027812 */ /* 0x000fc800078ec0ff */
[----:B------:R-:W-:-:S04]  /*6810*/  SHF.R.U32.HI R3, RZ, 0x18, R2 ;  /* 0x00000018ff037819 */ /* 0x000fc80000011602 */
[----:B------:R-:W-:-:S04]  /*6820*/  LOP3.LUT R0, R0, R3, RZ, 0xfc, !PT ;  /* 0x0000000300007212 */ /* 0x000fc800078efcff */
[----:B------:R-:W-:-:S07]  /*6830*/  PRMT R8, R0, 0x7610, R8 ;  /* 0x0000761000087816 */ /* 0x000fce0000000008 */
.L_x_3566:
[----:B------:R-:W-:Y:S05]  /*6840*/  BSYNC B0 ;  /* 0x0000000000007941 */ /* 0x000fea0003800000 */
.L_x_3565:
[----:B------:R0:W-:Y:S01]  /*6850*/  STG.E.U8 desc[UR36][R16.64], R8 ;  /* 0x0000000810007986 */ /* 0x0001e2000c101124 */
[----:B------:R-:W-:Y:S05]  /*6860*/  BRA `(.L_x_3545) ;  /* 0x0000000400087947 */ /* 0x000fea0003800000 */
.L_x_3563:
        /* <DEDUP_REMOVED lines=16> */
.L_x_3570:
[----:B------:R-:W-:-:S04]  /*6970*/  LOP3.LUT R2, R2, 0x80000000, RZ, 0xc0, !PT ;  /* 0x8000000002027812 */ /* 0x000fc800078ec0ff */
[----:B------:R-:W-:-:S04]  /*6980*/  SHF.R.U32.HI R3, RZ, 0x18, R2 ;  /* 0x00000018ff037819 */ /* 0x000fc80000011602 */
[----:B------:R-:W-:-:S04]  /*6990*/  LOP3.LUT R0, R0, R3, RZ, 0xfc, !PT ;  /* 0x0000000300007212 */ /* 0x000fc800078efcff */
[----:B------:R-:W-:-:S07]  /*69a0*/  PRMT R8, R0, 0x7610, R8 ;  /* 0x0000761000087816 */ /* 0x000fce0000000008 */
.L_x_3569:
[----:B------:R-:W-:Y:S05]  /*69b0*/  BSYNC B0 ;  /* 0x0000000000007941 */ /* 0x000fea0003800000 */
.L_x_3568:
[----:B------:R0:W-:Y:S01]  /*69c0*/  STG.E.U8 desc[UR36][R16.64], R8 ;  /* 0x0000000810007986 */ /* 0x0001e2000c101124 */
[----:B------:R-:W-:Y:S05]  /*69d0*/  BRA `(.L_x_3545) ;  /* 0x0000000000ac7947 */ /* 0x000fea0003800000 */
.L_x_3562:
        /* <DEDUP_REMOVED lines=17> */
[----:B------:R-:W-:-:S05]  /*6af0*/  @!P0 IMAD.MOV R0, RZ, RZ, R4 ;  /* 0x000000ffff008224 */ /* 0x000fca00078e0204 */
[----:B------:R-:W-:-:S05]  /*6b00*/  @P1 MOV R3, R0 ;  /* 0x0000000000031202 */ /* 0x000fca0000000f00 */
[----:B------:R0:W-:Y:S01]  /*6b10*/  STG.E.U8 desc[UR36][R16.64], R3 ;  /* 0x0000000310007986 */ /* 0x0001e2000c101124 */
[----:B------:R-:W-:Y:S05]  /*6b20*/  BRA `(.L_x_3545) ;  /* 0x0000000000587947 */ /* 0x000fea0003800000 */
.L_x_3544:
[----:B------:R-:W-:Y:S01]  /*6b30*/  MOV R0, 0x0 ;  /* 0x0000000000007802 */ /* 0x000fe20000000f00 */
[----:B------:R-:W-:Y:S01]  /*6b40*/  ULDC.64 UR4, c[0x4][0x158] ;  /* 0x0100560000047ab9 */ /* 0x000fe20000000a00 */
[----:B------:R-:W-:Y:S01]  /*6b50*/  ULDC.64 UR6, c[0x4][0x20] ;  /* 0x0100080000067ab9 */ /* 0x000fe20000000a00 */
[----:B--234-:R-:W-:Y:S01]  /*6b60*/  IMAD.U32 R4, RZ, RZ, UR4 ;  /* 0x00000004ff047e24 */ /* 0x01cfe2000f8e00ff */
[----:B------:R0:W1:Y:S01]  /*6b70*/  LDC.64 R2, c[0x4][R0] ;  /* 0x0100000000027b82 */ /* 0x0000620000000a00 */
[----:B------:R-:W-:Y:S01]  /*6b80*/  IMAD.U32 R5, RZ, RZ, UR5 ;  /* 0x00000005ff057e24 */ /* 0x000fe2000f8e00ff */
[----:B------:R-:W-:Y:S01]  /*6b90*/  ULDC.64 UR4, c[0x4][0x160] ;  /* 0x0100580000047ab9 */ /* 0x000fe20000000a00 */
[----:B------:R-:W-:Y:S01]  /*6ba0*/  HFMA2.MMA R12, -RZ, RZ, 0, 5.9604644775390625e-08 ;  /* 0x00000001ff0c7435 */ /* 0x000fe200000001ff */
[----:B------:R-:W-:Y:S02]  /*6bb0*/  IMAD.U32 R6, RZ, RZ, UR4 ;  /* 0x00000004ff067e24 */ /* 0x000fe4000f8e00ff */
[----:B------:R-:W-:-:S02]  /*6bc0*/  IMAD.U32 R7, RZ, RZ, UR5 ;  /* 0x00000005ff077e24 */ /* 0x000fc4000f8e00ff */
[----:B------:R-:W-:Y:S02]  /*6bd0*/  IMAD.U32 R10, RZ, RZ, UR6 ;  /* 0x00000006ff0a7e24 */ /* 0x000fe4000f8e00ff */
[----:B------:R-:W-:Y:S02]  /*6be0*/  IMAD.U32 R11, RZ, RZ, UR7 ;  /* 0x00000007ff0b7e24 */ /* 0x000fe4000f8e00ff */
[----:B------:R-:W-:Y:S02]  /*6bf0*/  IMAD.MOV.U32 R8, RZ, RZ, 0x65 ;  /* 0x00000065ff087424 */ /* 0x000fe400078e00ff */
[----:B0-----:R-:W-:-:S07]  /*6c00*/  IMAD.MOV.U32 R13, RZ, RZ, RZ ;  /* 0x000000ffff0d7224 */ /* 0x001fce00078e00ff */
[----:B------:R-:W-:-:S07]  /*6c10*/  LEPC R20, `(.L_x_3573) ;  /* 0x000000001014794e */ /* 0x000fce0000000000 */
[----:B-1----:R-:W-:Y:S05]  /*6c20*/  CALL.ABS.NOINC R2 ;  /* 0x0000000002007343 */ /* 0x002fea0003c00000 */
.L_x_3573:
[----:B------:R-:W-:Y:S05]  /*6c30*/  BRA `(.L_x_3545) ;  /* 0x0000000000147947 */ /* 0x000fea0003800000 */
.L_x_3572:
[----:B------:R-:W0:Y:S02]  /*6c40*/  F2I.U64.TRUNC R2, R2 ;  /* 0x0000000200027311 */ /* 0x000e24000020d800 */
[----:B0-----:R0:W-:Y:S01]  /*6c50*/  STG.E.64 desc[UR36][R16.64], R2 ;  /* 0x0000000210007986 */ /* 0x0011e2000c101b24 */
[----:B------:R-:W-:Y:S05]  /*6c60*/  BRA `(.L_x_3545) ;  /* 0x0000000000087947 */ /* 0x000fea0003800000 */
.L_x_3571:
[----:B------:R-:W0:Y:S02]  /*6c70*/  F2I.FTZ.U32.TRUNC.NTZ R3, R2 ;  /* 0x0000000200037305 */ /* 0x000e24000021f000 */
[----:B0-----:R0:W-:Y:S02]  /*6c80*/  STG.E desc[UR36][R16.64], R3 ;  /* 0x0000000310007986 */ /* 0x0011e4000c101924 */
.L_x_3545:
[----:B------:R-:W-:-:S07]  /*6c90*/  VIADD R19, R19, 0x80 ;  /* 0x0000008013137836 */ /* 0x000fce0000000000 */
.L_x_3503:
[----:B------:R-:W-:Y:S05]  /*6ca0*/  BSYNC B7 ;  /* 0x0000000000077941 */ /* 0x000fea0003800000 */
.L_x_3502:
        /* <DEDUP_REMOVED lines=307> */
.L_x_3576:
        /* <DEDUP_REMOVED lines=21> */
[----:B--2---:R-:W2:Y:S01]  /*8130*/  I2F.S16 R2, R2 ;  /* 0x0000000200027306 */ /* 0x004ea20000101400 */
[----:B------:R-:W-:Y:S05]  /*8140*/  BRA `(.L_x_3583) ;  /* 0x0000000c008c7947 */ /* 0x000fea0003800000 */
.L_x_3581:
[----:B------:R-:W2:Y:S01]  /*8150*/  LDG.E.U8 R2, desc[UR36][R4.64] ;  /* 0x0000002404027981 */ /* 0x000ea2000c1e1100 */
[----:B------:R-:W-:Y:S01]  /*8160*/  IMAD.MOV.U32 R3, RZ, RZ, RZ ;  /* 0x000000ffff037224 */ /* 0x000fe200078e00ff */
[----:B--2---:R-:W-:Y:S01]  /*8170*/  I2FP.F32.U32 R2, R2 ;  /* 0x0000000200027245 */ /* 0x004fe20000201000 */
[----:B------:R-:W-:Y:S06]  /*8180*/  BRA `(.L_x_3583) ;  /* 0x0000000c007c7947 */ /* 0x000fec0003800000 */
.L_x_3580:
        /* <DEDUP_REMOVED lines=8> */
[----:B--2---:R3:W4:Y:S01]  /*8210*/  I2F.S64 R2, R4 ;  /* 0x0000000400027312 */ /* 0x0047220000301400 */
[----:B------:R-:W-:Y:S05]  /*8220*/  BRA `(.L_x_3583) ;  /* 0x0000000c00547947 */ /* 0x000fea0003800000 */
.L_x_3585:
[----:B------:R-:W2:Y:S01]  /*8230*/  LDG.E R2, desc[UR36][R4.64] ;  /* 0x0000002404027981 */ /* 0x000ea2000c1e1900 */
[----:B------:R-:W-:Y:S01]  /*8240*/  IMAD.MOV.U32 R3, RZ, RZ, RZ ;  /* 0x000000ffff037224 */ /* 0x000fe200078e00ff */
[----:B--2---:R-:W-:Y:S01]  /*8250*/  I2FP.F32.S32 R2, R2 ;  /* 0x0000000200027245 */ /* 0x004fe20000201400 */
[----:B------:R-:W-:Y:S06]  /*8260*/  BRA `(.L_x_3583) ;  /* 0x0000000c00447947 */ /* 0x000fec0003800000 */
.L_x_3584:
[----:B------:R-:W2:Y:S01]  /*8270*/  LDG.E.U16 R2, desc[UR36][R4.64] ;  /* 0x0000002404027981 */ /* 0x000ea2000c1e1500 */
[----:B------:R-:W-:Y:S01]  /*8280*/  IMAD.MOV.U32 R3, RZ, RZ, RZ ;  /* 0x000000ffff037224 */ /* 0x000fe200078e00ff */
[----:B--2---:R-:W0:Y:S01]  /*8290*/  I2F.S16 R2, R2 ;  /* 0x0000000200027306 */ /* 0x004e220000101400 */
[----:B------:R-:W-:Y:S05]  /*82a0*/  BRA `(.L_x_3583) ;  /* 0x0000000c00347947 */ /* 0x000fea0003800000 */
.L_x_3579:
        /* <DEDUP_REMOVED lines=9> */
.L_x_3587:
[----:B------:R-:W2:Y:S01]  /*8340*/  LDG.E.U16 R2, desc[UR36][R4.64] ;  /* 0x0000002404027981 */ /* 0x000ea2000c1e1500 */
[----:B------:R-:W-:Y:S02]  /*8350*/  IMAD.MOV.U32 R3, RZ, RZ, RZ ;  /* 0x000000ffff037224 */ /* 0x000fe400078e00ff */
[----:B--2---:R-:W-:Y:S01]  /*8360*/  HADD2.F32 R2, -RZ, R2.H0_H0 ;  /* 0x20000002ff027230 */ /* 0x004fe20000004100 */
[----:B------:R-:W-:Y:S06]  /*8370*/  BRA `(.L_x_3583) ;  /* 0x0000000c00007947 */ /* 0x000fec0003800000 */
.L_x_3586:
        /* <DEDUP_REMOVED lines=8> */
.L_x_3589:
[----:B------:R-:W2:Y:S02]  /*8400*/  LDG.E R2, desc[UR36][R4.64] ;  /* 0x0000002404027981 */ /* 0x000ea4000c1e1900 */
[--C-:B--2---:R-:W-:Y:S02]  /*8410*/  HADD2.F32 R3, -RZ, R2.reuse.H1_H1 ;  /* 0x30000002ff037230 */ /* 0x104fe40000004100 */
[----:B------:R-:W-:Y:S01]  /*8420*/  HADD2.F32 R2, -RZ, R2.H0_H0 ;  /* 0x20000002ff027230 */ /* 0x000fe20000004100 */
[----:B------:R-:W-:Y:S06]  /*8430*/  BRA `(.L_x_3583) ;  /* 0x0000000800d07947 */ /* 0x000fec0003800000 */
.L_x_3588:
        /* <DEDUP_REMOVED lines=8> */
.L_x_3578:
        /* <DEDUP_REMOVED lines=13> */
.L_x_3592:
        /* <DEDUP_REMOVED lines=10> */
.L_x_3591:
        /* <DEDUP_REMOVED lines=27> */
.L_x_3594:
        /* <DEDUP_REMOVED lines=14> */
.L_x_3593:
[----:B------:R-:W2:Y:S01]  /*88c0*/  LDG.E.U16 R2, desc[UR36][R4.64] ;  /* 0x0000002404027981 */ /* 0x000ea2000c1e1500 */
[----:B------:R-:W-:Y:S02]  /*88d0*/  IMAD.MOV.U32 R3, RZ, RZ, RZ ;  /* 0x000000ffff037224 */ /* 0x000fe400078e00ff */
[----:B--2---:R-:W-:Y:S01]  /*88e0*/  IMAD.U32 R2, R2, 0x10000, RZ ;  /* 0x0001000002027824 */ /* 0x004fe200078e00ff */
[----:B------:R-:W-:Y:S06]  /*88f0*/  BRA `(.L_x_3583) ;  /* 0x0000000400a07947 */ /* 0x000fec0003800000 */
.L_x_3590:
        /* <DEDUP_REMOVED lines=12> */
.L_x_3597:
        /* <DEDUP_REMOVED lines=20> */
.L_x_3599:
[----:B------:R-:W-:Y:S05]  /*8b00*/  BSYNC B0 ;  /* 0x0000000000007941 */ /* 0x000fea0003800000 */
.L_x_3598:
[----:B------:R-:W-:Y:S01]  /*8b10*/  IMAD.SHL.U32 R2, R2, 0x100000, RZ ;  /* 0x0010000002027824 */ /* 0x000fe200078e00ff */
[----:B------:R-:W-:-:S04]  /*8b20*/  LEA R5, R0, 0x3b800000, 0x17 ;  /* 0x3b80000000057811 */ /* 0x000fc800078eb8ff */
[----:B------:R-:W-:Y:S01]  /*8b30*/  LOP3.LUT R2, R5, R2, R6, 0xfe, !PT ;  /* 0x0000000205027212 */ /* 0x000fe200078efe06 */
[----:B------:R-:W-:Y:S06]  /*8b40*/  BRA `(.L_x_3583) ;  /* 0x00000004000c7947 */ /* 0x000fec0003800000 */
.L_x_3596:
        /* <DEDUP_REMOVED lines=20> */
.L_x_3601:
[----:B------:R-:W-:Y:S05]  /*8c90*/  BSYNC B0 ;  /* 0x0000000000007941 */ /* 0x000fea0003800000 */
.L_x_3600:
[----:B------:R-:W-:Y:S01]  /*8ca0*/  IMAD.SHL.U32 R2, R2, 0x200000, RZ ;  /* 0x0020000002027824 */ /* 0x000fe200078e00ff */
[----:B------:R-:W-:-:S04]  /*8cb0*/  LEA R5, R0, 0x37800000, 0x17 ;  /* 0x3780000000057811 */ /* 0x000fc800078eb8ff */
[----:B------:R-:W-:Y:S01]  /*8cc0*/  LOP3.LUT R2, R5, R2, R6, 0xfe, !PT ;  /* 0x0000000205027212 */ /* 0x000fe200078efe06 */
[----:B------:R-:W-:Y:S06]  /*8cd0*/  BRA `(.L_x_3583) ;  /* 0x0000000000a87947 */ /* 0x000fec0003800000 */
.L_x_3595:
        /* <DEDUP_REMOVED lines=14> */
.L_x_3605:
[----:B------:R-:W-:Y:S05]  /*8dc0*/  BSYNC B0 ;  /* 0x0000000000007941 */ /* 0x000fea0003800000 */
.L_x_3604:
[----:B------:R-:W-:Y:S01]  /*8dd0*/  IMAD.MOV.U32 R3, RZ, RZ, RZ ;  /* 0x000000ffff037224 */ /* 0x000fe200078e00ff */
[----:B------:R-:W-:Y:S06]  /*8de0*/  BRA `(.L_x_3583) ;  /* 0x0000000000647947 */ /* 0x000fec0003800000 */
.L_x_3582:
        /* <DEDUP_REMOVED lines=16> */
.L_x_3606:
[----:B------:R-:W-:Y:S01]  /*8ef0*/  CS2R R2, SRZ ;  /* 0x0000000000027805 */ /* 0x000fe2000001ff00 */
[----:B------:R-:W-:Y:S06]  /*8f00*/  BRA `(.L_x_3583) ;  /* 0x00000000001c7947 */ /* 0x000fec0003800000 */
.L_x_3603:
[----:B------:R-:W2:Y:S01]  /*8f10*/  LDG.E.64 R4, desc[UR36][R4.64] ;  /* 0x0000002404047981 */ /* 0x000ea2000c1e1b00 */
[----:B------:R-:W-:Y:S01]  /*8f20*/  IMAD.MOV.U32 R3, RZ, RZ, RZ ;  /* 0x000000ffff037224 */ /* 0x000fe200078e00ff */
[----:B--2---:R0:W1:Y:S01]  /*8f30*/  I2F.U64 R2, R4 ;  /* 0x0000000400027312 */ /* 0x0040620000301000 */
[----:B------:R-:W-:Y:S05]  /*8f40*/  BRA `(.L_x_3583) ;  /* 0x00000000000c7947 */ /* 0x000fea0003800000 */
.L_x_3602:
[----:B------:R-:W2:Y:S01]  /*8f50*/  LDG.E R2, desc[UR36][R4.64] ;  /* 0x0000002404027981 */ /* 0x000ea2000c1e1900 */
[----:B------:R-:W-:Y:S01]  /*8f60*/  IMAD.MOV.U32 R3, RZ, RZ, RZ ;  /* 0x000000ffff037224 */ /* 0x000fe200078e00ff */
[----:B--2---:R-:W-:-:S07]  /*8f70*/  I2FP.F32.U32 R2, R2 ;  /* 0x0000000200027245 */ /* 0x004fce0000201000 */
.L_x_3583:
[----:B------:R-:W-:Y:S05]  /*8f80*/  BSYNC B6 ;  /* 0x0000000000067941 */ /* 0x000fea0003800000 */
.L_x_3577:
[----:B012-45:R-:W-:Y:S01]  /*8f90*/  LOP3.LUT R0, R2, 0x7fffffff, RZ, 0xc0, !PT ;  /* 0x7fffffff02007812 */ /* 0x037fe200078ec0ff */
        /* <DEDUP_REMOVED lines=8> */
[----:B---3--:R-:W-:Y:S02]  /*9020*/  IMAD.MOV.U32 R5, RZ, RZ, 0x42fc0000 ;  /* 0x42fc0000ff057424 */ /* 0x008fe400078e00ff */
        /* <DEDUP_REMOVED lines=39> */
.L_x_3610:
[----:B---3--:R-:W-:Y:S01]  /*92a0*/  FMUL.RZ R4, R3, 0.15915493667125701904 ;  /* 0x3e22f98303047820 */ /* 0x008fe2000040c000 */
        /* <DEDUP_REMOVED lines=11> */
.L_x_3609:
[----:B------:R-:W-:-:S04]  /*9360*/  FADD.FTZ R2, R3, -R3 ;  /* 0x8000000303027221 */ /* 0x000fc80000010000 */
[----:B------:R-:W-:Y:S01]  /*9370*/  IMAD.MOV.U32 R7, RZ, RZ, R2 ;  /* 0x000000ffff077224 */ /* 0x000fe200078e0002 */
[----:B------:R-:W-:Y:S06]  /*9380*/  BRA `(.L_x_3611) ;  /* 0x0000000000307947 */ /* 0x000fec0003800000 */
.L_x_3608:
        /* <DEDUP_REMOVED lines=8> */
[----:B---3--:R-:W-:Y:S08]  /*9410*/  @P0 MUFU.SIN R4, R0 ;  /* 0x0000000000040308 */ /* 0x008ff00000000400 */
[----:B------:R-:W0:Y:S02]  /*9420*/  @P0 MUFU.COS R5, R0 ;  /* 0x0000000000050308 */ /* 0x000e240000000000 */
[----:B0-----:R-:W-:-:S05]  /*9430*/  @P0 FMUL.FTZ R3, R4, R5 ;  /* 0x0000000504030220 */ /* 0x001fca0000410000 */
[----:B------:R-:W-:-:S07]  /*9440*/  LOP3.LUT R7, RZ, 0x80000000, R3, 0xb8, !PT ;  /* 0x80000000ff077812 */ /* 0x000fce00078eb803 */
.L_x_3611:
[----:B------:R-:W-:Y:S05]  /*9450*/  BSYNC B0 ;  /* 0x0000000000007941 */ /* 0x000fea0003800000 */
.L_x_3607:
        /* <DEDUP_REMOVED lines=15> */
.L_x_3615:
[----:B------:R-:W3:Y:S02]  /*9550*/  F2I.S64.TRUNC R2, R2 ;  /* 0x0000000200027311 */ /* 0x000ee4000020d900 */
[----:B---3--:R-:W-:-:S05]  /*9560*/  IMAD.MOV.U32 R5, RZ, RZ, R2 ;  /* 0x000000ffff057224 */ /* 0x008fca00078e0002 */
[----:B------:R0:W-:Y:S01]  /*9570*/  STG.E.U8 desc[UR36][R16.64], R5 ;  /* 0x0000000510007986 */ /* 0x0001e2000c101124 */
[----:B------:R-:W-:Y:S05]  /*9580*/  BRA `(.L_x_3617) ;  /* 0x0000000c00487947 */ /* 0x000fea0003800000 */
.L_x_3614:
        /* <DEDUP_REMOVED lines=9> */
.L_x_3619:
[----:B------:R-:W0:Y:S02]  /*9620*/  F2I.FTZ.TRUNC.NTZ R3, R2 ;  /* 0x0000000200037305 */ /* 0x000e24000021f100 */
[----:B0-----:R0:W-:Y:S01]  /*9630*/  STG.E desc[UR36][R16.64], R3 ;  /* 0x0000000310007986 */ /* 0x0011e2000c101924 */
[----:B------:R-:W-:Y:S05]  /*9640*/  BRA `(.L_x_3617) ;  /* 0x0000000c00187947 */ /* 0x000fea0003800000 */
.L_x_3618:
[----:B------:R-:W0:Y:S02]  /*9650*/  F2I.FTZ.TRUNC.NTZ R3, R2 ;  /* 0x0000000200037305 */ /* 0x000e24000021f100 */
[----:B0-----:R0:W-:Y:S01]  /*9660*/  STG.E.U16 desc[UR36][R16.64], R3 ;  /* 0x0000000310007986 */ /* 0x0011e2000c101524 */
[----:B------:R-:W-:Y:S05]  /*9670*/  BRA `(.L_x_3617) ;  /* 0x0000000c000c7947 */ /* 0x000fea0003800000 */
.L_x_3613:
        /* <DEDUP_REMOVED lines=8> */
.L_x_3621:
[----:B------:R-:W-:-:S05]  /*9700*/  F2FP.F16.F32.PACK_AB R2, RZ, R2 ;  /* 0x00000002ff02723e */ /* 0x000fca00000000ff */
[----:B------:R0:W-:Y:S01]  /*9710*/  STG.E.U16 desc[UR36][R16.64], R2 ;  /* 0x0000000210007986 */ /* 0x0001e2000c101524 */
[----:B------:R-:W-:Y:S05]  /*9720*/  BRA `(.L_x_3617) ;  /* 0x0000000800e07947 */ /* 0x000fea0003800000 */
.L_x_3620:
        /* <DEDUP_REMOVED lines=9> */
.L_x_3623:
[----:B------:R-:W-:-:S05]  /*97c0*/  F2FP.F16.F32.PACK_AB R3, R7, R2 ;  /* 0x000000020703723e */ /* 0x000fca00000000ff */
[----:B------:R0:W-:Y:S01]  /*97d0*/  STG.E desc[UR36][R16.64], R3 ;  /* 0x0000000310007986 */ /* 0x0001e2000c101924 */
[----:B------:R-:W-:Y:S05]  /*97e0*/  BRA `(.L_x_3617) ;  /* 0x0000000800b07947 */ /* 0x000fea0003800000 */
.L_x_3622:
[----:B------:R-:W-:-:S06]  /*97f0*/  FMUL.FTZ R2, R2, 1 ;  /* 0x3f80000002027820 */ /* 0x000fcc0000410000 */
[----:B------:R-:W0:Y:S02]  /*9800*/  F2F.F64.F32 R2, R2 ;  /* 0x0000000200027310 */ /* 0x000e240000201800 */
[----:B0-----:R0:W-:Y:S01]  /*9810*/  STG.E.64 desc[UR36][R16.64], R2 ;  /* 0x0000000210007986 */ /* 0x0011e2000c101b24 */
[----:B------:R-:W-:Y:S05]  /*9820*/  BRA `(.L_x_3617) ;  /* 0x0000000800a07947 */ /* 0x000fea0003800000 */
.L_x_3612:
        /* <DEDUP_REMOVED lines=14> */
.L_x_3626:
[----:B------:R-:W-:Y:S01]  /*9910*/  FMUL.FTZ R6, R7, 1 ;  /* 0x3f80000007067820 */ /* 0x000fe20000410000 */
[----:B---3--:R-:W-:-:S05]  /*9920*/  FMUL.FTZ R4, R2, 1 ;  /* 0x3f80000002047820 */ /* 0x008fca0000410000 */
[----:B------:R-:W-:Y:S08]  /*9930*/  F2F.F64.F32 R6, R6 ;  /* 0x0000000600067310 */ /* 0x000ff00000201800 */
[----:B------:R-:W0:Y:S02]  /*9940*/  F2F.F64.F32 R4, R4 ;  /* 0x0000000400047310 */ /* 0x000e240000201800 */
[----:B0-----:R0:W-:Y:S01]  /*9950*/  STG.E.128 desc[UR36][R16.64], R4 ;  /* 0x0000000410007986 */ /* 0x0011e2000c101d24 */
[----:B------:R-:W-:Y:S05]  /*9960*/  BRA `(.L_x_3617) ;  /* 0x0000000800507947 */ /* 0x000fea0003800000 */
.L_x_3625:
[----:B------:R-:W-:-:S13]  /*9970*/  ISETP.NE.AND P0, PT, R0, 0xf, PT ;  /* 0x0000000f0000780c */ /* 0x000fda0003f05270 */
[----:B------:R-:W-:Y:S05]  /*9980*/  @!P0 BRA `(.L_x_3627) ;  /* 0x0000000000ac8947 */ /* 0x000fea0003800000 */
[----:B------:R-:W-:-:S13]  /*9990*/  ISETP.NE.AND P0, PT, R0, 0x17, PT ;  /* 0x000000170000780c */ /* 0x000fda0003f05270 */
[----:B------:R-:W-:Y:S05]  /*99a0*/  @!P0 BRA `(.L_x_3628) ;  /* 0x0000000000508947 */ /* 0x000fea0003800000 */
[----:B------:R-:W-:-:S13]  /*99b0*/  ISETP.NE.AND P0, PT, R0, 0x18, PT ;  /* 0x000000180000780c */ /* 0x000fda0003f05270 */
[----:B------:R-:W-:Y:S05]  /*99c0*/  @P0 BRA `(.L_x_3616) ;  /* 0x0000000400e00947 */ /* 0x000fea0003800000 */
[C---:B---3--:R-:W-:Y:S01]  /*99d0*/  LOP3.LUT R4, R2.reuse, 0x7fffffff, RZ, 0xc0, !PT ;  /* 0x7fffffff02047812 */ /* 0x048fe200078ec0ff */
        /* <DEDUP_REMOVED lines=13> */
.L_x_3630:
[----:B------:R-:W-:Y:S05]  /*9ab0*/  BSYNC B0 ;  /* 0x0000000000007941 */ /* 0x000fea0003800000 */
.L_x_3629:
[----:B------:R-:W-:-:S05]  /*9ac0*/  LOP3.LUT R5, R0, R5, RZ, 0xfc, !PT ;  /* 0x0000000500057212 */ /* 0x000fca00078efcff */
[----:B------:R0:W-:Y:S01]  /*9ad0*/  STG.E.U8 desc[UR36][R16.64], R5 ;  /* 0x0000000510007986 */ /* 0x0001e2000c101124 */
[----:B------:R-:W-:Y:S05]  /*9ae0*/  BRA `(.L_x_3617) ;  /* 0x0000000400f07947 */ /* 0x000fea0003800000 */
.L_x_3628:
[----:B---3--:R-:W-:Y:S01]  /*9af0*/  LOP3.LUT R4, R2, 0x7fffffff, RZ, 0xc0, !PT ;  /* 0x7fffffff02047812 */ /* 0x008fe200078ec0ff */
        /* <DEDUP_REMOVED lines=11> */
.L_x_3632:
[----:B------:R-:W-:Y:S01]  /*9bb0*/  IMAD.MOV.U32 R0, RZ, RZ, 0x7f ;  /* 0x0000007fff007424 */ /* 0x000fe200078e00ff */
[----:B------:R-:W-:-:S04]  /*9bc0*/  ISETP.GT.U32.AND P0, PT, R4, 0x7f800000, PT ;  /* 0x7f8000000400780c */ /* 0x000fc80003f04070 */
[----:B------:R-:W-:-:S09]  /*9bd0*/  SEL R0, R0, 0x7c, P0 ;  /* 0x0000007c00007807 */ /* 0x000fd20000000000 */
.L_x_3633:
[----:B------:R-:W-:Y:S05]  /*9be0*/  BSYNC B0 ;  /* 0x0000000000007941 */ /* 0x000fea0003800000 */
.L_x_3631:
[----:B------:R-:W-:-:S04]  /*9bf0*/  LOP3.LUT R2, R2, 0x80000000, RZ, 0xc0, !PT ;  /* 0x8000000002027812 */ /* 0x000fc800078ec0ff */
[----:B------:R-:W-:-:S04]  /*9c00*/  SHF.R.U32.HI R3, RZ, 0x18, R2 ;  /* 0x00000018ff037819 */ /* 0x000fc80000011602 */
[----:B------:R-:W-:-:S05]  /*9c10*/  LOP3.LUT R3, R0, R3, RZ, 0xfc, !PT ;  /* 0x0000000300037212 */ /* 0x000fca00078efcff */
[----:B------:R0:W-:Y:S01]  /*9c20*/  STG.E.U8 desc[UR36][R16.64], R3 ;  /* 0x0000000310007986 */ /* 0x0001e2000c101124 */
[----:B------:R-:W-:Y:S05]  /*9c30*/  BRA `(.L_x_3617) ;  /* 0x00000004009c7947 */ /* 0x000fea0003800000 */
.L_x_3627:
[----:B------:R-:W-:-:S05]  /*9c40*/  F2FP.BF16.F32.PACK_AB R2, RZ, R2 ;  /* 0x00000002ff02723e */ /* 0x000fca00000010ff */
[----:B------:R0:W-:Y:S01]  /*9c50*/  STG.E.U16 desc[UR36][R16.64], R2 ;  /* 0x0000000210007986 */ /* 0x0001e2000c101524 */
[----:B------:R-:W-:Y:S05]  /*9c60*/  BRA `(.L_x_3617) ;  /* 0x0000000400907947 */ /* 0x000fea0003800000 */
.L_x_3624:
        /* <DEDUP_REMOVED lines=11> */
.L_x_3636:
[----:B------:R-:W-:Y:S01]  /*9d20*/  LOP3.LUT R3, R2, 0x7fffffff, RZ, 0xc0, !PT ;  /* 0x7fffffff02037812 */ /* 0x000fe200078ec0ff */
[----:B------:R-:W-:Y:S01]  /*9d30*/  BSSY B0, `(.L_x_3637) ;  /* 0x0000013000007945 */ /* 0x000fe20003800000 */
[----:B------:R-:W-:Y:S02]  /*9d40*/  IMAD.MOV.U32 R8, RZ, RZ, 0x80 ;  /* 0x00000080ff087424 */ /* 0x000fe400078e00ff */
[----:B------:R-:W-:-:S13]  /*9d50*/  ISETP.GT.U32.AND P0, PT, R3, 0x437fffff, PT ;  /* 0x437fffff0300780c */ /* 0x000fda0003f04070 */
[----:B------:R-:W-:Y:S05]  /*9d60*/  @P0 BRA `(.L_x_3638) ;  /* 0x00000000003c0947 */ /* 0x000fea0003800000 */
[----:B------:R-:W-:-:S13]  /*9d70*/  ISETP.GE.U32.AND P0, PT, R3, 0x3c000000, PT ;  /* 0x3c0000000300780c */ /* 0x000fda0003f06070 */
[----:B------:R-:W-:-:S04]  /*9d80*/  @P0 SHF.R.U32.HI R0, RZ, 0x14, R2 ;  /* 0x00000014ff000819 */ /* 0x000fc80000011602 */
[----:B---3--:R-:W-:-:S04]  /*9d90*/  @P0 LOP3.LUT R5, R0, 0x1, RZ, 0xc0, !PT ;  /* 0x0000000100050812 */ /* 0x008fc800078ec0ff */
        /* <DEDUP_REMOVED lines=8> */
.L_x_3639:
[----:B------:R-:W-:-:S04]  /*9e20*/  LOP3.LUT R2, R2, 0x80000000, RZ, 0xc0, !PT ;  /* 0x8000000002027812 */ /* 0x000fc800078ec0ff */
[----:B------:R-:W-:-:S04]  /*9e30*/  SHF.R.U32.HI R3, RZ, 0x18, R2 ;  /* 0x00000018ff037819 */ /* 0x000fc80000011602 */
[----:B------:R-:W-:-:S04]  /*9e40*/  LOP3.LUT R0, R0, R3, RZ, 0xfc, !PT ;  /* 0x0000000300007212 */ /* 0x000fc800078efcff */
[----:B------:R-:W-:-:S07]  /*9e50*/  PRMT R8, R0, 0x7610, R8 ;  /* 0x0000761000087816 */ /* 0x000fce0000000008 */
.L_x_3638:
[----:B------:R-:W-:Y:S05]  /*9e60*/  BSYNC B0 ;  /* 0x0000000000007941 */ /* 0x000fea0003800000 */
.L_x_3637:
[----:B------:R0:W-:Y:S01]  /*9e70*/  STG.E.U8 desc[UR36][R16.64], R8 ;  /* 0x0000000810007986 */ /* 0x0001e2000c101124 */
[----:B------:R-:W-:Y:S05]  /*9e80*/  BRA `(.L_x_3617) ;  /* 0x0000000400087947 */ /* 0x000fea0003800000 */
.L_x_3635:
        /* <DEDUP_REMOVED lines=16> */
.L_x_3642:
[----:B------:R-:W-:-:S04]  /*9f90*/  LOP3.LUT R2, R2, 0x80000000, RZ, 0xc0, !PT ;  /* 0x8000000002027812 */ /* 0x000fc800078ec0ff */
[----:B------:R-:W-:-:S04]  /*9fa0*/  SHF.R.U32.HI R3, RZ, 0x18, R2 ;  /* 0x00000018ff037819 */ /* 0x000fc80000011602 */
[----:B------:R-:W-:-:S04]  /*9fb0*/  LOP3.LUT R0, R0, R3, RZ, 0xfc, !PT ;  /* 0x0000000300007212 */ /* 0x000fc800078efcff */
[----:B------:R-:W-:-:S07]  /*9fc0*/  PRMT R8, R0, 0x7610, R8 ;  /* 0x0000761000087816 */ /* 0x000fce0000000008 */
.L_x_3641:
[----:B------:R-:W-:Y:S05]  /*9fd0*/  BSYNC B0 ;  /* 0x0000000000007941 */ /* 0x000fea0003800000 */
.L_x_3640:
[----:B------:R2:W-:Y:S01]  /*9fe0*/  STG.E.U8 desc[UR36][R16.64], R8 ;  /* 0x0000000810007986 */ /* 0x0005e2000c101124 */
[----:B------:R-:W-:Y:S05]  /*9ff0*/  BRA `(.L_x_3617) ;  /* 0x0000000000ac7947 */ /* 0x000fea0003800000 */
.L_x_3634:
[----:B------:R-:W-:-:S13]  /*a000*/  ISETP.NE.AND P0, PT, R0, 0x1c, PT ;  /* 0x0000001c0000780c */ /* 0x000fda0003f05270 */
[----:B------:R-:W-:Y:S05]  /*a010*/  @!P0 BRA `(.L_x_3643) ;  /* 0x00000000009c8947 */ /* 0x000fea0003800000 */
[----:B------:R-:W-:-:S13]  /*a020*/  ISETP.NE.AND P0, PT, R0, 0x1d, PT ;  /* 0x0000001d0000780c */ /* 0x000fda0003f05270 */
[----:B------:R-:W-:Y:S05]  /*a030*/  @!P0 BRA `(.L_x_3644) ;  /* 0x0000000000888947 */ /* 0x000fea0003800000 */
[----:B------:R-:W-:-:S13]  /*a040*/  ISETP.NE.AND P0, PT, R0, 0x2c, PT ;  /* 0x0000002c0000780c */ /* 0x000fda0003f05270 */
[----:B------:R-:W-:Y:S05]  /*a050*/  @P0 BRA `(.L_x_3616) ;  /* 0x00000000003c0947 */ /* 0x000fea0003800000 */
[----:B---3--:R-:W-:-:S04]  /*a060*/  SHF.R.U32.HI R4, RZ, 0x17, R2 ;  /* 0x00000017ff047819 */ /* 0x008fc80000011602 */
        /* <DEDUP_REMOVED lines=14> */
.L_x_3616:
[----:B------:R-:W-:Y:S01]  /*a150*/  MOV R0, 0x0 ;  /* 0x0000000000007802 */ /* 0x000fe20000000f00 */
[----:B------:R-:W-:Y:S01]  /*a160*/  ULDC.64 UR4, c[0x4][0x158] ;  /* 0x0100560000047ab9 */ /* 0x000fe20000000a00 */
[----:B------:R-:W-:Y:S01]  /*a170*/  ULDC.64 UR6, c[0x4][0x20] ;  /* 0x0100080000067ab9 */ /* 0x000fe20000000a00 */
[----:B---3--:R-:W-:Y:S01]  /*a180*/  IMAD.U32 R4, RZ, RZ, UR4 ;  /* 0x00000004ff047e24 */ /* 0x008fe2000f8e00ff */
        /* <DEDUP_REMOVED lines=12> */
.L_x_3645:
[----:B------:R-:W-:Y:S05]  /*a250*/  BRA `(.L_x_3617) ;  /* 0x0000000000147947 */ /* 0x000fea0003800000 */
.L_x_3644:
[----:B------:R-:W0:Y:S02]  /*a260*/  F2I.U64.TRUNC R2, R2 ;  /* 0x0000000200027311 */ /* 0x000e24000020d800 */
[----:B0-----:R0:W-:Y:S01]  /*a270*/  STG.E.64 desc[UR36][R16.64], R2 ;  /* 0x0000000210007986 */ /* 0x0011e2000c101b24 */
[----:B------:R-:W-:Y:S05]  /*a280*/  BRA `(.L_x_3617) ;  /* 0x0000000000087947 */ /* 0x000fea0003800000 */
.L_x_3643:
[----:B------:R-:W0:Y:S02]  /*a290*/  F2I.FTZ.U32.TRUNC.NTZ R3, R2 ;  /* 0x0000000200037305 */ /* 0x000e24000021f000 */
[----:B0-----:R4:W-:Y:S02]  /*a2a0*/  STG.E desc[UR36][R16.64], R3 ;  /* 0x0000000310007986 */ /* 0x0019e4000c101924 */
.L_x_3617:
[----:B------:R-:W-:-:S07]  /*a2b0*/  VIADD R19, R19, 0x80 ;  /* 0x0000008013137836 */ /* 0x000fce0000000000 */
.L_x_3575:
[----:B------:R-:W-:Y:S05]  /*a2c0*/  BSYNC B7 ;  /* 0x0000000000077941 */ /* 0x000fea0003800000 */
.L_x_3574:
[----:B------:R-:W-:Y:S02]  /*a2d0*/  ULDC UR4, c[0x0][0x210] ;  /* 0x0000840000047ab9 */ /* 0x000fe40000000800 */
[----:B------:R-:W-:-:S13]  /*a2e0*/  ISETP.GE.AND P0, PT, R19, UR4, PT ;  /* 0x0000000413007c0c */ /* 0x000fda000bf06270 */
[----:B------:R-:W-:Y:S05]  /*a2f0*/  @P0 EXIT ;  /* 0x000000000000094d */ /* 0x000fea0003800000 */
[----:B0-----:R-:W0:Y:S01]  /*a300*/  LDC R6, c[0x0][0x218] ;  /* 0x00008600ff067b82 */ /* 0x001e220000000800 */
[----:B------:R-:W-:Y:S02]  /*a310*/  IMAD.MOV.U32 R0, RZ, RZ, RZ ;  /* 0x000000ffff007224 */ /* 0x000fe400078e00ff */
[----:B-12-4-:R-:W-:Y:S01]  /*a320*/  IMAD.MOV.U32 R16, RZ, RZ, RZ ;  /* 0x000000ffff107224 */ /* 0x016fe200078e00ff */
        /* <DEDUP_REMOVED lines=18> */
[----:B---3--:R-:W-:-:S05]  /*a450*/  IMAD.HI.U32 R4, R3, UR7, R2 ;  /* 0x0000000703047c27 */ /* 0x008fca000f8e0002 */
        /* <DEDUP_REMOVED lines=281> */
.L_x_3646:
[----:B------:R-:W0:Y:S01]  /*b5f0*/  LDC.U8 R3, c[0x0][0x422] ;  /* 0x00010880ff037b82 */ /* 0x000e220000000000 */
[----:B------:R-:W-:Y:S01]  /*b600*/  ULDC.64 UR4, c[0x0][0x410] ;  /* 0x0001040000047ab9 */ /* 0x000fe20000000a00 */
[----:B------:R-:W-:Y:S01]  /*b610*/  ULDC.64 UR6, c[0x0][0x418] ;  /* 0x0001060000067ab9 */ /* 0x000fe20000000a00 */
[----:B------:R-:W-:Y:S01]  /*b620*/  IADD3 R16, P0, R16, UR4, RZ ;  /* 0x0000000410107c10 */ /* 0x000fe2000ff1e0ff */
[----:B------:R-:W-:Y:S01]  /*b630*/  BSSY B6, `(.L_x_3647) ;  /* 0x00000f6000067945 */ /* 0x000fe20003800000 */
[----:B---3--:R-:W-:-:S03]  /*b640*/  IADD3 R4, P1, R0, UR6, RZ ;  /* 0x0000000600047c10 */ /* 0x008fc6000ff3e0ff */
        /* <DEDUP_REMOVED lines=17> */
.L_x_3651:
[----:B------:R-:W2:Y:S01]  /*b760*/  LDG.E.U8 R2, desc[UR36][R4.64] ;  /* 0x0000002404027981 */ /* 0x000ea2000c1e1100 */
[----:B------:R-:W-:Y:S01]  /*b770*/  IMAD.MOV.U32 R3, RZ, RZ, RZ ;  /* 0x000000ffff037224 */ /* 0x000fe200078e00ff */
[----:B--2---:R-:W-:Y:S01]  /*b780*/  I2FP.F32.U32 R2, R2 ;  /* 0x0000000200027245 */ /* 0x004fe20000201000 */
[----:B------:R-:W-:Y:S06]  /*b790*/  BRA `(.L_x_3653) ;  /* 0x0000000c007c7947 */ /* 0x000fec0003800000 */
.L_x_3650:
        /* <DEDUP_REMOVED lines=10> */
.L_x_3655:
[----:B------:R-:W2:Y:S01]  /*b840*/  LDG.E R2, desc[UR36][R4.64] ;  /* 0x0000002404027981 */ /* 0x000ea2000c1e1900 */
[----:B------:R-:W-:Y:S01]  /*b850*/  IMAD.MOV.U32 R3, RZ, RZ, RZ ;  /* 0x000000ffff037224 */ /* 0x000fe200078e00ff */
[----:B--2---:R-:W-:Y:S01]  /*b860*/  I2FP.F32.S32 R2, R2 ;  /* 0x0000000200027245 */ /* 0x004fe20000201400 */
[----:B------:R-:W-:Y:S06]  /*b870*/  BRA `(.L_x_3653) ;  /* 0x0000000c00447947 */ /* 0x000fec0003800000 */
.L_x_3654:
[----:B------:R-:W2:Y:S01]  /*b880*/  LDG.E.U16 R2, desc[UR36][R4.64] ;  /* 0x0000002404027981 */ /* 0x000ea2000c1e1500 */
[----:B------:R-:W-:Y:S01]  /*b890*/  IMAD.MOV.U32 R3, RZ, RZ, RZ ;  /* 0x000000ffff037224 */ /* 0x000fe200078e00ff */
[----:B--2---:R-:W0:Y:S01]  /*b8a0*/  I2F.S16 R2, R2 ;  /* 0x0000000200027306 */ /* 0x004e220000101400 */
[----:B------:R-:W-:Y:S05]  /*b8b0*/  BRA `(.L_x_3653) ;  /* 0x0000000c00347947 */ /* 0x000fea0003800000 */
.L_x_3649:
        /* <DEDUP_REMOVED lines=9> */
.L_x_3657:
[----:B------:R-:W2:Y:S01]  /*b950*/  LDG.E.U16 R2, desc[UR36][R4.64] ;  /* 0x0000002404027981 */ /* 0x000ea2000c1e1500 */
[----:B------:R-:W-:Y:S02]  /*b960*/  IMAD.MOV.U32 R3, RZ, RZ, RZ ;  /* 0x000000ffff037224 */ /* 0x000fe400078e00ff */
[----:B--2---:R-:W-:Y:S01]  /*b970*/  HADD2.F32 R2, -RZ, R2.H0_H0 ;  /* 0x20000002ff027230 */ /* 0x004fe20000004100 */
[----:B------:R-:W-:Y:S06]  /*b980*/  BRA `(.L_x_3653) ;  /* 0x0000000c00007947 */ /* 0x000fec0003800000 */
.L_x_3656:
        /* <DEDUP_REMOVED lines=8> */
.L_x_3659:
[----:B------:R-:W2:Y:S02]  /*ba10*/  LDG.E R2, desc[UR36][R4.64] ;  /* 0x0000002404027981 */ /* 0x000ea4000c1e1900 */
[--C-:B--2---:R-:W-:Y:S02]  /*ba20*/  HADD2.F32 R3, -RZ, R2.reuse.H1_H1 ;  /* 0x30000002ff037230 */ /* 0x104fe40000004100 */
[----:B------:R-:W-:Y:S01]  /*ba30*/  HADD2.F32 R2, -RZ, R2.H0_H0 ;  /* 0x20000002ff027230 */ /* 0x000fe20000004100 */
[----:B------:R-:W-:Y:S06]  /*ba40*/  BRA `(.L_x_3653) ;  /* 0x0000000800d07947 */ /* 0x000fec0003800000 */
.L_x_3658:
        /* <DEDUP_REMOVED lines=8> */
.L_x_3648:
        /* <DEDUP_REMOVED lines=13> */
.L_x_3662:
        /* <DEDUP_REMOVED lines=10> */
.L_x_3661:
        /* <DEDUP_REMOVED lines=27> */
.L_x_3664:
        /* <DEDUP_REMOVED lines=14> */
.L_x_3663:
[----:B------:R-:W2:Y:S01]  /*bed0*/  LDG.E.U16 R2, desc[UR36][R4.64] ;  /* 0x0000002404027981 */ /* 0x000ea2000c1e1500 */
[----:B------:R-:W-:Y:S02]  /*bee0*/  IMAD.MOV.U32 R3, RZ, RZ, RZ ;  /* 0x000000ffff037224 */ /* 0x000fe400078e00ff */
[----:B--2---:R-:W-:Y:S01]  /*bef0*/  IMAD.U32 R2, R2, 0x10000, RZ ;  /* 0x0001000002027824 */ /* 0x004fe200078e00ff */
[----:B------:R-:W-:Y:S06]  /*bf00*/  BRA `(.L_x_3653) ;  /* 0x0000000400a07947 */ /* 0x000fec0003800000 */
.L_x_3660:
        /* <DEDUP_REMOVED lines=12> */
.L_x_3667:
        /* <DEDUP_REMOVED lines=20> */
.L_x_3669:
[----:B------:R-:W-:Y:S05]  /*c110*/  BSYNC B0 ;  /* 0x0000000000007941 */ /* 0x000fea0003800000 */
.L_x_3668:
[----:B------:R-:W-:Y:S01]  /*c120*/  IMAD.SHL.U32 R2, R2, 0x100000, RZ ;  /* 0x0010000002027824 */ /* 0x000fe200078e00ff */
[----:B------:R-:W-:-:S04]  /*c130*/  LEA R5, R0, 0x3b800000, 0x17 ;  /* 0x3b80000000057811 */ /* 0x000fc800078eb8ff */
[----:B------:R-:W-:Y:S01]  /*c140*/  LOP3.LUT R2, R5, R2, R6, 0xfe, !PT ;  /* 0x0000000205027212 */ /* 0x000fe200078efe06 */
[----:B------:R-:W-:Y:S06]  /*c150*/  BRA `(.L_x_3653) ;  /* 0x00000004000c7947 */ /* 0x000fec0003800000 */
.L_x_3666:
        /* <DEDUP_REMOVED lines=20> */
.L_x_3671:
[----:B------:R-:W-:Y:S05]  /*c2a0*/  BSYNC B0 ;  /* 0x0000000000007941 */ /* 0x000fea0003800000 */
.L_x_3670:
[----:B------:R-:W-:Y:S01]  /*c2b0*/  IMAD.SHL.U32 R2, R2, 0x200000, RZ ;  /* 0x0020000002027824 */ /* 0x000fe200078e00ff */
[----:B------:R-:W-:-:S04]  /*c2c0*/  LEA R5, R0, 0x37800000, 0x17 ;  /* 0x3780000000057811 */ /* 0x000fc800078eb8ff */
[----:B------:R-:W-:Y:S01]  /*c2d0*/  LOP3.LUT R2, R5, R2, R6, 0xfe, !PT ;  /* 0x0000000205027212 */ /* 0x000fe200078efe06 */
[----:B------:R-:W-:Y:S06]  /*c2e0*/  BRA `(.L_x_3653) ;  /* 0x0000000000a87947 */ /* 0x000fec0003800000 */
.L_x_3665:
        /* <DEDUP_REMOVED lines=14> */
.L_x_3675:
[----:B------:R-:W-:Y:S05]  /*c3d0*/  BSYNC B0 ;  /* 0x0000000000007941 */ /* 0x000fea0003800000 */
.L_x_3674:
[----:B------:R-:W-:Y:S01]  /*c3e0*/  IMAD.MOV.U32 R3, RZ, RZ, RZ ;  /* 0x000000ffff037224 */ /* 0x000fe200078e00ff */
[----:B------:R-:W-:Y:S06]  /*c3f0*/  BRA `(.L_x_3653) ;  /* 0x0000000000647947 */ /* 0x000fec0003800000 */
.L_x_3652:
        /* <DEDUP_REMOVED lines=16> */
.L_x_3676:
[----:B------:R-:W-:Y:S01]  /*c500*/  CS2R R2, SRZ ;  /* 0x0000000000027805 */ /* 0x000fe2000001ff00 */
[----:B------:R-:W-:Y:S06]  /*c510*/  BRA `(.L_x_3653) ;  /* 0x00000000001c7947 */ /* 0x000fec0003800000 */
.L_x_3673:
[----:B------:R-:W2:Y:S01]  /*c520*/  LDG.E.64 R4, desc[UR36][R4.64] ;  /* 0x0000002404047981 */ /* 0x000ea2000c1e1b00 */
[----:B------:R-:W-:Y:S01]  /*c530*/  IMAD.MOV.U32 R3, RZ, RZ, RZ ;  /* 0x000000ffff037224 */ /* 0x000fe200078e00ff */
[----:B--2---:R0:W1:Y:S01]  /*c540*/  I2F.U64 R2, R4 ;  /* 0x0000000400027312 */ /* 0x0040620000301000 */
[----:B------:R-:W-:Y:S05]  /*c550*/  BRA `(.L_x_3653) ;  /* 0x00000000000c7947 */ /* 0x000fea0003800000 */
.L_x_3672:
[----:B------:R-:W2:Y:S01]  /*c560*/  LDG.E R2, desc[UR36][R4.64] ;  /* 0x0000002404027981 */ /* 0x000ea2000c1e1900 */
[----:B------:R-:W-:Y:S01]  /*c570*/  IMAD.MOV.U32 R3, RZ, RZ, RZ ;  /* 0x000000ffff037224 */ /* 0x000fe200078e00ff */
[----:B--2---:R-:W-:-:S07]  /*c580*/  I2FP.F32.U32 R2, R2 ;  /* 0x0000000200027245 */ /* 0x004fce0000201000 */
.L_x_3653:
[----:B------:R-:W-:Y:S05]  /*c590*/  BSYNC B6 ;  /* 0x0000000000067941 */ /* 0x000fea0003800000 */
.L_x_3647:
        /* <DEDUP_REMOVED lines=9> */
[----:B--234-:R-:W-:Y:S01]  /*c630*/  HFMA2.MMA R5, -RZ, RZ, 3.4921875, 0 ;  /* 0x42fc0000ff057435 */ /* 0x01cfe200000001ff */
        /* <DEDUP_REMOVED lines=39> */
.L_x_3680:
        /* <DEDUP_REMOVED lines=12> */
.L_x_3679:
[----:B------:R-:W-:-:S04]  /*c970*/  FADD.FTZ R2, R3, -R3 ;  /* 0x8000000303027221 */ /* 0x000fc80000010000 */
[----:B------:R-:W-:Y:S01]  /*c980*/  IMAD.MOV.U32 R7, RZ, RZ, R2 ;  /* 0x000000ffff077224 */ /* 0x000fe200078e0002 */
[----:B------:R-:W-:Y:S06]  /*c990*/  BRA `(.L_x_3681) ;  /* 0x0000000000307947 */ /* 0x000fec0003800000 */
.L_x_3678:
        /* <DEDUP_REMOVED lines=12> */
.L_x_3681:
[----:B------:R-:W-:Y:S05]  /*ca60*/  BSYNC B0 ;  /* 0x0000000000007941 */ /* 0x000fea0003800000 */
.L_x_3677:
        /* <DEDUP_REMOVED lines=15> */
.L_x_3685:
[----:B------:R-:W2:Y:S02]  /*cb60*/  F2I.S64.TRUNC R2, R2 ;  /* 0x0000000200027311 */ /* 0x000ea4000020d900 */
[----:B--234-:R-:W-:-:S05]  /*cb70*/  IMAD.MOV.U32 R5, RZ, RZ, R2 ;  /* 0x000000ffff057224 */ /* 0x01cfca00078e0002 */
[----:B------:R-:W-:Y:S01]  /*cb80*/  STG.E.U8 desc[UR36][R16.64], R5 ;  /* 0x0000000510007986 */ /* 0x000fe2000c101124 */
[----:B------:R-:W-:Y:S05]  /*cb90*/  EXIT ;  /* 0x000000000000794d */ /* 0x000fea0003800000 */
.L_x_3684:
        /* <DEDUP_REMOVED lines=9> */
.L_x_3688:
[----:B------:R-:W0:Y:S02]  /*cc30*/  F2I.FTZ.TRUNC.NTZ R3, R2 ;  /* 0x0000000200037305 */ /* 0x000e24000021f100 */
[----:B0-----:R-:W-:Y:S01]  /*cc40*/  STG.E desc[UR36][R16.64], R3 ;  /* 0x0000000310007986 */ /* 0x001fe2000c101924 */
[----:B------:R-:W-:Y:S05]  /*cc50*/  EXIT ;  /* 0x000000000000794d */ /* 0x000fea0003800000 */
.L_x_3687:
[----:B------:R-:W0:Y:S02]  /*cc60*/  F2I.FTZ.TRUNC.NTZ R3, R2 ;  /* 0x0000000200037305 */ /* 0x000e24000021f100 */
[----:B0-----:R-:W-:Y:S01]  /*cc70*/  STG.E.U16 desc[UR36][R16.64], R3 ;  /* 0x0000000310007986 */ /* 0x001fe2000c101524 */
[----:B------:R-:W-:Y:S05]  /*cc80*/  EXIT ;  /* 0x000000000000794d */ /* 0x000fea0003800000 */
.L_x_3683:
        /* <DEDUP_REMOVED lines=8> */
.L_x_3690:
[----:B------:R-:W-:-:S05]  /*cd10*/  F2FP.F16.F32.PACK_AB R2, RZ, R2 ;  /* 0x00000002ff02723e */ /* 0x000fca00000000ff */
[----:B------:R-:W-:Y:S01]  /*cd20*/  STG.E.U16 desc[UR36][R16.64], R2 ;  /* 0x0000000210007986 */ /* 0x000fe2000c101524 */
[----:B------:R-:W-:Y:S05]  /*cd30*/  EXIT ;  /* 0x000000000000794d */ /* 0x000fea0003800000 */
.L_x_3689:
[----:B------:R-:W-:-:S13]  /*cd40*/  ISETP.NE.AND P0, PT, R0, 0x7, PT ;  /* 0x000000070000780c */ /* 0x000fda0003f05270 */
[----:B------:R-:W-:Y:S05]  /*cd50*/  @!P0 BRA `(.L_x_3691) ;  /* 0x0000000000288947 */ /* 0x000fea0003800000 */
[----:B------:R-:W-:-:S13]  /*cd60*/  ISETP.NE.AND P0, PT, R0, 0x8, PT ;  /* 0x000000080000780c */ /* 0x000fda0003f05270 */
[----:B------:R-:W-:Y:S05]  /*cd70*/  @!P0 BRA `(.L_x_3692) ;  /* 0x0000000000148947 */ /* 0x000fea0003800000 */
[----:B------:R-:W-:-:S13]  /*cd80*/  ISETP.NE.AND P0, PT, R0, 0x9, PT ;  /* 0x000000090000780c */ /* 0x000fda0003f05270 */
[----:B------:R-:W-:Y:S05]  /*cd90*/  @P0 BRA `(.L_x_3686) ;  /* 0x0000000800700947 */ /* 0x000fea0003800000 */
[----:B------:R-:W-:-:S05]  /*cda0*/  MOV R6, R2 ;  /* 0x0000000200067202 */ /* 0x000fca0000000f00 */
[----:B------:R-:W-:Y:S01]  /*cdb0*/  STG.E.64 desc[UR36][R16.64], R6 ;  /* 0x0000000610007986 */ /* 0x000fe2000c101b24 */
[----:B------:R-:W-:Y:S05]  /*cdc0*/  EXIT ;  /* 0x000000000000794d */ /* 0x000fea0003800000 */
.L_x_3692:
[----:B------:R-:W-:-:S05]  /*cdd0*/  F2FP.F16.F32.PACK_AB R3, R7, R2 ;  /* 0x000000020703723e */ /* 0x000fca00000000ff */
[----:B------:R-:W-:Y:S01]  /*cde0*/  STG.E desc[UR36][R16.64], R3 ;  /* 0x0000000310007986 */ /* 0x000fe2000c101924 */
[----:B------:R-:W-:Y:S05]  /*cdf0*/  EXIT ;  /* 0x000000000000794d */ /* 0x000fea0003800000 */
.L_x_3691:
[----:B------:R-:W-:-:S06]  /*ce00*/  FMUL.FTZ R2, R2, 1 ;  /* 0x3f80000002027820 */ /* 0x000fcc0000410000 */
[----:B------:R-:W0:Y:S02]  /*ce10*/  F2F.F64.F32 R2, R2 ;  /* 0x0000000200027310 */ /* 0x000e240000201800 */
[----:B0-----:R-:W-:Y:S01]  /*ce20*/  STG.E.64 desc[UR36][R16.64], R2 ;  /* 0x0000000210007986 */ /* 0x001fe2000c101b24 */
[----:B------:R-:W-:Y:S05]  /*ce30*/  EXIT ;  /* 0x000000000000794d */ /* 0x000fea0003800000 */
.L_x_3682:
        /* <DEDUP_REMOVED lines=12> */
[----:B------:R-:W-:Y:S01]  /*cf00*/  STG.E.U8 desc[UR36][R16.64], R3 ;  /* 0x0000000310007986 */ /* 0x000fe2000c101124 */
[----:B------:R-:W-:Y:S05]  /*cf10*/  EXIT ;  /* 0x000000000000794d */ /* 0x000fea0003800000 */
.L_x_3695:
[----:B------:R-:W-:Y:S01]  /*cf20*/  FMUL.FTZ R6, R7, 1 ;  /* 0x3f80000007067820 */ /* 0x000fe20000410000 */
[----:B--234-:R-:W-:-:S05]  /*cf30*/  FMUL.FTZ R4, R2, 1 ;  /* 0x3f80000002047820 */ /* 0x01cfca0000410000 */
[----:B------:R-:W-:Y:S08]  /*cf40*/  F2F.F64.F32 R6, R6 ;  /* 0x0000000600067310 */ /* 0x000ff00000201800 */
[----:B------:R-:W0:Y:S02]  /*cf50*/  F2F.F64.F32 R4, R4 ;  /* 0x0000000400047310 */ /* 0x000e240000201800 */
[----:B0-----:R-:W-:Y:S01]  /*cf60*/  STG.E.128 desc[UR36][R16.64], R4 ;  /* 0x0000000410007986 */ /* 0x001fe2000c101d24 */
[----:B------:R-:W-:Y:S05]  /*cf70*/  EXIT ;  /* 0x000000000000794d */ /* 0x000fea0003800000 */
.L_x_3694:
        /* <DEDUP_REMOVED lines=20> */
.L_x_3699:
[----:B------:R-:W-:Y:S05]  /*d0c0*/  BSYNC B0 ;  /* 0x0000000000007941 */ /* 0x000fea0003800000 */
.L_x_3698:
[----:B------:R-:W-:-:S05]  /*d0d0*/  LOP3.LUT R5, R0, R5, RZ, 0xfc, !PT ;  /* 0x0000000500057212 */ /* 0x000fca00078efcff */
[----:B------:R-:W-:Y:S01]  /*d0e0*/  STG.E.U8 desc[UR36][R16.64], R5 ;  /* 0x0000000510007986 */ /* 0x000fe2000c101124 */
[----:B------:R-:W-:Y:S05]  /*d0f0*/  EXIT ;  /* 0x000000000000794d */ /* 0x000fea0003800000 */
.L_x_3697:
        /* <DEDUP_REMOVED lines=12> */
.L_x_3701:
[----:B------:R-:W-:Y:S01]  /*d1c0*/  IMAD.MOV.U32 R0, RZ, RZ, 0x7f ;  /* 0x0000007fff007424 */ /* 0x000fe200078e00ff */
[----:B------:R-:W-:-:S04]  /*d1d0*/  ISETP.GT.U32.AND P0, PT, R4, 0x7f800000, PT ;  /* 0x7f8000000400780c */ /* 0x000fc80003f04070 */
[----:B------:R-:W-:-:S09]  /*d1e0*/  SEL R0, R0, 0x7c, P0 ;  /* 0x0000007c00007807 */ /* 0x000fd20000000000 */
.L_x_3702:
[----:B------:R-:W-:Y:S05]  /*d1f0*/  BSYNC B0 ;  /* 0x0000000000007941 */ /* 0x000fea0003800000 */
.L_x_3700:
[----:B------:R-:W-:-:S04]  /*d200*/  LOP3.LUT R2, R2, 0x80000000, RZ, 0xc0, !PT ;  /* 0x8000000002027812 */ /* 0x000fc800078ec0ff */
[----:B------:R-:W-:-:S04]  /*d210*/  SHF.R.U32.HI R3, RZ, 0x18, R2 ;  /* 0x00000018ff037819 */ /* 0x000fc80000011602 */
[----:B------:R-:W-:-:S05]  /*d220*/  LOP3.LUT R3, R0, R3, RZ, 0xfc, !PT ;  /* 0x0000000300037212 */ /* 0x000fca00078efcff */
[----:B------:R-:W-:Y:S01]  /*d230*/  STG.E.U8 desc[UR36][R16.64], R3 ;  /* 0x0000000310007986 */ /* 0x000fe2000c101124 */
[----:B------:R-:W-:Y:S05]  /*d240*/  EXIT ;  /* 0x000000000000794d */ /* 0x000fea0003800000 */
.L_x_3696:
[----:B------:R-:W-:-:S05]  /*d250*/  F2FP.BF16.F32.PACK_AB R2, RZ, R2 ;  /* 0x00000002ff02723e */ /* 0x000fca00000010ff */
[----:B------:R-:W-:Y:S01]  /*d260*/  STG.E.U16 desc[UR36][R16.64], R2 ;  /* 0x0000000210007986 */ /* 0x000fe2000c101524 */
[----:B------:R-:W-:Y:S05]  /*d270*/  EXIT ;  /* 0x000000000000794d */ /* 0x000fea0003800000 */
.L_x_3693:
        /* <DEDUP_REMOVED lines=11> */
.L_x_3705:
        /* <DEDUP_REMOVED lines=16> */
.L_x_3708:
[----:B------:R-:W-:-:S04]  /*d430*/  LOP3.LUT R2, R2, 0x80000000, RZ, 0xc0, !PT ;  /* 0x8000000002027812 */ /* 0x000fc800078ec0ff */
[----:B------:R-:W-:-:S04]  /*d440*/  SHF.R.U32.HI R3, RZ, 0x18, R2 ;  /* 0x00000018ff037819 */ /* 0x000fc80000011602 */
[----:B------:R-:W-:-:S04]  /*d450*/  LOP3.LUT R0, R0, R3, RZ, 0xfc, !PT ;  /* 0x0000000300007212 */ /* 0x000fc800078efcff */
[----:B------:R-:W-:-:S07]  /*d460*/  PRMT R8, R0, 0x7610, R8 ;  /* 0x0000761000087816 */ /* 0x000fce0000000008 */
.L_x_3707:
[----:B------:R-:W-:Y:S05]  /*d470*/  BSYNC B0 ;  /* 0x0000000000007941 */ /* 0x000fea0003800000 */
.L_x_3706:
[----:B------:R-:W-:Y:S01]  /*d480*/  STG.E.U8 desc[UR36][R16.64], R8 ;  /* 0x0000000810007986 */ /* 0x000fe2000c101124 */
[----:B------:R-:W-:Y:S05]  /*d490*/  EXIT ;  /* 0x000000000000794d */ /* 0x000fea0003800000 */
.L_x_3704:
        /* <DEDUP_REMOVED lines=16> */
.L_x_3711:
[----:B------:R-:W-:-:S04]  /*d5a0*/  LOP3.LUT R2, R2, 0x80000000, RZ, 0xc0, !PT ;  /* 0x8000000002027812 */ /* 0x000fc800078ec0ff */
[----:B------:R-:W-:-:S04]  /*d5b0*/  SHF.R.U32.HI R3, RZ, 0x18, R2 ;  /* 0x00000018ff037819 */ /* 0x000fc80000011602 */
[----:B------:R-:W-:-:S04]  /*d5c0*/  LOP3.LUT R0, R0, R3, RZ, 0xfc, !PT ;  /* 0x0000000300007212 */ /* 0x000fc800078efcff */
[----:B------:R-:W-:-:S07]  /*d5d0*/  PRMT R8, R0, 0x7610, R8 ;  /* 0x0000761000087816 */ /* 0x000fce0000000008 */
.L_x_3710:
[----:B------:R-:W-:Y:S05]  /*d5e0*/  BSYNC B0 ;  /* 0x0000000000007941 */ /* 0x000fea0003800000 */
.L_x_3709:
[----:B------:R-:W-:Y:S01]  /*d5f0*/  STG.E.U8 desc[UR36][R16.64], R8 ;  /* 0x0000000810007986 */ /* 0x000fe2000c101124 */
[----:B------:R-:W-:Y:S05]  /*d600*/  EXIT ;  /* 0x000000000000794d */ /* 0x000fea0003800000 */
.L_x_3703:
        /* <DEDUP_REMOVED lines=11> */
[----:B------:R-:W-:Y:S01]  /*d6c0*/  HFMA2.MMA R3, -RZ, RZ, 0, 1.5199184417724609375e-05 ;  /* 0x000000ffff037435 */ /* 0x000fe200000001ff */
        /* <DEDUP_REMOVED lines=9> */
.L_x_3686:
[----:B------:R-:W-:Y:S01]  /*d760*/  MOV R0, 0x0 ;  /* 0x0000000000007802 */ /* 0x000fe20000000f00 */
[----:B------:R-:W-:Y:S01]  /*d770*/  ULDC.64 UR4, c[0x4][0x158] ;  /* 0x0100560000047ab9 */ /* 0x000fe20000000a00 */
[----:B------:R-:W-:Y:S01]  /*d780*/  ULDC.64 UR6, c[0x4][0x20] ;  /* 0x0100080000067ab9 */ /* 0x000fe20000000a00 */
[----:B--234-:R-:W-:Y:S01]  /*d790*/  IMAD.U32 R4, RZ, RZ, UR4 ;  /* 0x00000004ff047e24 */ /* 0x01cfe2000f8e00ff */
[----:B------:R0:W1:Y:S01]  /*d7a0*/  LDC.64 R2, c[0x4][R0] ;  /* 0x0100000000027b82 */ /* 0x0000620000000a00 */
[----:B------:R-:W-:Y:S01]  /*d7b0*/  IMAD.U32 R5, RZ, RZ, UR5 ;  /* 0x00000005ff057e24 */ /* 0x000fe2000f8e00ff */
[----:B------:R-:W-:Y:S01]  /*d7c0*/  ULDC.64 UR4, c[0x4][0x160] ;  /* 0x0100580000047ab9 */ /* 0x000fe20000000a00 */
[----:B------:R-:W-:Y:S01]  /*d7d0*/  IMAD.U32 R10, RZ, RZ, UR6 ;  /* 0x00000006ff0a7e24 */ /* 0x000fe2000f8e00ff */
[----:B------:R-:W-:Y:S01]  /*d7e0*/  MOV R7, UR5 ;  /* 0x0000000500077c02 */ /* 0x000fe20008000f00 */
[----:B------:R-:W-:Y:S02]  /*d7f0*/  IMAD.U32 R6, RZ, RZ, UR4 ;  /* 0x00000004ff067e24 */ /* 0x000fe4000f8e00ff */
[----:B------:R-:W-:-:S02]  /*d800*/  IMAD.U32 R11, RZ, RZ, UR7 ;  /* 0x00000007ff0b7e24 */ /* 0x000fc4000f8e00ff */
[----:B------:R-:W-:Y:S02]  /*d810*/  IMAD.MOV.U32 R8, RZ, RZ, 0x65 ;  /* 0x00000065ff087424 */ /* 0x000fe400078e00ff */
[----:B------:R-:W-:Y:S02]  /*d820*/  IMAD.MOV.U32 R12, RZ, RZ, 0x1 ;  /* 0x00000001ff0c7424 */ /* 0x000fe400078e00ff */
[----:B0-----:R-:W-:-:S07]  /*d830*/  IMAD.MOV.U32 R13, RZ, RZ, RZ ;  /* 0x000000ffff0d7224 */ /* 0x001fce00078e00ff */
[----:B------:R-:W-:-:S07]  /*d840*/  LEPC R20, `(.L_x_3714) ;  /* 0x000000001014794e */ /* 0x000fce0000000000 */
[----:B-1----:R-:W-:Y:S05]  /*d850*/  CALL.ABS.NOINC R2 ;  /* 0x0000000002007343 */ /* 0x002fea0003c00000 */
.L_x_3714:
[----:B------:R-:W-:Y:S05]  /*d860*/  EXIT ;  /* 0x000000000000794d */ /* 0x000fea0003800000 */
.L_x_3713:
[----:B------:R-:W0:Y:S02]  /*d870*/  F2I.U64.TRUNC R2, R2 ;  /* 0x0000000200027311 */ /* 0x000e24000020d800 */
[----:B0-----:R-:W-:Y:S01]  /*d880*/  STG.E.64 desc[UR36][R16.64], R2 ;  /* 0x0000000210007986 */ /* 0x001fe2000c101b24 */
[----:B------:R-:W-:Y:S05]  /*d890*/  EXIT ;  /* 0x000000000000794d */ /* 0x000fea0003800000 */
.L_x_3712:
[----:B------:R-:W0:Y:S02]  /*d8a0*/  F2I.FTZ.U32.TRUNC.NTZ R3, R2 ;  /* 0x0000000200037305 */ /* 0x000e24000021f000 */
[----:B0-----:R-:W-:Y:S01]  /*d8b0*/  STG.E desc[UR36][R16.64], R3 ;  /* 0x0000000310007986 */ /* 0x001fe2000c101924 */
[----:B------:R-:W-:Y:S05]  /*d8c0*/  EXIT ;  /* 0x000000000000794d */ /* 0x000fea0003800000 */
.L_x_3715:
        /* <DEDUP_REMOVED lines=11> */
.L_x_7216:


//--------------------- .text._ZN2at6native27unrolled_elementwise_kernelIZZZNS0_16tanh_kernel_cudaERNS_18TensorIteratorBaseEENKUlvE_clEvENKUlvE0_clEvEUlN3c107complexIfEEE_St5arrayIPcLm2EELi4E23TrivialOffsetCalculatorILi1EjESE_NS0_6memory12LoadWithCastILi1EEENSF_13StoreWithCastILi1EEEEEviT_T0_T2_T3_T4_T5_ --------------------------
	.section	.text._ZN2at6native27unrolled_elementwise_kernelIZZZNS0_16tanh_kernel_cudaERNS_18TensorIteratorBaseEENKUlvE_clEvENKUlvE0_clEvEUlN3c107complexIfEEE_St5arrayIPcLm2EELi4E23TrivialOffsetCalculatorILi1EjESE_NS0_6memory12LoadWithCastILi1EEENSF_13StoreWithCastILi1EEEEEviT_T0_T2_T3_T4_T5_,"ax",@progbits
	.align	128
        .global         _ZN2at6native27unrolled_elementwise_kernelIZZZNS0_16tanh_kernel_cudaERNS_18TensorIteratorBaseEENKUlvE_clEvENKUlvE0_clEvEUlN3c107complexIfEEE_St5arrayIPcLm2EELi4E23TrivialOffsetCalculatorILi1EjESE_NS0_6memory12LoadWithCastILi1EEENSF_13StoreWithCastILi1EEEEEviT_T0_T2_T3_T4_T5_
        .type           _ZN2at6native27unrolled_elementwise_kernelIZZZNS0_16tanh_kernel_cudaERNS_18TensorIteratorBaseEENKUlvE_clEvENKUlvE0_clEvEUlN3c107complexIfEEE_St5arrayIPcLm2EELi4E23TrivialOffsetCalculatorILi1EjESE_NS0_6memory12LoadWithCastILi1EEENSF_13StoreWithCastILi1EEEEEviT_T0_T2_T3_T4_T5_,@function
        .size           _ZN2at6native27unrolled_elementwise_kernelIZZZNS0_16tanh_kernel_cudaERNS_18TensorIteratorBaseEENKUlvE_clEvENKUlvE0_clEvEUlN3c107complexIfEEE_St5arrayIPcLm2EELi4E23TrivialOffsetCalculatorILi1EjESE_NS0_6memory12LoadWithCastILi1EEENSF_13StoreWithCastILi1EEEEEviT_T0_T2_T3_T4_T5_,(.L_x_7217 - _ZN2at6native27unrolled_elementwise_kernelIZZZNS0_16tanh_kernel_cudaERNS_18TensorIteratorBaseEENKUlvE_clEvENKUlvE0_clEvEUlN3c107complexIfEEE_St5arrayIPcLm2EELi4E23TrivialOffsetCalculatorILi1EjESE_NS0_6memory12LoadWithCastILi1EEENSF_13StoreWithCastILi1EEEEEviT_T0_T2_T3_T4_T5_)
        .other          _ZN2at6native27unrolled_elementwise_kernelIZZZNS0_16tanh_kernel_cudaERNS_18TensorIteratorBaseEENKUlvE_clEvENKUlvE0_clEvEUlN3c107complexIfEEE_St5arrayIPcLm2EELi4E23TrivialOffsetCalculatorILi1EjESE_NS0_6memory12LoadWithCastILi1EEENSF_13StoreWithCastILi1EEEEEviT_T0_T2_T3_T4_T5_,@"STO_CUDA_ENTRY STV_DEFAULT"
_ZN2at6native27unrolled_elementwise_kernelIZZZNS0_16tanh_kernel_cudaERNS_18TensorIteratorBaseEENKUlvE_clEvENKUlvE0_clEvEUlN3c107complexIfEEE_St5arrayIPcLm2EELi4E23TrivialOffsetCalculatorILi1EjESE_NS0_6memory12LoadWithCastILi1EEENSF_13StoreWithCastILi1EEEEEviT_T0_T2_T3_T4_T5_:
.text._ZN2at6native27unrolled_elementwise_kernelIZZZNS0_16tanh_kernel_cudaERNS_18TensorIteratorBaseEENKUlvE_clEvENKUlvE0_clEvEUlN3c107complexIfEEE_St5arrayIPcLm2EELi4E23TrivialOffsetCalculatorILi1EjESE_NS0_6memory12LoadWithCastILi1EEENSF_13StoreWithCastILi1EEEEEviT_T0_T2_T3_T4_T5_:
[----:B------:R-:W0:Y:S01]  /*0000*/  LDC R1, c[0x0][0x28] ;  /* 0x00000a00ff017b82 */ /* 0x000e220000000800 */
[----:B------:R-:W1:Y:S07]  /*0010*/  S2R R28, SR_CTAID.X ;  /* 0x00000000001c7919 */ /* 0x000e6e0000002500 */
[----:B------:R-:W1:Y:S01]  /*0020*/  LDC R0, c[0x0][0x210] ;  /* 0x00008400ff007b82 */ /* 0x000e620000000800 */
[----:B------:R-:W-:Y:S01]  /*0030*/  ULDC.64 UR36, c[0x0][0x208] ;  /* 0x0000820000247ab9 */ /* 0x000fe20000000a00 */
[----:B------:R-:W-:Y:S01]  /*0040*/  BSSY B7, `(.L_x_3716) ;  /* 0x0000104000077945 */ /* 0x000fe20003800000 */
[----:B------:R-:W2:Y:S01]  /*0050*/  S2R R26, SR_TID.X ;  /* 0x00000000001a7919 */ /* 0x000ea20000002100 */
[----:B------:R-:W-:Y:S01]  /*0060*/  IMAD.MOV.U32 R17, RZ, RZ, RZ ;  /* 0x000000ffff117224 */ /* 0x000fe200078e00ff */
[----:B------:R-:W-:-:S03]  /*0070*/  CS2R R18, SRZ ;  /* 0x0000000000127805 */ /* 0x000fc6000001ff00 */
[----:B------:R-:W3:Y:S01]  /*0080*/  LDC.U8 R27, c[0x0][0x22c] ;  /* 0x00008b00ff1b7b82 */ /* 0x000ee20000000000 */
[----:B-1----:R-:W-:-:S05]  /*0090*/  IMAD R22, R28, -0x200, R0 ;  /* 0xfffffe001c167824 */ /* 0x002fca00078e0200 */
[----:B--2---:R-:W-:-:S13]  /*00a0*/  ISETP.GE.AND P0, PT, R26, R22, PT ;  /* 0x000000161a00720c */ /* 0x004fda0003f06270 */
[----:B0--3--:R-:W-:Y:S05]  /*00b0*/  @P0 BRA `(.L_x_3717) ;  /* 0x0000000c00f00947 */ /* 0x009fea0003800000 */
[----:B------:R-:W0:Y:S01]  /*00c0*/  LDC.64 R2, c[0x0][0x220] ;  /* 0x00008800ff027b82 */ /* 0x000e220000000a00 */
        /* <DEDUP_REMOVED lines=20> */
[----:B--2---:R4:W0:Y:S01]  /*0210*/  I2F.S16 R18, R2 ;  /* 0x0000000200127306 */ /* 0x0048220000101400 */
[----:B------:R-:W-:Y:S05]  /*0220*/  BRA `(.L_x_3724) ;  /* 0x0000000c008c7947 */ /* 0x000fea0003800000 */
.L_x_3722:
[----:B------:R-:W2:Y:S01]  /*0230*/  LDG.E.U8 R2, desc[UR36][R2.64] ;  /* 0x0000002402027981 */ /* 0x000ea2000c1e1100 */
[----:B------:R-:W-:Y:S01]  /*0240*/  IMAD.MOV.U32 R19, RZ, RZ, RZ ;  /* 0x000000ffff137224 */ /* 0x000fe200078e00ff */
[----:B--2---:R-:W-:Y:S01]  /*0250*/  I2FP.F32.U32 R18, R2 ;  /* 0x0000000200127245 */ /* 0x004fe20000201000 */
[----:B------:R-:W-:Y:S06]  /*0260*/  BRA `(.L_x_3724) ;  /* 0x0000000c007c7947 */ /* 0x000fec0003800000 */
.L_x_3721:
        /* <DEDUP_REMOVED lines=8> */
[----:B--2---:R0:W1:Y:S01]  /*02f0*/  I2F.S64 R18, R2 ;  /* 0x0000000200127312 */ /* 0x0040620000301400 */
[----:B------:R-:W-:Y:S05]  /*0300*/  BRA `(.L_x_3724) ;  /* 0x0000000c00547947 */ /* 0x000fea0003800000 */
.L_x_3726:
[----:B------:R-:W2:Y:S01]  /*0310*/  LDG.E R2, desc[UR36][R2.64] ;  /* 0x0000002402027981 */ /* 0x000ea2000c1e1900 */
[----:B------:R-:W-:Y:S01]  /*0320*/  IMAD.MOV.U32 R19, RZ, RZ, RZ ;  /* 0x000000ffff137224 */ /* 0x000fe200078e00ff */
[----:B--2---:R-:W-:Y:S01]  /*0330*/  I2FP.F32.S32 R18, R2 ;  /* 0x0000000200127245 */ /* 0x004fe20000201400 */
[----:B------:R-:W-:Y:S06]  /*0340*/  BRA `(.L_x_3724) ;  /* 0x0000000c00447947 */ /* 0x000fec0003800000 */
.L_x_3725:
[----:B------:R-:W2:Y:S01]  /*0350*/  LDG.E.U16 R2, desc[UR36][R2.64] ;  /* 0x0000002402027981 */ /* 0x000ea2000c1e1500 */
[----:B------:R-:W-:Y:S01]  /*0360*/  IMAD.MOV.U32 R19, RZ, RZ, RZ ;  /* 0x000000ffff137224 */ /* 0x000fe200078e00ff */
[----:B--2---:R2:W3:Y:S01]  /*0370*/  I2F.S16 R18, R2 ;  /* 0x0000000200127306 */ /* 0x0044e20000101400 */
[----:B------:R-:W-:Y:S05]  /*0380*/  BRA `(.L_x_3724) ;  /* 0x0000000c00347947 */ /* 0x000fea0003800000 */
.L_x_3720:
        /* <DEDUP_REMOVED lines=9> */
.L_x_3728:
[----:B------:R-:W2:Y:S01]  /*0420*/  LDG.E.U16 R2, desc[UR36][R2.64] ;  /* 0x0000002402027981 */ /* 0x000ea2000c1e1500 */
[----:B------:R-:W-:Y:S02]  /*0430*/  IMAD.MOV.U32 R19, RZ, RZ, RZ ;  /* 0x000000ffff137224 */ /* 0x000fe400078e00ff */
[----:B--2---:R-:W-:Y:S01]  /*0440*/  HADD2.F32 R18, -RZ, R2.H0_H0 ;  /* 0x20000002ff127230 */ /* 0x004fe20000004100 */
[----:B------:R-:W-:Y:S06]  /*0450*/  BRA `(.L_x_3724) ;  /* 0x0000000c00007947 */ /* 0x000fec0003800000 */
.L_x_3727:
        /* <DEDUP_REMOVED lines=8> */
.L_x_3730:
[----:B------:R-:W2:Y:S02]  /*04e0*/  LDG.E R2, desc[UR36][R2.64] ;  /* 0x0000002402027981 */ /* 0x000ea4000c1e1900 */
[--C-:B--2---:R-:W-:Y:S02]  /*04f0*/  HADD2.F32 R19, -RZ, R2.reuse.H1_H1 ;  /* 0x30000002ff137230 */ /* 0x104fe40000004100 */
[----:B------:R-:W-:Y:S01]  /*0500*/  HADD2.F32 R18, -RZ, R2.H0_H0 ;  /* 0x20000002ff127230 */ /* 0x000fe20000004100 */
[----:B------:R-:W-:Y:S06]  /*0510*/  BRA `(.L_x_3724) ;  /* 0x0000000800d07947 */ /* 0x000fec0003800000 */
.L_x_3729:
        /* <DEDUP_REMOVED lines=8> */
.L_x_3719:
        /* <DEDUP_REMOVED lines=13> */
.L_x_3733:
        /* <DEDUP_REMOVED lines=10> */
.L_x_3732:
        /* <DEDUP_REMOVED lines=8> */
[----:B------:R-:W-:Y:S02]  /*0790*/  IMAD.MOV.U32 R19, RZ, RZ, RZ ;  /* 0x000000ffff137224 */ /* 0x000fe400078e00ff */
        /* <DEDUP_REMOVED lines=8> */
[----:B------:R-:W-:Y:S01]  /*0820*/  SEL R5, R4, RZ, P0 ;  /* 0x000000ff04057207 */ /* 0x000fe20000000000 */
[----:B------:R-:W-:-:S04]  /*0830*/  VIADD R4, R0, 0x1000000 ;  /* 0x0100000000047836 */ /* 0x000fc80000000000 */
[----:B------:R-:W-:Y:S01]  /*0840*/  IMAD R6, R5, R6, 0x3c000000 ;  /* 0x3c00000005067424 */ /* 0x000fe200078e0206 */
[----:B------:R-:W-:Y:S02]  /*0850*/  SHF.L.U32 R5, R0, R5, RZ ;  /* 0x0000000500057219 */ /* 0x000fe400000006ff */
[----:B------:R-:W-:Y:S02]  /*0860*/  SHF.R.S32.HI R4, RZ, 0x8, R4 ;  /* 0x00000008ff047819 */ /* 0x000fe40000011404 */
[----:B------:R-:W-:-:S04]  /*0870*/  LEA.HI R5, R5, R6, RZ, 0x1c ;  /* 0x0000000605057211 */ /* 0x000fc800078fe0ff */
[----:B------:R-:W-:-:S04]  /*0880*/  LOP3.LUT R5, R5, 0x7f800000, R4, 0xf8, !PT ;  /* 0x7f80000005057812 */ /* 0x000fc800078ef804 */
[----:B------:R-:W-:-:S04]  /*0890*/  LOP3.LUT R5, R5, R2, RZ, 0x30, !PT ;  /* 0x0000000205057212 */ /* 0x000fc800078e30ff */
[----:B------:R-:W-:Y:S01]  /*08a0*/  LOP3.LUT R18, R5, 0x80000000, R18, 0xf8, !PT ;  /* 0x8000000005127812 */ /* 0x000fe200078ef812 */
[----:B------:R-:W-:Y:S06]  /*08b0*/  BRA `(.L_x_3724) ;  /* 0x0000000400e87947 */ /* 0x000fec0003800000 */
.L_x_3735:
[----:B------:R-:W2:Y:S01]  /*08c0*/  LDG.E.U8 R2, desc[UR36][R2.64] ;  /* 0x0000002402027981 */ /* 0x000ea2000c1e1100 */
[----:B------:R-:W-:Y:S02]  /*08d0*/  IMAD.MOV.U32 R19, RZ, RZ, RZ ;  /* 0x000000ffff137224 */ /* 0x000fe400078e00ff */
        /* <DEDUP_REMOVED lines=12> */
.L_x_3734:
[----:B------:R-:W2:Y:S01]  /*09a0*/  LDG.E.U16 R2, desc[UR36][R2.64] ;  /* 0x0000002402027981 */ /* 0x000ea2000c1e1500 */
[----:B------:R-:W-:Y:S02]  /*09b0*/  IMAD.MOV.U32 R19, RZ, RZ, RZ ;  /* 0x000000ffff137224 */ /* 0x000fe400078e00ff */
[----:B--2---:R-:W-:Y:S01]  /*09c0*/  IMAD.U32 R18, R2, 0x10000, RZ ;  /* 0x0001000002127824 */ /* 0x004fe200078e00ff */
[----:B------:R-:W-:Y:S06]  /*09d0*/  BRA `(.L_x_3724) ;  /* 0x0000000400a07947 */ /* 0x000fec0003800000 */
.L_x_3731:
        /* <DEDUP_REMOVED lines=12> */
.L_x_3738:
        /* <DEDUP_REMOVED lines=20> */
.L_x_3740:
[----:B------:R-:W-:Y:S05]  /*0be0*/  BSYNC B0 ;  /* 0x0000000000007941 */ /* 0x000fea0003800000 */
.L_x_3739:
[----:B------:R-:W-:Y:S01]  /*0bf0*/  IMAD.SHL.U32 R2, R2, 0x100000, RZ ;  /* 0x0010000002027824 */ /* 0x000fe200078e00ff */
[----:B------:R-:W-:-:S04]  /*0c00*/  LEA R3, R0, 0x3b800000, 0x17 ;  /* 0x3b80000000037811 */ /* 0x000fc800078eb8ff */
[----:B------:R-:W-:Y:S01]  /*0c10*/  LOP3.LUT R18, R3, R2, R18, 0xfe, !PT ;  /* 0x0000000203127212 */ /* 0x000fe200078efe12 */
[----:B------:R-:W-:Y:S06]  /*0c20*/  BRA `(.L_x_3724) ;  /* 0x00000004000c7947 */ /* 0x000fec0003800000 */
.L_x_3737:
        /* <DEDUP_REMOVED lines=20> */
.L_x_3742:
[----:B------:R-:W-:Y:S05]  /*0d70*/  BSYNC B0 ;  /* 0x0000000000007941 */ /* 0x000fea0003800000 */
.L_x_3741:
[----:B------:R-:W-:Y:S01]  /*0d80*/  IMAD.SHL.U32 R2, R2, 0x200000, RZ ;  /* 0x0020000002027824 */ /* 0x000fe200078e00ff */
[----:B------:R-:W-:-:S04]  /*0d90*/  LEA R3, R0, 0x37800000, 0x17 ;  /* 0x3780000000037811 */ /* 0x000fc800078eb8ff */
[----:B------:R-:W-:Y:S01]  /*0da0*/  LOP3.LUT R18, R3, R2, R18, 0xfe, !PT ;  /* 0x0000000203127212 */ /* 0x000fe200078efe12 */
[----:B------:R-:W-:Y:S06]  /*0db0*/  BRA `(.L_x_3724) ;  /* 0x0000000000a87947 */ /* 0x000fec0003800000 */
.L_x_3736:
        /* <DEDUP_REMOVED lines=14> */
.L_x_3746:
[----:B------:R-:W-:Y:S05]  /*0ea0*/  BSYNC B0 ;  /* 0x0000000000007941 */ /* 0x000fea0003800000 */
.L_x_3745:
[----:B------:R-:W-:Y:S01]  /*0eb0*/  IMAD.MOV.U32 R19, RZ, RZ, RZ ;  /* 0x000000ffff137224 */ /* 0x000fe200078e00ff */
[----:B------:R-:W-:Y:S06]  /*0ec0*/  BRA `(.L_x_3724) ;  /* 0x0000000000647947 */ /* 0x000fec0003800000 */
.L_x_3723:
        /* <DEDUP_REMOVED lines=16> */
.L_x_3747:
[----:B------:R-:W-:Y:S01]  /*0fd0*/  CS2R R18, SRZ ;  /* 0x0000000000127805 */ /* 0x000fe2000001ff00 */
[----:B------:R-:W-:Y:S06]  /*0fe0*/  BRA `(.L_x_3724) ;  /* 0x00000000001c7947 */ /* 0x000fec0003800000 */
.L_x_3744:
[----:B------:R-:W2:Y:S01]  /*0ff0*/  LDG.E.64 R2, desc[UR36][R2.64] ;  /* 0x0000002402027981 */ /* 0x000ea2000c1e1b00 */
[----:B------:R-:W-:Y:S01]  /*1000*/  IMAD.MOV.U32 R19, RZ, RZ, RZ ;  /* 0x000000ffff137224 */ /* 0x000fe200078e00ff */
[----:B--2---:R0:W1:Y:S01]  /*1010*/  I2F.U64 R18, R2 ;  /* 0x0000000200127312 */ /* 0x0040620000301000 */
[----:B------:R-:W-:Y:S05]  /*1020*/  BRA `(.L_x_3724) ;  /* 0x00000000000c7947 */ /* 0x000fea0003800000 */
.L_x_3743:
[----:B------:R-:W2:Y:S01]  /*1030*/  LDG.E R2, desc[UR36][R2.64] ;  /* 0x0000002402027981 */ /* 0x000ea2000c1e1900 */
[----:B------:R-:W-:Y:S01]  /*1040*/  IMAD.MOV.U32 R19, RZ, RZ, RZ ;  /* 0x000000ffff137224 */ /* 0x000fe200078e00ff */
[----:B--2---:R-:W-:-:S07]  /*1050*/  I2FP.F32.U32 R18, R2 ;  /* 0x0000000200127245 */ /* 0x004fce0000201000 */
.L_x_3724:
[----:B------:R-:W-:Y:S05]  /*1060*/  BSYNC B6 ;  /* 0x0000000000067941 */ /* 0x000fea0003800000 */
.L_x_3718:
[----:B------:R-:W-:-:S07]  /*1070*/  VIADD R26, R26, 0x80 ;  /* 0x000000801a1a7836 */ /* 0x000fce0000000000 */
.L_x_3717:
[----:B------:R-:W-:Y:S05]  /*1080*/  BSYNC B7 ;  /* 0x0000000000077941 */ /* 0x000fea0003800000 */
.L_x_3716:
[----:B------:R-:W-:Y:S01]  /*1090*/  ISETP.GE.AND P0, PT, R26, R22, PT ;  /* 0x000000161a00720c */ /* 0x000fe20003f06270 */
[----:B------:R-:W-:Y:S01]  /*10a0*/  BSSY B7, `(.L_x_3748) ;  /* 0x0000100000077945 */ /* 0x000fe20003800000 */
[----:B------:R-:W-:-:S11]  /*10b0*/  IMAD.MOV.U32 R16, RZ, RZ, RZ ;  /* 0x000000ffff107224 */ /* 0x000fd600078e00ff */
        /* <DEDUP_REMOVED lines=22> */
[----:B--2---:R0:W2:Y:S01]  /*1220*/  I2F.S16 R16, R2 ;  /* 0x0000000200107306 */ /* 0x0040a20000101400 */
[----:B------:R-:W-:Y:S05]  /*1230*/  BRA `(.L_x_3756) ;  /* 0x0000000c00907947 */ /* 0x000fea0003800000 */
.L_x_3754:
[----:B------:R-:W2:Y:S01]  /*1240*/  LDG.E.U8 R2, desc[UR36][R2.64] ;  /* 0x0000002402027981 */ /* 0x000ea2000c1e1100 */
[----:B------:R-:W-:Y:S01]  /*1250*/  IMAD.MOV.U32 R17, RZ, RZ, RZ ;  /* 0x000000ffff117224 */ /* 0x000fe200078e00ff */
[----:B--2---:R-:W-:Y:S01]  /*1260*/  I2FP.F32.U32 R16, R2 ;  /* 0x0000000200107245 */ /* 0x004fe20000201000 */
[----:B------:R-:W-:Y:S06]  /*1270*/  BRA `(.L_x_3756) ;  /* 0x0000000c00807947 */ /* 0x000fec0003800000 */
.L_x_3753:
        /* <DEDUP_REMOVED lines=8> */
[----:B--2---:R0:W2:Y:S01]  /*1300*/  I2F.S64 R16, R2 ;  /* 0x0000000200107312 */ /* 0x0040a20000301400 */
[----:B------:R-:W-:Y:S05]  /*1310*/  BRA `(.L_x_3756) ;  /* 0x0000000c00587947 */ /* 0x000fea0003800000 */
.L_x_3758:
[----:B------:R-:W2:Y:S01]  /*1320*/  LDG.E R2, desc[UR36][R2.64] ;  /* 0x0000002402027981 */ /* 0x000ea2000c1e1900 */
[----:B------:R-:W-:Y:S01]  /*1330*/  IMAD.MOV.U32 R17, RZ, RZ, RZ ;  /* 0x000000ffff117224 */ /* 0x000fe200078e00ff */
[----:B--2---:R-:W-:Y:S01]  /*1340*/  I2FP.F32.S32 R16, R2 ;  /* 0x0000000200107245 */ /* 0x004fe20000201400 */
[----:B------:R-:W-:Y:S06]  /*1350*/  BRA `(.L_x_3756) ;  /* 0x0000000c00487947 */ /* 0x000fec0003800000 */
.L_x_3757:
[----:B------:R-:W2:Y:S01]  /*1360*/  LDG.E.U16 R2, desc[UR36][R2.64] ;  /* 0x0000002402027981 */ /* 0x000ea2000c1e1500 */
[----:B------:R-:W-:Y:S01]  /*1370*/  IMAD.MOV.U32 R17, RZ, RZ, RZ ;  /* 0x000000ffff117224 */ /* 0x000fe200078e00ff */
[----:B--2---:R4:W0:Y:S01]  /*1380*/  I2F.S16 R16, R2 ;  /* 0x0000000200107306 */ /* 0x0048220000101400 */
[----:B------:R-:W-:Y:S05]  /*1390*/  BRA `(.L_x_3756) ;  /* 0x0000000c00387947 */ /* 0x000fea0003800000 */
.L_x_3752:
        /* <DEDUP_REMOVED lines=9> */
.L_x_3760:
[----:B------:R-:W2:Y:S01]  /*1430*/  LDG.E.U16 R2, desc[UR36][R2.64] ;  /* 0x0000002402027981 */ /* 0x000ea2000c1e1500 */
[----:B------:R-:W-:Y:S02]  /*1440*/  IMAD.MOV.U32 R17, RZ, RZ, RZ ;  /* 0x000000ffff117224 */ /* 0x000fe400078e00ff */
[----:B--2---:R-:W-:Y:S01]  /*1450*/  HADD2.F32 R16, -RZ, R2.H0_H0 ;  /* 0x20000002ff107230 */ /* 0x004fe20000004100 */
[----:B------:R-:W-:Y:S06]  /*1460*/  BRA `(.L_x_3756) ;  /* 0x0000000c00047947 */ /* 0x000fec0003800000 */
.L_x_3759:
        /* <DEDUP_REMOVED lines=8> */
.L_x_3762:
[----:B------:R-:W2:Y:S02]  /*14f0*/  LDG.E R2, desc[UR36][R2.64] ;  /* 0x0000002402027981 */ /* 0x000ea4000c1e1900 */
[--C-:B--2---:R-:W-:Y:S02]  /*1500*/  HADD2.F32 R17, -RZ, R2.reuse.H1_H1 ;  /* 0x30000002ff117230 */ /* 0x104fe40000004100 */
[----:B------:R-:W-:Y:S01]  /*1510*/  HADD2.F32 R16, -RZ, R2.H0_H0 ;  /* 0x20000002ff107230 */ /* 0x000fe20000004100 */
[----:B------:R-:W-:Y:S06]  /*1520*/  BRA `(.L_x_3756) ;  /* 0x0000000800d47947 */ /* 0x000fec0003800000 */
.L_x_3761:
        /* <DEDUP_REMOVED lines=8> */
.L_x_3751:
        /* <DEDUP_REMOVED lines=13> */
.L_x_3765:
[----:B------:R-:W2:Y:S01]  /*1680*/  LDG.E.128 R4, desc[UR36][R2.64] ;  /* 0x0000002402047981 */ /* 0x000ea2000c1e1d00 */
[----:B------:R-:W-:Y:S01]  /*1690*/  UMOV UR4, 0xf0000000 ;  /* 0xf000000000047882 */ /* 0x000fe20000000000 */
[----:B------:R-:W-:Y:S01]  /*16a0*/  UMOV UR5, 0x380fffff ;  /* 0x380fffff00057882 */ /* 0x000fe20000000000 */
[----:B--2---:R-:W0:Y:S01]  /*16b0*/  F2F.F32.F64 R17, R6 ;  /* 0x0000000600117310 */ /* 0x004e220000301000 */
[----:B------:R-:W-:Y:S02]  /*16c0*/  DSETP.GEU.AND P0, PT, |R6|, UR4, PT ;  /* 0x0000000406007e2a */ /* 0x000fe4000bf0e200 */
[----:B------:R-:W-:-:S05]  /*16d0*/  DSETP.GEU.AND P1, PT, |R4|, UR4, PT ;  /* 0x0000000404007e2a */ /* 0x000fca000bf2e200 */
[----:B------:R-:W2:Y:S07]  /*16e0*/  F2F.F32.F64 R16, R4 ;  /* 0x0000000400107310 */ /* 0x000eae0000301000 */
[----:B0-----:R-:W-:Y:S02]  /*16f0*/  @!P0 FMUL R17, R17, 1.175494350822287508e-38 ;  /* 0x0080000011118820 */ /* 0x001fe40000400000 */
[----:B--2---:R-:W-:Y:S01]  /*1700*/  @!P1 FMUL R16, R16, 1.175494350822287508e-38 ;  /* 0x0080000010109820 */ /* 0x004fe20000400000 */
[----:B------:R-:W-:Y:S06]  /*1710*/  BRA `(.L_x_3756) ;  /* 0x0000000800587947 */ /* 0x000fec0003800000 */
.L_x_3764:
        /* <DEDUP_REMOVED lines=27> */
.L_x_3767:
[----:B------:R-:W2:Y:S01]  /*18d0*/  LDG.E.U8 R3, desc[UR36][R2.64] ;  /* 0x0000002402037981 */ /* 0x000ea2000c1e1100 */
[----:B------:R-:W-:Y:S02]  /*18e0*/  IMAD.MOV.U32 R17, RZ, RZ, RZ ;  /* 0x000000ffff117224 */ /* 0x000fe400078e00ff */
        /* <DEDUP_REMOVED lines=11> */
[----:B------:R-:W-:Y:S01]  /*19a0*/  LOP3.LUT R16, R16, 0x80000000, R3, 0xf8, !PT ;  /* 0x8000000010107812 */ /* 0x000fe200078ef803 */
[----:B------:R-:W-:Y:S06]  /*19b0*/  BRA `(.L_x_3756) ;  /* 0x0000000400b07947 */ /* 0x000fec0003800000 */
.L_x_3766:
[----:B------:R-:W2:Y:S01]  /*19c0*/  LDG.E.U16 R2, desc[UR36][R2.64] ;  /* 0x0000002402027981 */ /* 0x000ea2000c1e1500 */
[----:B------:R-:W-:Y:S02]  /*19d0*/  IMAD.MOV.U32 R17, RZ, RZ, RZ ;  /* 0x000000ffff117224 */ /* 0x000fe400078e00ff */
[----:B--2---:R-:W-:Y:S01]  /*19e0*/  IMAD.U32 R16, R2, 0x10000, RZ ;  /* 0x0001000002107824 */ /* 0x004fe200078e00ff */
[----:B------:R-:W-:Y:S06]  /*19f0*/  BRA `(.L_x_3756) ;  /* 0x0000000400a07947 */ /* 0x000fec0003800000 */
.L_x_3763:
        /* <DEDUP_REMOVED lines=12> */
.L_x_3770:
        /* <DEDUP_REMOVED lines=20> */
.L_x_3772:
[----:B------:R-:W-:Y:S05]  /*1c00*/  BSYNC B0 ;  /* 0x0000000000007941 */ /* 0x000fea0003800000 */
.L_x_3771:
[----:B------:R-:W-:Y:S01]  /*1c10*/  IMAD.SHL.U32 R2, R2, 0x100000, RZ ;  /* 0x0010000002027824 */ /* 0x000fe200078e00ff */
[----:B------:R-:W-:-:S04]  /*1c20*/  LEA R3, R0, 0x3b800000, 0x17 ;  /* 0x3b80000000037811 */ /* 0x000fc800078eb8ff */
[----:B------:R-:W-:Y:S01]  /*1c30*/  LOP3.LUT R16, R3, R2, R16, 0xfe, !PT ;  /* 0x0000000203107212 */ /* 0x000fe200078efe10 */
[----:B------:R-:W-:Y:S06]  /*1c40*/  BRA `(.L_x_3756) ;  /* 0x00000004000c7947 */ /* 0x000fec0003800000 */
.L_x_3769:
        /* <DEDUP_REMOVED lines=20> */
.L_x_3774:
[----:B------:R-:W-:Y:S05]  /*1d90*/  BSYNC B0 ;  /* 0x0000000000007941 */ /* 0x000fea0003800000 */
.L_x_3773:
[----:B------:R-:W-:Y:S01]  /*1da0*/  IMAD.SHL.U32 R2, R2, 0x200000, RZ ;  /* 0x0020000002027824 */ /* 0x000fe200078e00ff */
[----:B------:R-:W-:-:S04]  /*1db0*/  LEA R3, R0, 0x37800000, 0x17 ;  /* 0x3780000000037811 */ /* 0x000fc800078eb8ff */
[----:B------:R-:W-:Y:S01]  /*1dc0*/  LOP3.LUT R16, R3, R2, R16, 0xfe, !PT ;  /* 0x0000000203107212 */ /* 0x000fe200078efe10 */
[----:B------:R-:W-:Y:S06]  /*1dd0*/  BRA `(.L_x_3756) ;  /* 0x0000000000a87947 */ /* 0x000fec0003800000 */
.L_x_3768:
        /* <DEDUP_REMOVED lines=14> */
.L_x_3778:
[----:B------:R-:W-:Y:S05]  /*1ec0*/  BSYNC B0 ;  /* 0x0000000000007941 */ /* 0x000fea0003800000 */
.L_x_3777:
[----:B------:R-:W-:Y:S01]  /*1ed0*/  IMAD.MOV.U32 R17, RZ, RZ, RZ ;  /* 0x000000ffff117224 */ /* 0x000fe200078e00ff */
[----:B------:R-:W-:Y:S06]  /*1ee0*/  BRA `(.L_x_3756) ;  /* 0x0000000000647947 */ /* 0x000fec0003800000 */
.L_x_3755:
        /* <DEDUP_REMOVED lines=16> */
.L_x_3779:
[----:B------:R-:W-:Y:S01]  /*1ff0*/  CS2R R16, SRZ ;  /* 0x0000000000107805 */ /* 0x000fe2000001ff00 */
[----:B------:R-:W-:Y:S06]  /*2000*/  BRA `(.L_x_3756) ;  /* 0x00000000001c7947 */ /* 0x000fec0003800000 */
.L_x_3776:
[----:B------:R-:W2:Y:S01]  /*2010*/  LDG.E.64 R2, desc[UR36][R2.64] ;  /* 0x0000002402027981 */ /* 0x000ea2000c1e1b00 */
[----:B------:R-:W-:Y:S01]  /*2020*/  IMAD.MOV.U32 R17, RZ, RZ, RZ ;  /* 0x000000ffff117224 */ /* 0x000fe200078e00ff */
[----:B--2---:R0:W2:Y:S01]  /*2030*/  I2F.U64 R16, R2 ;  /* 0x0000000200107312 */ /* 0x0040a20000301000 */
[----:B------:R-:W-:Y:S05]  /*2040*/  BRA `(.L_x_3756) ;  /* 0x00000000000c7947 */ /* 0x000fea0003800000 */
.L_x_3775:
[----:B------:R-:W2:Y:S01]  /*2050*/  LDG.E R2, desc[UR36][R2.64] ;  /* 0x0000002402027981 */ /* 0x000ea2000c1e1900 */
[----:B------:R-:W-:Y:S01]  /*2060*/  IMAD.MOV.U32 R17, RZ, RZ, RZ ;  /* 0x000000ffff117224 */ /* 0x000fe200078e00ff */
[----:B--2---:R-:W-:-:S07]  /*2070*/  I2FP.F32.U32 R16, R2 ;  /* 0x0000000200107245 */ /* 0x004fce0000201000 */
.L_x_3756:
[----:B------:R-:W-:Y:S05]  /*2080*/  BSYNC B6 ;  /* 0x0000000000067941 */ /* 0x000fea0003800000 */
.L_x_3750:
[----:B------:R-:W-:-:S07]  /*2090*/  VIADD R26, R26, 0x80 ;  /* 0x000000801a1a7836 */ /* 0x000fce0000000000 */
.L_x_3749:
[----:B------:R-:W-:Y:S05]  /*20a0*/  BSYNC B7 ;  /* 0x0000000000077941 */ /* 0x000fea0003800000 */
.L_x_3748:
[----:B------:R-:W-:Y:S01]  /*20b0*/  ISETP.GE.AND P0, PT, R26, R22, PT ;  /* 0x000000161a00720c */ /* 0x000fe20003f06270 */
[----:B------:R-:W-:Y:S01]  /*20c0*/  BSSY B7, `(.L_x_3780) ;  /* 0x0000100000077945 */ /* 0x000fe20003800000 */
[----:B------:R-:W-:Y:S01]  /*20d0*/  IMAD.MOV.U32 R23, RZ, RZ, RZ ;  /* 0x000000ffff177224 */ /* 0x000fe200078e00ff */
[----:B------:R-:W-:-:S10]  /*20e0*/  CS2R R24, SRZ ;  /* 0x0000000000187805 */ /* 0x000fd4000001ff00 */
        /* <DEDUP_REMOVED lines=24> */
.L_x_3786:
[----:B------:R-:W2:Y:S01]  /*2270*/  LDG.E.U8 R2, desc[UR36][R2.64] ;  /* 0x0000002402027981 */ /* 0x000ea2000c1e1100 */
[----:B------:R-:W-:Y:S01]  /*2280*/  IMAD.MOV.U32 R25, RZ, RZ, RZ ;  /* 0x000000ffff197224 */ /* 0x000fe200078e00ff */
[----:B--2---:R-:W-:Y:S01]  /*2290*/  I2FP.F32.U32 R24, R2 ;  /* 0x0000000200187245 */ /* 0x004fe20000201000 */
[----:B------:R-:W-:Y:S06]  /*22a0*/  BRA `(.L_x_3788) ;  /* 0x0000000c007c7947 */ /* 0x000fec0003800000 */
.L_x_3785:
        /* <DEDUP_REMOVED lines=10> */
.L_x_3790:
[----:B------:R-:W2:Y:S01]  /*2350*/  LDG.E R2, desc[UR36][R2.64] ;  /* 0x0000002402027981 */ /* 0x000ea2000c1e1900 */
[----:B------:R-:W-:Y:S01]  /*2360*/  IMAD.MOV.U32 R25, RZ, RZ, RZ ;  /* 0x000000ffff197224 */ /* 0x000fe200078e00ff */
[----:B--2---:R-:W-:Y:S01]  /*2370*/  I2FP.F32.S32 R24, R2 ;  /* 0x0000000200187245 */ /* 0x004fe20000201400 */
[----:B------:R-:W-:Y:S06]  /*2380*/  BRA `(.L_x_3788) ;  /* 0x0000000c00447947 */ /* 0x000fec0003800000 */
.L_x_3789:
[----:B------:R-:W2:Y:S01]  /*2390*/  LDG.E.U16 R2, desc[UR36][R2.64] ;  /* 0x0000002402027981 */ /* 0x000ea2000c1e1500 */
[----:B------:R-:W-:Y:S01]  /*23a0*/  IMAD.MOV.U32 R25, RZ, RZ, RZ ;  /* 0x000000ffff197224 */ /* 0x000fe200078e00ff */
[----:B--2---:R0:W2:Y:S01]  /*23b0*/  I2F.S16 R24, R2 ;  /* 0x0000000200187306 */ /* 0x0040a20000101400 */
[----:B------:R-:W-:Y:S05]  /*23c0*/  BRA `(.L_x_3788) ;  /* 0x0000000c00347947 */ /* 0x000fea0003800000 */
.L_x_3784:
        /* <DEDUP_REMOVED lines=9> */
.L_x_3792:
[----:B------:R-:W2:Y:S01]  /*2460*/  LDG.E.U16 R2, desc[UR36][R2.64] ;  /* 0x0000002402027981 */ /* 0x000ea2000c1e1500 */
[----:B------:R-:W-:Y:S02]  /*2470*/  IMAD.MOV.U32 R25, RZ, RZ, RZ ;  /* 0x000000ffff197224 */ /* 0x000fe400078e00ff */
[----:B--2---:R-:W-:Y:S01]  /*2480*/  HADD2.F32 R24, -RZ, R2.H0_H0 ;  /* 0x20000002ff187230 */ /* 0x004fe20000004100 */
[----:B------:R-:W-:Y:S06]  /*2490*/  BRA `(.L_x_3788) ;  /* 0x0000000c00007947 */ /* 0x000fec0003800000 */
.L_x_3791:
        /* <DEDUP_REMOVED lines=8> */
.L_x_3794:
[----:B------:R-:W2:Y:S02]  /*2520*/  LDG.E R2, desc[UR36][R2.64] ;  /* 0x0000002402027981 */ /* 0x000ea4000c1e1900 */
[--C-:B--2---:R-:W-:Y:S02]  /*2530*/  HADD2.F32 R25, -RZ, R2.reuse.H1_H1 ;  /* 0x30000002ff197230 */ /* 0x104fe40000004100 */
[----:B------:R-:W-:Y:S01]  /*2540*/  HADD2.F32 R24, -RZ, R2.H0_H0 ;  /* 0x20000002ff187230 */ /* 0x000fe20000004100 */
[----:B------:R-:W-:Y:S06]  /*2550*/  BRA `(.L_x_3788) ;  /* 0x0000000800d07947 */ /* 0x000fec0003800000 */
.L_x_3793:
        /* <DEDUP_REMOVED lines=8> */
.L_x_3783:
        /* <DEDUP_REMOVED lines=13> */
.L_x_3797:
        /* <DEDUP_REMOVED lines=10> */
.L_x_3796:
        /* <DEDUP_REMOVED lines=27> */
.L_x_3799:
        /* <DEDUP_REMOVED lines=14> */
.L_x_3798:
[----:B------:R-:W2:Y:S01]  /*29e0*/  LDG.E.U16 R2, desc[UR36][R2.64] ;  /* 0x0000002402027981 */ /* 0x000ea2000c1e1500 */
[----:B------:R-:W-:Y:S02]  /*29f0*/  IMAD.MOV.U32 R25, RZ, RZ, RZ ;  /* 0x000000ffff197224 */ /* 0x000fe400078e00ff */
[----:B--2---:R-:W-:Y:S01]  /*2a00*/  IMAD.U32 R24, R2, 0x10000, RZ ;  /* 0x0001000002187824 */ /* 0x004fe200078e00ff */
[----:B------:R-:W-:Y:S06]  /*2a10*/  BRA `(.L_x_3788) ;  /* 0x0000000400a07947 */ /* 0x000fec0003800000 */
.L_x_3795:
        /* <DEDUP_REMOVED lines=12> */
.L_x_3802:
        /* <DEDUP_REMOVED lines=20> */
.L_x_3804:
[----:B------:R-:W-:Y:S05]  /*2c20*/  BSYNC B0 ;  /* 0x0000000000007941 */ /* 0x000fea0003800000 */
.L_x_3803:
[----:B------:R-:W-:Y:S01]  /*2c30*/  IMAD.SHL.U32 R2, R2, 0x100000, RZ ;  /* 0x0010000002027824 */ /* 0x000fe200078e00ff */
[----:B------:R-:W-:-:S04]  /*2c40*/  LEA R3, R0, 0x3b800000, 0x17 ;  /* 0x3b80000000037811 */ /* 0x000fc800078eb8ff */
[----:B------:R-:W-:Y:S01]  /*2c50*/  LOP3.LUT R24, R3, R2, R24, 0xfe, !PT ;  /* 0x0000000203187212 */ /* 0x000fe200078efe18 */
[----:B------:R-:W-:Y:S06]  /*2c60*/  BRA `(.L_x_3788) ;  /* 0x00000004000c7947 */ /* 0x000fec0003800000 */
.L_x_3801:
        /* <DEDUP_REMOVED lines=20> */
.L_x_3806:
[----:B------:R-:W-:Y:S05]  /*2db0*/  BSYNC B0 ;  /* 0x0000000000007941 */ /* 0x000fea0003800000 */
.L_x_3805:
[----:B------:R-:W-:Y:S01]  /*2dc0*/  IMAD.SHL.U32 R2, R2, 0x200000, RZ ;  /* 0x0020000002027824 */ /* 0x000fe200078e00ff */
[----:B------:R-:W-:-:S04]  /*2dd0*/  LEA R3, R0, 0x37800000, 0x17 ;  /* 0x3780000000037811 */ /* 0x000fc800078eb8ff */
[----:B------:R-:W-:Y:S01]  /*2de0*/  LOP3.LUT R24, R3, R2, R24, 0xfe, !PT ;  /* 0x0000000203187212 */ /* 0x000fe200078efe18 */
[----:B------:R-:W-:Y:S06]  /*2df0*/  BRA `(.L_x_3788) ;  /* 0x0000000000a87947 */ /* 0x000fec0003800000 */
.L_x_3800:
        /* <DEDUP_REMOVED lines=14> */
.L_x_3810:
[----:B------:R-:W-:Y:S05]  /*2ee0*/  BSYNC B0 ;  /* 0x0000000000007941 */ /* 0x000fea0003800000 */
.L_x_3809:
[----:B------:R-:W-:Y:S01]  /*2ef0*/  IMAD.MOV.U32 R25, RZ, RZ, RZ ;  /* 0x000000ffff197224 */ /* 0x000fe200078e00ff */
[----:B------:R-:W-:Y:S06]  /*2f00*/  BRA `(.L_x_3788) ;  /* 0x0000000000647947 */ /* 0x000fec0003800000 */
.L_x_3787:
        /* <DEDUP_REMOVED lines=16> */
.L_x_3811:
[----:B------:R-:W-:Y:S01]  /*3010*/  CS2R R24, SRZ ;  /* 0x0000000000187805 */ /* 0x000fe2000001ff00 */
[----:B------:R-:W-:Y:S06]  /*3020*/  BRA `(.L_x_3788) ;  /* 0x00000000001c7947 */ /* 0x000fec0003800000 */
.L_x_3808:
[----:B------:R-:W2:Y:S01]  /*3030*/  LDG.E.64 R2, desc[UR36][R2.64] ;  /* 0x0000002402027981 */ /* 0x000ea2000c1e1b00 */
[----:B------:R-:W-:Y:S01]  /*3040*/  IMAD.MOV.U32 R25, RZ, RZ, RZ ;  /* 0x000000ffff197224 */ /* 0x000fe200078e00ff */
[----:B--2---:R0:W2:Y:S01]  /*3050*/  I2F.U64 R24, R2 ;  /* 0x0000000200187312 */ /* 0x0040a20000301000 */
[----:B------:R-:W-:Y:S05]  /*3060*/  BRA `(.L_x_3788) ;  /* 0x00000000000c7947 */ /* 0x000fea0003800000 */
.L_x_3807:
[----:B------:R-:W2:Y:S01]  /*3070*/  LDG.E R2, desc[UR36][R2.64] ;  /* 0x0000002402027981 */ /* 0x000ea2000c1e1900 */
[----:B------:R-:W-:Y:S01]  /*3080*/  IMAD.MOV.U32 R25, RZ, RZ, RZ ;  /* 0x000000ffff197224 */ /* 0x000fe200078e00ff */
[----:B--2---:R-:W-:-:S07]  /*3090*/  I2FP.F32.U32 R24, R2 ;  /* 0x0000000200187245 */ /* 0x004fce0000201000 */
.L_x_3788:
[----:B------:R-:W-:Y:S05]  /*30a0*/  BSYNC B6 ;  /* 0x0000000000067941 */ /* 0x000fea0003800000 */
.L_x_3782:
[----:B------:R-:W-:-:S07]  /*30b0*/  VIADD R26, R26, 0x80 ;  /* 0x000000801a1a7836 */ /* 0x000fce0000000000 */
.L_x_3781:
[----:B------:R-:W-:Y:S05]  /*30c0*/  BSYNC B7 ;  /* 0x0000000000077941 */ /* 0x000fea0003800000 */
.L_x_3780:
[----:B------:R-:W-:Y:S01]  /*30d0*/  ISETP.GE.AND P0, PT, R26, R22, PT ;  /* 0x000000161a00720c */ /* 0x000fe20003f06270 */
[----:B------:R-:W-:Y:S01]  /*30e0*/  BSSY B6, `(.L_x_3812) ;  /* 0x00000fb000067945 */ /* 0x000fe20003800000 */
[----:B------:R-:W-:-:S11]  /*30f0*/  IMAD.MOV.U32 R22, RZ, RZ, RZ ;  /* 0x000000ffff167224 */ /* 0x000fd600078e00ff */
        /* <DEDUP_REMOVED lines=22> */
.L_x_3817:
[----:B------:R-:W2:Y:S01]  /*3260*/  LDG.E.U8 R2, desc[UR36][R2.64] ;  /* 0x0000002402027981 */ /* 0x000ea2000c1e1100 */
[----:B------:R-:W-:Y:S01]  /*3270*/  IMAD.MOV.U32 R23, RZ, RZ, RZ ;  /* 0x000000ffff177224 */ /* 0x000fe200078e00ff */
[----:B--2---:R-:W-:Y:S01]  /*3280*/  I2FP.F32.U32 R22, R2 ;  /* 0x0000000200167245 */ /* 0x004fe20000201000 */
[----:B------:R-:W-:Y:S06]  /*3290*/  BRA `(.L_x_3813) ;  /* 0x0000000c007c7947 */ /* 0x000fec0003800000 */
.L_x_3816:
        /* <DEDUP_REMOVED lines=10> */
.L_x_3820:
[----:B------:R-:W2:Y:S01]  /*3340*/  LDG.E R2, desc[UR36][R2.64] ;  /* 0x0000002402027981 */ /* 0x000ea2000c1e1900 */
[----:B------:R-:W-:Y:S01]  /*3350*/  IMAD.MOV.U32 R23, RZ, RZ, RZ ;  /* 0x000000ffff177224 */ /* 0x000fe200078e00ff */
[----:B--2---:R-:W-:Y:S01]  /*3360*/  I2FP.F32.S32 R22, R2 ;  /* 0x0000000200167245 */ /* 0x004fe20000201400 */
[----:B------:R-:W-:Y:S06]  /*3370*/  BRA `(.L_x_3813) ;  /* 0x0000000c00447947 */ /* 0x000fec0003800000 */
.L_x_3819:
[----:B------:R-:W2:Y:S01]  /*3380*/  LDG.E.U16 R2, desc[UR36][R2.64] ;  /* 0x0000002402027981 */ /* 0x000ea2000c1e1500 */
[----:B------:R-:W-:Y:S01]  /*3390*/  IMAD.MOV.U32 R23, RZ, RZ, RZ ;  /* 0x000000ffff177224 */ /* 0x000fe200078e00ff */
[----:B--2---:R0:W2:Y:S01]  /*33a0*/  I2F.S16 R22, R2 ;  /* 0x0000000200167306 */ /* 0x0040a20000101400 */
[----:B------:R-:W-:Y:S05]  /*33b0*/  BRA `(.L_x_3813) ;  /* 0x0000000c00347947 */ /* 0x000fea0003800000 */
.L_x_3815:
        /* <DEDUP_REMOVED lines=9> */
.L_x_3822:
[----:B------:R-:W2:Y:S01]  /*3450*/  LDG.E.U16 R2, desc[UR36][R2.64] ;  /* 0x0000002402027981 */ /* 0x000ea2000c1e1500 */
[----:B------:R-:W-:Y:S02]  /*3460*/  IMAD.MOV.U32 R23, RZ, RZ, RZ ;  /* 0x000000ffff177224 */ /* 0x000fe400078e00ff */
[----:B--2---:R-:W-:Y:S01]  /*3470*/  HADD2.F32 R22, -RZ, R2.H0_H0 ;  /* 0x20000002ff167230 */ /* 0x004fe20000004100 */
[----:B------:R-:W-:Y:S06]  /*3480*/  BRA `(.L_x_3813) ;  /* 0x0000000c00007947 */ /* 0x000fec0003800000 */
.L_x_3821:
        /* <DEDUP_REMOVED lines=8> */
.L_x_3824:
[----:B------:R-:W2:Y:S02]  /*3510*/  LDG.E R2, desc[UR36][R2.64] ;  /* 0x0000002402027981 */ /* 0x000ea4000c1e1900 */
[--C-:B--2---:R-:W-:Y:S02]  /*3520*/  HADD2.F32 R23, -RZ, R2.reuse.H1_H1 ;  /* 0x30000002ff177230 */ /* 0x104fe40000004100 */
[----:B------:R-:W-:Y:S01]  /*3530*/  HADD2.F32 R22, -RZ, R2.H0_H0 ;  /* 0x20000002ff167230 */ /* 0x000fe20000004100 */
[----:B------:R-:W-:Y:S06]  /*3540*/  BRA `(.L_x_3813) ;  /* 0x0000000800d07947 */ /* 0x000fec0003800000 */
.L_x_3823:
        /* <DEDUP_REMOVED lines=8> */
.L_x_3814:
        /* <DEDUP_REMOVED lines=13> */
.L_x_3827:
        /* <DEDUP_REMOVED lines=10> */
.L_x_3826:
        /* <DEDUP_REMOVED lines=27> */
.L_x_3829:
        /* <DEDUP_REMOVED lines=14> */
.L_x_3828:
[----:B------:R-:W2:Y:S01]  /*39d0*/  LDG.E.U16 R2, desc[UR36][R2.64] ;  /* 0x0000002402027981 */ /* 0x000ea2000c1e1500 */
[----:B------:R-:W-:Y:S02]  /*39e0*/  IMAD.MOV.U32 R23, RZ, RZ, RZ ;  /* 0x000000ffff177224 */ /* 0x000fe400078e00ff */
[----:B--2---:R-:W-:Y:S01]  /*39f0*/  IMAD.U32 R22, R2, 0x10000, RZ ;  /* 0x0001000002167824 */ /* 0x004fe200078e00ff */
[----:B------:R-:W-:Y:S06]  /*3a00*/  BRA `(.L_x_3813) ;  /* 0x0000000400a07947 */ /* 0x000fec0003800000 */
.L_x_3825:
        /* <DEDUP_REMOVED lines=12> */
.L_x_3832:
        /* <DEDUP_REMOVED lines=20> */
.L_x_3834:
[----:B------:R-:W-:Y:S05]  /*3c10*/  BSYNC B0 ;  /* 0x0000000000007941 */ /* 0x000fea0003800000 */
.L_x_3833:
[----:B------:R-:W-:Y:S01]  /*3c20*/  IMAD.SHL.U32 R2, R2, 0x100000, RZ ;  /* 0x0010000002027824 */ /* 0x000fe200078e00ff */
[----:B------:R-:W-:-:S04]  /*3c30*/  LEA R3, R0, 0x3b800000, 0x17 ;  /* 0x3b80000000037811 */ /* 0x000fc800078eb8ff */
[----:B------:R-:W-:Y:S01]  /*3c40*/  LOP3.LUT R22, R3, R2, R22, 0xfe, !PT ;  /* 0x0000000203167212 */ /* 0x000fe200078efe16 */
[----:B------:R-:W-:Y:S06]  /*3c50*/  BRA `(.L_x_3813) ;  /* 0x00000004000c7947 */ /* 0x000fec0003800000 */
.L_x_3831:
        /* <DEDUP_REMOVED lines=20> */
.L_x_3836:
[----:B------:R-:W-:Y:S05]  /*3da0*/  BSYNC B0 ;  /* 0x0000000000007941 */ /* 0x000fea0003800000 */
.L_x_3835:
[----:B------:R-:W-:Y:S01]  /*3db0*/  IMAD.SHL.U32 R2, R2, 0x200000, RZ ;  /* 0x0020000002027824 */ /* 0x000fe200078e00ff */
[----:B------:R-:W-:-:S04]  /*3dc0*/  LEA R3, R0, 0x37800000, 0x17 ;  /* 0x3780000000037811 */ /* 0x000fc800078eb8ff */
[----:B------:R-:W-:Y:S01]  /*3dd0*/  LOP3.LUT R22, R3, R2, R22, 0xfe, !PT ;  /* 0x0000000203167212 */ /* 0x000fe200078efe16 */
[----:B------:R-:W-:Y:S06]  /*3de0*/  BRA `(.L_x_3813) ;  /* 0x0000000000a87947 */ /* 0x000fec0003800000 */
.L_x_3830:
        /* <DEDUP_REMOVED lines=14> */
.L_x_3840:
[----:B------:R-:W-:Y:S05]  /*3ed0*/  BSYNC B0 ;  /* 0x0000000000007941 */ /* 0x000fea0003800000 */
.L_x_3839:
[----:B------:R-:W-:Y:S01]  /*3ee0*/  IMAD.MOV.U32 R23, RZ, RZ, RZ ;  /* 0x000000ffff177224 */ /* 0x000fe200078e00ff */
[----:B------:R-:W-:Y:S06]  /*3ef0*/  BRA `(.L_x_3813) ;  /* 0x0000000000647947 */ /* 0x000fec0003800000 */
.L_x_3818:
        /* <DEDUP_REMOVED lines=16> */
.L_x_3841:
[----:B------:R-:W-:Y:S01]  /*4000*/  CS2R R22, SRZ ;  /* 0x0000000000167805 */ /* 0x000fe2000001ff00 */
[----:B------:R-:W-:Y:S06]  /*4010*/  BRA `(.L_x_3813) ;  /* 0x00000000001c7947 */ /* 0x000fec0003800000 */
.L_x_3838:
[----:B------:R-:W2:Y:S01]  /*4020*/  LDG.E.64 R2, desc[UR36][R2.64] ;  /* 0x0000002402027981 */ /* 0x000ea2000c1e1b00 */
[----:B------:R-:W-:Y:S01]  /*4030*/  IMAD.MOV.U32 R23, RZ, RZ, RZ ;  /* 0x000000ffff177224 */ /* 0x000fe200078e00ff */
[----:B--2---:R0:W2:Y:S01]  /*4040*/  I2F.U64 R22, R2 ;  /* 0x0000000200167312 */ /* 0x0040a20000301000 */
[----:B------:R-:W-:Y:S05]  /*4050*/  BRA `(.L_x_3813) ;  /* 0x00000000000c7947 */ /* 0x000fea0003800000 */
.L_x_3837:
[----:B------:R-:W2:Y:S01]  /*4060*/  LDG.E R2, desc[UR36][R2.64] ;  /* 0x0000002402027981 */ /* 0x000ea2000c1e1900 */
[----:B------:R-:W-:Y:S01]  /*4070*/  IMAD.MOV.U32 R23, RZ, RZ, RZ ;  /* 0x000000ffff177224 */ /* 0x000fe200078e00ff */
[----:B--2---:R-:W-:-:S07]  /*4080*/  I2FP.F32.U32 R22, R2 ;  /* 0x0000000200167245 */ /* 0x004fce0000201000 */
.L_x_3813:
[----:B------:R-:W-:Y:S05]  /*4090*/  BSYNC B6 ;  /* 0x0000000000067941 */ /* 0x000fea0003800000 */
.L_x_3812:
[----:B------:R-:W1:Y:S01]  /*40a0*/  LDC R10, c[0x0][0x210] ;  /* 0x00008400ff0a7b82 */ /* 0x000e620000000800 */
[----:B------:R-:W-:Y:S01]  /*40b0*/  BSSY B0, `(.L_x_3842) ;  /* 0x0000053000007945 */ /* 0x000fe20003800000 */
[----:B------:R-:W-:Y:S01]  /*40c0*/  IMAD.MOV.U32 R27, RZ, RZ, RZ ;  /* 0x000000ffff1b7224 */ /* 0x000fe200078e00ff */
[----:B0-2-4-:R-:W-:Y:S01]  /*40d0*/  CS2R R2, SRZ ;  /* 0x0000000000027805 */ /* 0x015fe2000001ff00 */
[----:B-1----:R-:W-:Y:S02]  /*40e0*/  IMAD R10, R28, -0x200, R10 ;  /* 0xfffffe001c0a7824 */ /* 0x002fe400078e020a */
[----:B------:R-:W0:Y:S03]  /*40f0*/  S2R R28, SR_TID.X ;  /* 0x00000000001c7919 */ /* 0x000e260000002100 */
[----:B0-----:R-:W-:-:S13]  /*4100*/  ISETP.GE.AND P0, PT, R28, R10, PT ;  /* 0x0000000a1c00720c */ /* 0x001fda0003f06270 */
[----:B------:R-:W-:Y:S05]  /*4110*/  @P0 BRA `(.L_x_3843) ;  /* 0x0000000400300947 */ /* 0x000fea0003800000 */
[----:B---3-5:R-:W-:-:S04]  /*4120*/  LOP3.LUT R0, R18, 0x7fffffff, RZ, 0xc0, !PT ;  /* 0x7fffffff12007812 */ /* 0x028fc800078ec0ff */
        /* <DEDUP_REMOVED lines=47> */
.L_x_3846:
[----:B------:R-:W-:Y:S01]  /*4420*/  FMUL.RZ R19, R19, 0.15915493667125701904 ;  /* 0x3e22f98313137820 */ /* 0x000fe2000040c000 */
[----:B------:R-:W-:Y:S01]  /*4430*/  FMUL.FTZ R0, |R18|, -1.4426950216293334961 ;  /* 0xbfb8aa3b12007820 */ /* 0x000fe20000410200 */
[----:B------:R-:W-:Y:S02]  /*4440*/  IMAD.MOV.U32 R5, RZ, RZ, 0x3f800000 ;  /* 0x3f800000ff057424 */ /* 0x000fe400078e00ff */
[----:B------:R-:W0:Y:S08]  /*4450*/  MUFU.SIN R2, R19 ;  /* 0x0000001300027308 */ /* 0x000e300000000400 */
[----:B------:R-:W1:Y:S08]  /*4460*/  MUFU.COS R3, R19 ;  /* 0x0000001300037308 */ /* 0x000e700000000000 */
[----:B------:R-:W2:Y:S01]  /*4470*/  MUFU.EX2 R0, R0 ;  /* 0x0000000000007308 */ /* 0x000ea20000000800 */
[----:B0-----:R-:W-:-:S04]  /*4480*/  FMUL.FTZ R2, R2, 4 ;  /* 0x4080000002027820 */ /* 0x001fc80000410000 */
[----:B-1----:R-:W-:Y:S01]  /*4490*/  FMUL.FTZ R3, R2, R3 ;  /* 0x0000000302037220 */ /* 0x002fe20000410000 */
[----:B------:R-:W-:-:S03]  /*44a0*/  LOP3.LUT R2, R5, 0x80000000, R18, 0xb8, !PT ;  /* 0x8000000005027812 */ /* 0x000fc600078eb812 */
[----:B--2---:R-:W-:-:S04]  /*44b0*/  FMUL.FTZ R3, R0, R3 ;  /* 0x0000000300037220 */ /* 0x004fc80000410000 */
[----:B------:R-:W-:Y:S01]  /*44c0*/  FMUL.FTZ R3, R0, R3 ;  /* 0x0000000300037220 */ /* 0x000fe20000410000 */
[----:B------:R-:W-:Y:S06]  /*44d0*/  BRA `(.L_x_3843) ;  /* 0x0000000000407947 */ /* 0x000fec0003800000 */
.L_x_3845:
[----:B------:R-:W-:-:S04]  /*44e0*/  FADD.FTZ R2, R19, -R19 ;  /* 0x8000001313027221 */ /* 0x000fc80000010000 */
[----:B------:R-:W-:Y:S01]  /*44f0*/  IMAD.MOV.U32 R3, RZ, RZ, R2 ;  /* 0x000000ffff037224 */ /* 0x000fe200078e0002 */
[----:B------:R-:W-:Y:S06]  /*4500*/  BRA `(.L_x_3843) ;  /* 0x0000000000347947 */ /* 0x000fec0003800000 */
.L_x_3844:
[----:B------:R-:W-:-:S13]  /*4510*/  LOP3.LUT P1, RZ, R18, 0x7fffff, RZ, 0xc0, !PT ;  /* 0x007fffff12ff7812 */ /* 0x000fda000782c0ff */
[C---:B------:R-:W-:Y:S01]  /*4520*/  @P1 FMUL.FTZ R0, R19.reuse, R18 ;  /* 0x0000001213001220 */ /* 0x040fe20000410000 */
[----:B------:R-:W-:Y:S01]  /*4530*/  @P1 FSETP.NEU.FTZ.AND P2, PT, R19, RZ, PT ;  /* 0x000000ff1300120b */ /* 0x000fe20003f5d000 */
[----:B------:R-:W-:-:S03]  /*4540*/  @P1 IMAD.MOV.U32 R2, RZ, RZ, R18 ;  /* 0x000000ffff021224 */ /* 0x000fc600078e0012 */
[----:B------:R-:W-:Y:S01]  /*4550*/  @P1 FSEL R3, R19, R0, !P2 ;  /* 0x0000000013031208 */ /* 0x000fe20005000000 */
[----:B------:R-:W-:Y:S08]  /*4560*/  @P1 BRA `(.L_x_3843) ;  /* 0x00000000001c1947 */ /* 0x000ff00003800000 */
[----:B------:R-:W-:-:S13]  /*4570*/  FSETP.NEU.FTZ.AND P1, PT, |R19|, +INF , PT ;  /* 0x7f8000001300780b */ /* 0x000fda0003f3d200 */
[----:B------:R-:W-:-:S04]  /*4580*/  @P1 FMUL.RZ R0, R19, 0.15915493667125701904 ;  /* 0x3e22f98313001820 */ /* 0x000fc8000040c000 */
[----:B------:R-:W-:Y:S08]  /*4590*/  @P1 MUFU.SIN R2, R0 ;  /* 0x0000000000021308 */ /* 0x000ff00000000400 */
[----:B------:R-:W0:Y:S02]  /*45a0*/  @P1 MUFU.COS R3, R0 ;  /* 0x0000000000031308 */ /* 0x000e240000000000 */
[----:B0-----:R-:W-:Y:S01]  /*45b0*/  @P1 FMUL.FTZ R19, R2, R3 ;  /* 0x0000000302131220 */ /* 0x001fe20000410000 */
[----:B------:R-:W-:-:S04]  /*45c0*/  VIADD R2, R18, 0xc0000000 ;  /* 0xc000000012027836 */ /* 0x000fc80000000000 */
[----:B------:R-:W-:-:S07]  /*45d0*/  LOP3.LUT R3, RZ, 0x80000000, R19, 0xb8, !PT ;  /* 0x80000000ff037812 */ /* 0x000fce00078eb813 */
.L_x_3843:
[----:B------:R-:W-:Y:S05]  /*45e0*/  BSYNC B0 ;  /* 0x0000000000007941 */ /* 0x000fea0003800000 */
.L_x_3842:
[----:B------:R-:W-:Y:S01]  /*45f0*/  VIADD R29, R28, 0x80 ;  /* 0x000000801c1d7836 */ /* 0x000fe20000000000 */
[----:B------:R-:W-:Y:S01]  /*4600*/  BSSY B0, `(.L_x_3847) ;  /* 0x0000050000007945 */ /* 0x000fe20003800000 */
[----:B------:R-:W-:-:S03]  /*4610*/  IMAD.MOV.U32 R26, RZ, RZ, RZ ;  /* 0x000000ffff1a7224 */ /* 0x000fc600078e00ff */
[----:B------:R-:W-:-:S13]  /*4620*/  ISETP.GE.AND P1, PT, R29, R10, PT ;  /* 0x0000000a1d00720c */ /* 0x000fda0003f26270 */
[----:B------:R-:W-:Y:S05]  /*4630*/  @P1 BRA `(.L_x_3848) ;  /* 0x0000000400301947 */ /* 0x000fea0003800000 */
[----:B-----5:R-:W-:-:S04]  /*4640*/  LOP3.LUT R0, R16, 0x7fffffff, RZ, 0xc0, !PT ;  /* 0x7fffffff10007812 */ /* 0x020fc800078ec0ff */
        /* <DEDUP_REMOVED lines=47> */
.L_x_3851:
        /* <DEDUP_REMOVED lines=12> */
.L_x_3850:
[----:B------:R-:W-:-:S04]  /*4a00*/  FADD.FTZ R26, R17, -R17 ;  /* 0x80000011111a7221 */ /* 0x000fc80000010000 */
[----:B------:R-:W-:Y:S01]  /*4a10*/  IMAD.MOV.U32 R27, RZ, RZ, R26 ;  /* 0x000000ffff1b7224 */ /* 0x000fe200078e001a */
[----:B------:R-:W-:Y:S06]  /*4a20*/  BRA `(.L_x_3848) ;  /* 0x0000000000347947 */ /* 0x000fec0003800000 */
.L_x_3849:
[----:B------:R-:W-:-:S13]  /*4a30*/  LOP3.LUT P1, RZ, R16, 0x7fffff, RZ, 0xc0, !PT ;  /* 0x007fffff10ff7812 */ /* 0x000fda000782c0ff */
[C---:B------:R-:W-:Y:S01]  /*4a40*/  @P1 FMUL.FTZ R0, R17.reuse, R16 ;  /* 0x0000001011001220 */ /* 0x040fe20000410000 */
[----:B------:R-:W-:Y:S01]  /*4a50*/  @P1 FSETP.NEU.FTZ.AND P2, PT, R17, RZ, PT ;  /* 0x000000ff1100120b */ /* 0x000fe20003f5d000 */
[----:B------:R-:W-:-:S03]  /*4a60*/  @P1 IMAD.MOV.U32 R26, RZ, RZ, R16 ;  /* 0x000000ffff1a1224 */ /* 0x000fc600078e0010 */
        /* <DEDUP_REMOVED lines=9> */
.L_x_3848:
[----:B------:R-:W-:Y:S05]  /*4b00*/  BSYNC B0 ;  /* 0x0000000000007941 */ /* 0x000fea0003800000 */
.L_x_3847:
[----:B------:R-:W-:Y:S01]  /*4b10*/  VIADD R0, R28, 0x100 ;  /* 0x000001001c007836 */ /* 0x000fe20000000000 */
[----:B------:R-:W-:Y:S01]  /*4b20*/  BSSY B0, `(.L_x_3852) ;  /* 0x0000051000007945 */ /* 0x000fe20003800000 */
[----:B-----5:R-:W-:Y:S01]  /*4b30*/  IMAD.MOV.U32 R19, RZ, RZ, RZ ;  /* 0x000000ffff137224 */ /* 0x020fe200078e00ff */
[----:B------:R-:W-:Y:S02]  /*4b40*/  CS2R R16, SRZ ;  /* 0x0000000000107805 */ /* 0x000fe4000001ff00 */
[----:B------:R-:W-:-:S13]  /*4b50*/  ISETP.GE.AND P1, PT, R0, R10, PT ;  /* 0x0000000a0000720c */ /* 0x000fda0003f26270 */
[----:B------:R-:W-:Y:S05]  /*4b60*/  @P1 BRA `(.L_x_3853) ;  /* 0x0000000400301947 */ /* 0x000fea0003800000 */
        /* <DEDUP_REMOVED lines=48> */
.L_x_3856:
        /* <DEDUP_REMOVED lines=12> */
.L_x_3855:
[----:B------:R-:W-:-:S04]  /*4f30*/  FADD.FTZ R16, R25, -R25 ;  /* 0x8000001919107221 */ /* 0x000fc80000010000 */
[----:B------:R-:W-:Y:S01]  /*4f40*/  IMAD.MOV.U32 R17, RZ, RZ, R16 ;  /* 0x000000ffff117224 */ /* 0x000fe200078e0010 */
[----:B------:R-:W-:Y:S06]  /*4f50*/  BRA `(.L_x_3853) ;  /* 0x0000000000347947 */ /* 0x000fec0003800000 */
.L_x_3854:
        /* <DEDUP_REMOVED lines=13> */
.L_x_3853:
[----:B------:R-:W-:Y:S05]  /*5030*/  BSYNC B0 ;  /* 0x0000000000007941 */ /* 0x000fea0003800000 */
.L_x_3852:
[----:B------:R-:W0:Y:S01]  /*5040*/  S2R R25, SR_CTAID.X ;  /* 0x0000000000197919 */ /* 0x000e220000002500 */
[----:B------:R-:W0:Y:S01]  /*5050*/  LDC R24, c[0x0][0x210] ;  /* 0x00008400ff187b82 */ /* 0x000e220000000800 */
[----:B------:R-:W-:Y:S01]  /*5060*/  VIADD R0, R28, 0x180 ;  /* 0x000001801c007836 */ /* 0x000fe20000000000 */
[----:B------:R-:W-:Y:S01]  /*5070*/  BSSY B0, `(.L_x_3857) ;  /* 0x0000051000007945 */ /* 0x000fe20003800000 */
[----:B---3--:R-:W-:Y:S02]  /*5080*/  IMAD.MOV.U32 R18, RZ, RZ, RZ ;  /* 0x000000ffff127224 */ /* 0x008fe400078e00ff */
[----:B0-----:R-:W-:-:S05]  /*5090*/  IMAD R24, R25, -0x200, R24 ;  /* 0xfffffe0019187824 */ /* 0x001fca00078e0218 */
        /* <DEDUP_REMOVED lines=50> */
.L_x_3861:
        /* <DEDUP_REMOVED lines=12> */
.L_x_3860:
[----:B------:R-:W-:-:S04]  /*5480*/  FADD.FTZ R18, R23, -R23 ;  /* 0x8000001717127221 */ /* 0x000fc80000010000 */
[----:B------:R-:W-:Y:S01]  /*5490*/  IMAD.MOV.U32 R19, RZ, RZ, R18 ;  /* 0x000000ffff137224 */ /* 0x000fe200078e0012 */
[----:B------:R-:W-:Y:S06]  /*54a0*/  BRA `(.L_x_3858) ;  /* 0x0000000000347947 */ /* 0x000fec0003800000 */
.L_x_3859:
        /* <DEDUP_REMOVED lines=13> */
.L_x_3858:
[----:B------:R-:W-:Y:S05]  /*5580*/  BSYNC B0 ;  /* 0x0000000000007941 */ /* 0x000fea0003800000 */
.L_x_3857:
        /* <DEDUP_REMOVED lines=20> */
[----:B------:R-:W0:Y:S01]  /*56d0*/  F2I.FTZ.TRUNC.NTZ R3, R2 ;  /* 0x0000000200037305 */ /* 0x000e22000021f100 */
[----:B------:R-:W-:Y:S01]  /*56e0*/  IMAD.MOV.U32 R28, RZ, RZ, R29 ;  /* 0x000000ffff1c7224 */ /* 0x000fe200078e001d */
[----:B0-----:R0:W-:Y:S01]  /*56f0*/  STG.E.U8 desc[UR36][R8.64], R3 ;  /* 0x0000000308007986 */ /* 0x0011e2000c101124 */
[----:B------:R-:W-:Y:S05]  /*5700*/  BRA `(.L_x_3863) ;  /* 0x0000000c00a87947 */ /* 0x000fea0003800000 */
.L_x_3867:
[----:B------:R-:W0:Y:S01]  /*5710*/  F2I.S64.TRUNC R2, R2 ;  /* 0x0000000200027311 */ /* 0x000e22000020d900 */
[----:B------:R-:W-:Y:S02]  /*5720*/  IMAD.MOV.U32 R28, RZ, RZ, R29 ;  /* 0x000000ffff1c7224 */ /* 0x000fe400078e001d */
[----:B0-----:R-:W-:-:S05]  /*5730*/  IMAD.MOV.U32 R5, RZ, RZ, R2 ;  /* 0x000000ffff057224 */ /* 0x001fca00078e0002 */
[----:B------:R0:W-:Y:S01]  /*5740*/  STG.E.U8 desc[UR36][R8.64], R5 ;  /* 0x0000000508007986 */ /* 0x0001e2000c101124 */
[----:B------:R-:W-:Y:S05]  /*5750*/  BRA `(.L_x_3863) ;  /* 0x0000000c00947947 */ /* 0x000fea0003800000 */
.L_x_3866:
[----:B------:R-:W-:-:S13]  /*5760*/  ISETP.NE.AND P0, PT, R0, 0x2, PT ;  /* 0x000000020000780c */ /* 0x000fda0003f05270 */
[----:B------:R-:W-:Y:S05]  /*5770*/  @!P0 BRA `(.L_x_3869) ;  /* 0x0000000000308947 */ /* 0x000fea0003800000 */
[----:B------:R-:W-:-:S13]  /*5780*/  ISETP.NE.AND P0, PT, R0, 0x3, PT ;  /* 0x000000030000780c */ /* 0x000fda0003f05270 */
[----:B------:R-:W-:Y:S05]  /*5790*/  @!P0 BRA `(.L_x_3870) ;  /* 0x0000000000188947 */ /* 0x000fea0003800000 */
[----:B------:R-:W-:-:S13]  /*57a0*/  ISETP.NE.AND P0, PT, R0, 0x4, PT ;  /* 0x000000040000780c */ /* 0x000fda0003f05270 */
[----:B------:R-:W-:Y:S05]  /*57b0*/  @P0 BRA `(.L_x_3868) ;  /* 0x0000000c00180947 */ /* 0x000fea0003800000 */
[----:B------:R-:W0:Y:S01]  /*57c0*/  F2I.S64.TRUNC R2, R2 ;  /* 0x0000000200027311 */ /* 0x000e22000020d900 */
[----:B------:R-:W-:Y:S01]  /*57d0*/  IMAD.MOV.U32 R28, RZ, RZ, R29 ;  /* 0x000000ffff1c7224 */ /* 0x000fe200078e001d */
[----:B0-----:R0:W-:Y:S01]  /*57e0*/  STG.E.64 desc[UR36][R8.64], R2 ;  /* 0x0000000208007986 */ /* 0x0011e2000c101b24 */
[----:B------:R-:W-:Y:S05]  /*57f0*/  BRA `(.L_x_3863) ;  /* 0x0000000c006c7947 */ /* 0x000fea0003800000 */
.L_x_3870:
[----:B------:R-:W0:Y:S01]  /*5800*/  F2I.FTZ.TRUNC.NTZ R3, R2 ;  /* 0x0000000200037305 */ /* 0x000e22000021f100 */
[----:B------:R-:W-:Y:S01]  /*5810*/  IMAD.MOV.U32 R28, RZ, RZ, R29 ;  /* 0x000000ffff1c7224 */ /* 0x000fe200078e001d */
[----:B0-----:R0:W-:Y:S01]  /*5820*/  STG.E desc[UR36][R8.64], R3 ;  /* 0x0000000308007986 */ /* 0x0011e2000c101924 */
[----:B------:R-:W-:Y:S05]  /*5830*/  BRA `(.L_x_3863) ;  /* 0x0000000c005c7947 */ /* 0x000fea0003800000 */
.L_x_3869:
[----:B------:R-:W0:Y:S01]  /*5840*/  F2I.FTZ.TRUNC.NTZ R3, R2 ;  /* 0x0000000200037305 */ /* 0x000e22000021f100 */
[----:B------:R-:W-:Y:S01]  /*5850*/  IMAD.MOV.U32 R28, RZ, RZ, R29 ;  /* 0x000000ffff1c7224 */ /* 0x000fe200078e001d */
[----:B0-----:R0:W-:Y:S01]  /*5860*/  STG.E.U16 desc[UR36][R8.64], R3 ;  /* 0x0000000308007986 */ /* 0x0011e2000c101524 */
[----:B------:R-:W-:Y:S05]  /*5870*/  BRA `(.L_x_3863) ;  /* 0x0000000c004c7947 */ /* 0x000fea0003800000 */
.L_x_3865:
[----:B------:R-:W-:-:S13]  /*5880*/  ISETP.GT.AND P0, PT, R0, 0x6, PT ;  /* 0x000000060000780c */ /* 0x000fda0003f04270 */
[----:B------:R-:W-:Y:S05]  /*5890*/  @P0 BRA `(.L_x_3871) ;  /* 0x00000000002c0947 */ /* 0x000fea0003800000 */
[----:B------:R-:W-:-:S13]  /*58a0*/  ISETP.NE.AND P0, PT, R0, 0x5, PT ;  /* 0x000000050000780c */ /* 0x000fda0003f05270 */
[----:B------:R-:W-:Y:S05]  /*58b0*/  @!P0 BRA `(.L_x_3872) ;  /* 0x0000000000148947 */ /* 0x000fea0003800000 */
[----:B------:R-:W-:-:S13]  /*58c0*/  ISETP.NE.AND P0, PT, R0, 0x6, PT ;  /* 0x000000060000780c */ /* 0x000fda0003f05270 */
[----:B------:R-:W-:Y:S05]  /*58d0*/  @P0 BRA `(.L_x_3868) ;  /* 0x0000000800d00947 */ /* 0x000fea0003800000 */
[----:B------:R0:W-:Y:S01]  /*58e0*/  STG.E desc[UR36][R8.64], R2 ;  /* 0x0000000208007986 */ /* 0x0001e2000c101924 */
[----:B------:R-:W-:Y:S01]  /*58f0*/  IMAD.MOV.U32 R28, RZ, RZ, R29 ;  /* 0x000000ffff1c7224 */ /* 0x000fe200078e001d */
[----:B------:R-:W-:Y:S06]  /*5900*/  BRA `(.L_x_3863) ;  /* 0x0000000c00287947 */ /* 0x000fec0003800000 */
.L_x_3872:
[----:B------:R-:W-:Y:S01]  /*5910*/  F2FP.F16.F32.PACK_AB R2, RZ, R2 ;  /* 0x00000002ff02723e */ /* 0x000fe200000000ff */
[----:B------:R-:W-:-:S04]  /*5920*/  IMAD.MOV.U32 R28, RZ, RZ, R29 ;  /* 0x000000ffff1c7224 */ /* 0x000fc800078e001d */
[----:B------:R0:W-:Y:S01]  /*5930*/  STG.E.U16 desc[UR36][R8.64], R2 ;  /* 0x0000000208007986 */ /* 0x0001e2000c101524 */
[----:B------:R-:W-:Y:S05]  /*5940*/  BRA `(.L_x_3863) ;  /* 0x0000000c00187947 */ /* 0x000fea0003800000 */
.L_x_3871:
[----:B------:R-:W-:-:S13]  /*5950*/  ISETP.NE.AND P0, PT, R0, 0x7, PT ;  /* 0x000000070000780c */ /* 0x000fda0003f05270 */
[----:B------:R-:W-:Y:S05]  /*5960*/  @!P0 BRA `(.L_x_3873) ;  /* 0x00000000002c8947 */ /* 0x000fea0003800000 */
[----:B------:R-:W-:-:S13]  /*5970*/  ISETP.NE.AND P0, PT, R0, 0x8, PT ;  /* 0x000000080000780c */ /* 0x000fda0003f05270 */
[----:B------:R-:W-:Y:S05]  /*5980*/  @!P0 BRA `(.L_x_3874) ;  /* 0x0000000000148947 */ /* 0x000fea0003800000 */
[----:B------:R-:W-:-:S13]  /*5990*/  ISETP.NE.AND P0, PT, R0, 0x9, PT ;  /* 0x000000090000780c */ /* 0x000fda0003f05270 */
[----:B------:R-:W-:Y:S05]  /*59a0*/  @P0 BRA `(.L_x_3868) ;  /* 0x00000008009c0947 */ /* 0x000fea0003800000 */
[----:B------:R0:W-:Y:S01]  /*59b0*/  STG.E.64 desc[UR36][R8.64], R2 ;  /* 0x0000000208007986 */ /* 0x0001e2000c101b24 */
[----:B------:R-:W-:Y:S01]  /*59c0*/  IMAD.MOV.U32 R28, RZ, RZ, R29 ;  /* 0x000000ffff1c7224 */ /* 0x000fe200078e001d */
[----:B------:R-:W-:Y:S06]  /*59d0*/  BRA `(.L_x_3863) ;  /* 0x0000000800f47947 */ /* 0x000fec0003800000 */
.L_x_3874:
[----:B------:R-:W-:Y:S01]  /*59e0*/  F2FP.F16.F32.PACK_AB R3, R3, R2 ;  /* 0x000000020303723e */ /* 0x000fe200000000ff */
[----:B------:R-:W-:-:S04]  /*59f0*/  IMAD.MOV.U32 R28, RZ, RZ, R29 ;  /* 0x000000ffff1c7224 */ /* 0x000fc800078e001d */
[----:B------:R0:W-:Y:S01]  /*5a00*/  STG.E desc[UR36][R8.64], R3 ;  /* 0x0000000308007986 */ /* 0x0001e2000c101924 */
[----:B------:R-:W-:Y:S05]  /*5a10*/  BRA `(.L_x_3863) ;  /* 0x0000000800e47947 */ /* 0x000fea0003800000 */
.L_x_3873:
[----:B------:R-:W-:Y:S01]  /*5a20*/  FMUL.FTZ R2, R2, 1 ;  /* 0x3f80000002027820 */ /* 0x000fe20000410000 */
[----:B------:R-:W-:-:S05]  /*5a30*/  IMAD.MOV.U32 R28, RZ, RZ, R29 ;  /* 0x000000ffff1c7224 */ /* 0x000fca00078e001d */
[----:B------:R-:W0:Y:S02]  /*5a40*/  F2F.F64.F32 R2, R2 ;  /* 0x0000000200027310 */ /* 0x000e240000201800 */
[----:B0-----:R0:W-:Y:S01]  /*5a50*/  STG.E.64 desc[UR36][R8.64], R2 ;  /* 0x0000000208007986 */ /* 0x0011e2000c101b24 */
[----:B------:R-:W-:Y:S05]  /*5a60*/  BRA `(.L_x_3863) ;  /* 0x0000000800d07947 */ /* 0x000fea0003800000 */
.L_x_3864:
        /* <DEDUP_REMOVED lines=8> */
[----:B------:R-:W-:Y:S01]  /*5af0*/  FSETP.NEU.FTZ.AND P0, PT, R2, RZ, PT ;  /* 0x000000ff0200720b */ /* 0x000fe20003f1d000 */
[----:B------:R-:W-:Y:S01]  /*5b00*/  IMAD.MOV.U32 R28, RZ, RZ, R29 ;  /* 0x000000ffff1c7224 */ /* 0x000fe200078e001d */
[----:B------:R-:W-:-:S04]  /*5b10*/  FSETP.NEU.FTZ.AND P1, PT, R3, RZ, PT ;  /* 0x000000ff0300720b */ /* 0x000fc80003f3d000 */
[----:B------:R-:W-:-:S04]  /*5b20*/  PLOP3.LUT P0, PT, P0, P1, PT, 0xa8, 0x0 ;  /* 0x000000000000781c */ /* 0x000fc80000703570 */
[----:B------:R-:W-:-:S05]  /*5b30*/  SEL R3, RZ, 0x1, !P0 ;  /* 0x00000001ff037807 */ /* 0x000fca0004000000 */
[----:B------:R0:W-:Y:S01]  /*5b40*/  STG.E.U8 desc[UR36][R8.64], R3 ;  /* 0x0000000308007986 */ /* 0x0001e2000c101124 */
[----:B------:R-:W-:Y:S05]  /*5b50*/  BRA `(.L_x_3863) ;  /* 0x0000000800947947 */ /* 0x000fea0003800000 */
.L_x_3877:
[----:B------:R-:W-:Y:S01]  /*5b60*/  FMUL.FTZ R6, R3, 1 ;  /* 0x3f80000003067820 */ /* 0x000fe20000410000 */
[----:B------:R-:W-:Y:S01]  /*5b70*/  FMUL.FTZ R4, R2, 1 ;  /* 0x3f80000002047820 */ /* 0x000fe20000410000 */
[----:B------:R-:W-:-:S04]  /*5b80*/  IMAD.MOV.U32 R28, RZ, RZ, R29 ;  /* 0x000000ffff1c7224 */ /* 0x000fc800078e001d */
[----:B------:R-:W-:Y:S08]  /*5b90*/  F2F.F64.F32 R6, R6 ;  /* 0x0000000600067310 */ /* 0x000ff00000201800 */
[----:B------:R-:W0:Y:S02]  /*5ba0*/  F2F.F64.F32 R4, R4 ;  /* 0x0000000400047310 */ /* 0x000e240000201800 */
[----:B0-----:R0:W-:Y:S01]  /*5bb0*/  STG.E.128 desc[UR36][R8.64], R4 ;  /* 0x0000000408007986 */ /* 0x0011e2000c101d24 */
[----:B------:R-:W-:Y:S05]  /*5bc0*/  BRA `(.L_x_3863) ;  /* 0x0000000800787947 */ /* 0x000fea0003800000 */
.L_x_3876:
        /* <DEDUP_REMOVED lines=20> */
.L_x_3881:
[----:B------:R-:W-:Y:S05]  /*5d10*/  BSYNC B0 ;  /* 0x0000000000007941 */ /* 0x000fea0003800000 */
.L_x_3880:
[----:B------:R-:W-:Y:S01]  /*5d20*/  LOP3.LUT R5, R0, R5, RZ, 0xfc, !PT ;  /* 0x0000000500057212 */ /* 0x000fe200078efcff */
[----:B------:R-:W-:-:S04]  /*5d30*/  IMAD.MOV.U32 R28, RZ, RZ, R29 ;  /* 0x000000ffff1c7224 */ /* 0x000fc800078e001d */
[----:B------:R0:W-:Y:S01]  /*5d40*/  STG.E.U8 desc[UR36][R8.64], R5 ;  /* 0x0000000508007986 */ /* 0x0001e2000c101124 */
[----:B------:R-:W-:Y:S05]  /*5d50*/  BRA `(.L_x_3863) ;  /* 0x0000000800147947 */ /* 0x000fea0003800000 */
.L_x_3879:
        /* <DEDUP_REMOVED lines=12> */
.L_x_3883:
[----:B------:R-:W-:Y:S01]  /*5e20*/  IMAD.MOV.U32 R0, RZ, RZ, 0x7f ;  /* 0x0000007fff007424 */ /* 0x000fe200078e00ff */
[----:B------:R-:W-:-:S04]  /*5e30*/  ISETP.GT.U32.AND P0, PT, R4, 0x7f800000, PT ;  /* 0x7f8000000400780c */ /* 0x000fc80003f04070 */
[----:B------:R-:W-:-:S09]  /*5e40*/  SEL R0, R0, 0x7c, P0 ;  /* 0x0000007c00007807 */ /* 0x000fd20000000000 */
.L_x_3884:
[----:B------:R-:W-:Y:S05]  /*5e50*/  BSYNC B0 ;  /* 0x0000000000007941 */ /* 0x000fea0003800000 */
.L_x_3882:
[----:B------:R-:W-:Y:S01]  /*5e60*/  LOP3.LUT R2, R2, 0x80000000, RZ, 0xc0, !PT ;  /* 0x8000000002027812 */ /* 0x000fe200078ec0ff */
[----:B------:R-:W-:-:S03]  /*5e70*/  IMAD.MOV.U32 R28, RZ, RZ, R29 ;  /* 0x000000ffff1c7224 */ /* 0x000fc600078e001d */
[----:B------:R-:W-:-:S04]  /*5e80*/  SHF.R.U32.HI R3, RZ, 0x18, R2 ;  /* 0x00000018ff037819 */ /* 0x000fc80000011602 */
[----:B------:R-:W-:-:S05]  /*5e90*/  LOP3.LUT R3, R0, R3, RZ, 0xfc, !PT ;  /* 0x0000000300037212 */ /* 0x000fca00078efcff */
[----:B------:R0:W-:Y:S01]  /*5ea0*/  STG.E.U8 desc[UR36][R8.64], R3 ;  /* 0x0000000308007986 */ /* 0x0001e2000c101124 */
[----:B------:R-:W-:Y:S05]  /*5eb0*/  BRA `(.L_x_3863) ;  /* 0x0000000400bc7947 */ /* 0x000fea0003800000 */
.L_x_3878:
[----:B------:R-:W-:Y:S01]  /*5ec0*/  F2FP.BF16.F32.PACK_AB R2, RZ, R2 ;  /* 0x00000002ff02723e */ /* 0x000fe200000010ff */
[----:B------:R-:W-:-:S04]  /*5ed0*/  IMAD.MOV.U32 R28, RZ, RZ, R29 ;  /* 0x000000ffff1c7224 */ /* 0x000fc800078e001d */
[----:B------:R0:W-:Y:S01]  /*5ee0*/  STG.E.U16 desc[UR36][R8.64], R2 ;  /* 0x0000000208007986 */ /* 0x0001e2000c101524 */
[----:B------:R-:W-:Y:S05]  /*5ef0*/  BRA `(.L_x_3863) ;  /* 0x0000000400ac7947 */ /* 0x000fea0003800000 */
.L_x_3875:
        /* <DEDUP_REMOVED lines=8> */
[----:B------:R-:W0:Y:S01]  /*5f80*/  F2I.FTZ.U32.TRUNC.NTZ R3, R2 ;  /* 0x0000000200037305 */ /* 0x000e22000021f000 */
[----:B------:R-:W-:Y:S01]  /*5f90*/  IMAD.MOV.U32 R28, RZ, RZ, R29 ;  /* 0x000000ffff1c7224 */ /* 0x000fe200078e001d */
[----:B0-----:R0:W-:Y:S01]  /*5fa0*/  STG.E.U16 desc[UR36][R8.64], R3 ;  /* 0x0000000308007986 */ /* 0x0011e2000c101524 */
[----:B------:R-:W-:Y:S05]  /*5fb0*/  BRA `(.L_x_3863) ;  /* 0x00000004007c7947 */ /* 0x000fea0003800000 */
.L_x_3887:
        /* <DEDUP_REMOVED lines=16> */
.L_x_3890:
[----:B------:R-:W-:-:S04]  /*60c0*/  LOP3.LUT R2, R2, 0x80000000, RZ, 0xc0, !PT ;  /* 0x8000000002027812 */ /* 0x000fc800078ec0ff */
[----:B------:R-:W-:-:S04]  /*60d0*/  SHF.R.U32.HI R3, RZ, 0x18, R2 ;  /* 0x00000018ff037819 */ /* 0x000fc80000011602 */
[----:B------:R-:W-:-:S04]  /*60e0*/  LOP3.LUT R0, R0, R3, RZ, 0xfc, !PT ;  /* 0x0000000300007212 */ /* 0x000fc800078efcff */
[----:B------:R-:W-:-:S07]  /*60f0*/  PRMT R4, R0, 0x7610, R4 ;  /* 0x0000761000047816 */ /* 0x000fce0000000004 */
.L_x_3889:
[----:B------:R-:W-:Y:S05]  /*6100*/  BSYNC B0 ;  /* 0x0000000000007941 */ /* 0x000fea0003800000 */
.L_x_3888:
[----:B------:R4:W-:Y:S01]  /*6110*/  STG.E.U8 desc[UR36][R8.64], R4 ;  /* 0x0000000408007986 */ /* 0x0009e2000c101124 */
[----:B------:R-:W-:Y:S01]  /*6120*/  IMAD.MOV.U32 R28, RZ, RZ, R29 ;  /* 0x000000ffff1c7224 */ /* 0x000fe200078e001d */
[----:B------:R-:W-:Y:S06]  /*6130*/  BRA `(.L_x_3863) ;  /* 0x00000004001c7947 */ /* 0x000fec0003800000 */
.L_x_3886:
        /* <DEDUP_REMOVED lines=16> */
.L_x_3893:
[----:B------:R-:W-:-:S04]  /*6240*/  LOP3.LUT R2, R2, 0x80000000, RZ, 0xc0, !PT ;  /* 0x8000000002027812 */ /* 0x000fc800078ec0ff */
[----:B------:R-:W-:-:S04]  /*6250*/  SHF.R.U32.HI R3, RZ, 0x18, R2 ;  /* 0x00000018ff037819 */ /* 0x000fc80000011602 */
[----:B------:R-:W-:-:S04]  /*6260*/  LOP3.LUT R0, R0, R3, RZ, 0xfc, !PT ;  /* 0x0000000300007212 */ /* 0x000fc800078efcff */
[----:B------:R-:W-:-:S07]  /*6270*/  PRMT R4, R0, 0x7610, R4 ;  /* 0x0000761000047816 */ /* 0x000fce0000000004 */
.L_x_3892:
[----:B------:R-:W-:Y:S05]  /*6280*/  BSYNC B0 ;  /* 0x0000000000007941 */ /* 0x000fea0003800000 */
.L_x_3891:
[----:B------:R0:W-:Y:S01]  /*6290*/  STG.E.U8 desc[UR36][R8.64], R4 ;  /* 0x0000000408007986 */ /* 0x0001e2000c101124 */
[----:B------:R-:W-:Y:S01]  /*62a0*/  IMAD.MOV.U32 R28, RZ, RZ, R29 ;  /* 0x000000ffff1c7224 */ /* 0x000fe200078e001d */
[----:B------:R-:W-:Y:S06]  /*62b0*/  BRA `(.L_x_3863) ;  /* 0x0000000000bc7947 */ /* 0x000fec0003800000 */
.L_x_3885:
[----:B------:R-:W-:-:S13]  /*62c0*/  ISETP.NE.AND P0, PT, R0, 0x1c, PT ;  /* 0x0000001c0000780c */ /* 0x000fda0003f05270 */
[----:B------:R-:W-:Y:S05]  /*62d0*/  @!P0 BRA `(.L_x_3894) ;  /* 0x0000000000a88947 */ /* 0x000fea0003800000 */
[----:B------:R-:W-:-:S13]  /*62e0*/  ISETP.NE.AND P0, PT, R0, 0x1d, PT ;  /* 0x0000001d0000780c */ /* 0x000fda0003f05270 */
[----:B------:R-:W-:Y:S05]  /*62f0*/  @!P0 BRA `(.L_x_3895) ;  /* 0x0000000000908947 */ /* 0x000fea0003800000 */
[----:B------:R-:W-:-:S13]  /*6300*/  ISETP.NE.AND P0, PT, R0, 0x2c, PT ;  /* 0x0000002c0000780c */ /* 0x000fda0003f05270 */
[----:B------:R-:W-:Y:S05]  /*6310*/  @P0 BRA `(.L_x_3868) ;  /* 0x0000000000400947 */ /* 0x000fea0003800000 */
[----:B------:R-:W-:Y:S01]  /*6320*/  SHF.R.U32.HI R4, RZ, 0x17, R2 ;  /* 0x00000017ff047819 */ /* 0x000fe20000011602 */
[----:B------:R-:W-:-:S03]  /*6330*/  IMAD.MOV.U32 R28, RZ, RZ, R29 ;  /* 0x000000ffff1c7224 */ /* 0x000fc600078e001d */
        /* <DEDUP_REMOVED lines=14> */
.L_x_3868:
        /* <DEDUP_REMOVED lines=16> */
.L_x_3896:
[----:B------:R-:W-:Y:S01]  /*6520*/  IMAD.MOV.U32 R28, RZ, RZ, R29 ;  /* 0x000000ffff1c7224 */ /* 0x000fe200078e001d */
[----:B------:R-:W-:Y:S06]  /*6530*/  BRA `(.L_x_3863) ;  /* 0x00000000001c7947 */ /* 0x000fec0003800000 */
.L_x_3895:
[----:B------:R-:W0:Y:S01]  /*6540*/  F2I.U64.TRUNC R2, R2 ;  /* 0x0000000200027311 */ /* 0x000e22000020d800 */
[----:B------:R-:W-:Y:S01]  /*6550*/  IMAD.MOV.U32 R28, RZ, RZ, R29 ;  /* 0x000000ffff1c7224 */ /* 0x000fe200078e001d */
[----:B0-----:R3:W-:Y:S01]  /*6560*/  STG.E.64 desc[UR36][R8.64], R2 ;  /* 0x0000000208007986 */ /* 0x0017e2000c101b24 */
[----:B------:R-:W-:Y:S05]  /*6570*/  BRA `(.L_x_3863) ;  /* 0x00000000000c7947 */ /* 0x000fea0003800000 */
.L_x_3894:
[----:B------:R-:W0:Y:S01]  /*6580*/  F2I.FTZ.U32.TRUNC.NTZ R3, R2 ;  /* 0x0000000200037305 */ /* 0x000e22000021f000 */
[----:B------:R-:W-:Y:S01]  /*6590*/  IMAD.MOV.U32 R28, RZ, RZ, R29 ;  /* 0x000000ffff1c7224 */ /* 0x000fe200078e001d */
[----:B0-----:R1:W-:Y:S06]  /*65a0*/  STG.E desc[UR36][R8.64], R3 ;  /* 0x0000000308007986 */ /* 0x0013ec000c101924 */
.L_x_3863:
[----:B------:R-:W-:Y:S05]  /*65b0*/  BSYNC B6 ;  /* 0x0000000000067941 */ /* 0x000fea0003800000 */
.L_x_3862:
[----:B------:R-:W-:Y:S01]  /*65c0*/  ISETP.GE.AND P0, PT, R28, R24, PT ;  /* 0x000000181c00720c */ /* 0x000fe20003f06270 */
[----:B------:R-:W-:-:S12]  /*65d0*/  BSSY B6, `(.L_x_3897) ;  /* 0x00001da000067945 */ /* 0x000fd80003800000 */
[----:B------:R-:W-:Y:S05]  /*65e0*/  @P0 BRA `(.L_x_3898) ;  /* 0x0000001c00600947 */ /* 0x000fea0003800000 */
[----:B0123--:R-:W0:Y:S01]  /*65f0*/  LDC.64 R2, c[0x0][0x218] ;  /* 0x00008600ff027b82 */ /* 0x00fe220000000a00 */
[----:B------:R-:W-:Y:S01]  /*6600*/  IMAD R0, R25, 0x200, R28 ;  /* 0x0000020019007824 */ /* 0x000fe200078e021c */
[----:B----4-:R-:W-:Y:S01]  /*6610*/  PRMT R4, R22, 0x9910, RZ ;  /* 0x0000991016047816 */ /* 0x010fe200000000ff */
        /* <DEDUP_REMOVED lines=18> */
.L_x_3902:
[----:B------:R-:W0:Y:S02]  /*6740*/  F2I.S64.TRUNC R26, R26 ;  /* 0x0000001a001a7311 */ /* 0x000e24000020d900 */
[----:B0-----:R-:W-:-:S05]  /*6750*/  IMAD.MOV.U32 R5, RZ, RZ, R26 ;  /* 0x000000ffff057224 */ /* 0x001fca00078e001a */
[----:B------:R0:W-:Y:S01]  /*6760*/  STG.E.U8 desc[UR36][R2.64], R5 ;  /* 0x0000000502007986 */ /* 0x0001e2000c101124 */
[----:B------:R-:W-:Y:S05]  /*6770*/  BRA `(.L_x_3904) ;  /* 0x0000000c00447947 */ /* 0x000fea0003800000 */
.L_x_3901:
        /* <DEDUP_REMOVED lines=9> */
.L_x_3906:
[----:B------:R-:W0:Y:S02]  /*6810*/  F2I.FTZ.TRUNC.NTZ R5, R26 ;  /* 0x0000001a00057305 */ /* 0x000e24000021f100 */
[----:B0-----:R0:W-:Y:S01]  /*6820*/  STG.E desc[UR36][R2.64], R5 ;  /* 0x0000000502007986 */ /* 0x0011e2000c101924 */
[----:B------:R-:W-:Y:S05]  /*6830*/  BRA `(.L_x_3904) ;  /* 0x0000000c00147947 */ /* 0x000fea0003800000 */
.L_x_3905:
[----:B------:R-:W0:Y:S02]  /*6840*/  F2I.FTZ.TRUNC.NTZ R5, R26 ;  /* 0x0000001a00057305 */ /* 0x000e24000021f100 */
[----:B0-----:R0:W-:Y:S01]  /*6850*/  STG.E.U16 desc[UR36][R2.64], R5 ;  /* 0x0000000502007986 */ /* 0x0011e2000c101524 */
[----:B------:R-:W-:Y:S05]  /*6860*/  BRA `(.L_x_3904) ;  /* 0x0000000c00087947 */ /* 0x000fea0003800000 */
.L_x_3900:
        /* <DEDUP_REMOVED lines=8> */
.L_x_3908:
[----:B------:R-:W-:-:S05]  /*68f0*/  F2FP.F16.F32.PACK_AB R26, RZ, R26 ;  /* 0x0000001aff1a723e */ /* 0x000fca00000000ff */
[----:B------:R0:W-:Y:S01]  /*6900*/  STG.E.U16 desc[UR36][R2.64], R26 ;  /* 0x0000001a02007986 */ /* 0x0001e2000c101524 */
[----:B------:R-:W-:Y:S05]  /*6910*/  BRA `(.L_x_3904) ;  /* 0x0000000800dc7947 */ /* 0x000fea0003800000 */
.L_x_3907:
[----:B------:R-:W-:-:S13]  /*6920*/  ISETP.NE.AND P0, PT, R0, 0x7, PT ;  /* 0x000000070000780c */ /* 0x000fda0003f05270 */
[----:B------:R-:W-:Y:S05]  /*6930*/  @!P0 BRA `(.L_x_3909) ;  /* 0x0000000000248947 */ /* 0x000fea0003800000 */
[----:B------:R-:W-:-:S13]  /*6940*/  ISETP.NE.AND P0, PT, R0, 0x8, PT ;  /* 0x000000080000780c */ /* 0x000fda0003f05270 */
[----:B------:R-:W-:Y:S05]  /*6950*/  @!P0 BRA `(.L_x_3910) ;  /* 0x0000000000108947 */ /* 0x000fea0003800000 */
[----:B------:R-:W-:-:S13]  /*6960*/  ISETP.NE.AND P0, PT, R0, 0x9, PT ;  /* 0x000000090000780c */ /* 0x000fda0003f05270 */
[----:B------:R-:W-:Y:S05]  /*6970*/  @P0 BRA `(.L_x_3903) ;  /* 0x00000008006c0947 */ /* 0x000fea0003800000 */
[----:B------:R0:W-:Y:S01]  /*6980*/  STG.E.64 desc[UR36][R2.64], R26 ;  /* 0x0000001a02007986 */ /* 0x0001e2000c101b24 */
[----:B------:R-:W-:Y:S05]  /*6990*/  BRA `(.L_x_3904) ;  /* 0x0000000800bc7947 */ /* 0x000fea0003800000 */
.L_x_3910:
[----:B------:R-:W-:-:S05]  /*69a0*/  F2FP.F16.F32.PACK_AB R5, R27, R26 ;  /* 0x0000001a1b05723e */ /* 0x000fca00000000ff */
[----:B------:R0:W-:Y:S01]  /*69b0*/  STG.E desc[UR36][R2.64], R5 ;  /* 0x0000000502007986 */ /* 0x0001e2000c101924 */
[----:B------:R-:W-:Y:S05]  /*69c0*/  BRA `(.L_x_3904) ;  /* 0x0000000800b07947 */ /* 0x000fea0003800000 */
.L_x_3909:
[----:B------:R-:W-:-:S06]  /*69d0*/  FMUL.FTZ R4, R26, 1 ;  /* 0x3f8000001a047820 */ /* 0x000fcc0000410000 */
[----:B------:R-:W0:Y:S02]  /*69e0*/  F2F.F64.F32 R4, R4 ;  /* 0x0000000400047310 */ /* 0x000e240000201800 */
[----:B0-----:R0:W-:Y:S01]  /*69f0*/  STG.E.64 desc[UR36][R2.64], R4 ;  /* 0x0000000402007986 */ /* 0x0011e2000c101b24 */
[----:B------:R-:W-:Y:S05]  /*6a00*/  BRA `(.L_x_3904) ;  /* 0x0000000800a07947 */ /* 0x000fea0003800000 */
.L_x_3899:
        /* <DEDUP_REMOVED lines=14> */
.L_x_3913:
[----:B------:R-:W-:Y:S01]  /*6af0*/  FMUL.FTZ R6, R27, 1 ;  /* 0x3f8000001b067820 */ /* 0x000fe20000410000 */
[----:B------:R-:W-:-:S05]  /*6b00*/  FMUL.FTZ R4, R26, 1 ;  /* 0x3f8000001a047820 */ /* 0x000fca0000410000 */
[----:B------:R-:W-:Y:S08]  /*6b10*/  F2F.F64.F32 R6, R6 ;  /* 0x0000000600067310 */ /* 0x000ff00000201800 */
[----:B------:R-:W0:Y:S02]  /*6b20*/  F2F.F64.F32 R4, R4 ;  /* 0x0000000400047310 */ /* 0x000e240000201800 */
[----:B0-----:R0:W-:Y:S01]  /*6b30*/  STG.E.128 desc[UR36][R2.64], R4 ;  /* 0x0000000402007986 */ /* 0x0011e2000c101d24 */
[----:B------:R-:W-:Y:S05]  /*6b40*/  BRA `(.L_x_3904) ;  /* 0x0000000800507947 */ /* 0x000fea0003800000 */
.L_x_3912:
        /* <DEDUP_REMOVED lines=20> */
.L_x_3917:
[----:B------:R-:W-:Y:S05]  /*6c90*/  BSYNC B0 ;  /* 0x0000000000007941 */ /* 0x000fea0003800000 */
.L_x_3916:
[----:B------:R-:W-:-:S05]  /*6ca0*/  LOP3.LUT R7, R0, R7, RZ, 0xfc, !PT ;  /* 0x0000000700077212 */ /* 0x000fca00078efcff */
[----:B------:R0:W-:Y:S01]  /*6cb0*/  STG.E.U8 desc[UR36][R2.64], R7 ;  /* 0x0000000702007986 */ /* 0x0001e2000c101124 */
[----:B------:R-:W-:Y:S05]  /*6cc0*/  BRA `(.L_x_3904) ;  /* 0x0000000400f07947 */ /* 0x000fea0003800000 */
.L_x_3915:
        /* <DEDUP_REMOVED lines=12> */
.L_x_3919:
[----:B------:R-:W-:Y:S01]  /*6d90*/  IMAD.MOV.U32 R0, RZ, RZ, 0x7f ;  /* 0x0000007fff007424 */ /* 0x000fe200078e00ff */
[----:B------:R-:W-:-:S04]  /*6da0*/  ISETP.GT.U32.AND P0, PT, R4, 0x7f800000, PT ;  /* 0x7f8000000400780c */ /* 0x000fc80003f04070 */
[----:B------:R-:W-:-:S09]  /*6db0*/  SEL R0, R0, 0x7c, P0 ;  /* 0x0000007c00007807 */ /* 0x000fd20000000000 */
.L_x_3920:
[----:B------:R-:W-:Y:S05]  /*6dc0*/  BSYNC B0 ;  /* 0x0000000000007941 */ /* 0x000fea0003800000 */
.L_x_3918:
[----:B------:R-:W-:-:S04]  /*6dd0*/  LOP3.LUT R26, R26, 0x80000000, RZ, 0xc0, !PT ;  /* 0x800000001a1a7812 */ /* 0x000fc800078ec0ff */
[----:B------:R-:W-:-:S04]  /*6de0*/  SHF.R.U32.HI R5, RZ, 0x18, R26 ;  /* 0x00000018ff057819 */ /* 0x000fc8000001161a */
[----:B------:R-:W-:-:S05]  /*6df0*/  LOP3.LUT R5, R0, R5, RZ, 0xfc, !PT ;  /* 0x0000000500057212 */ /* 0x000fca00078efcff */
[----:B------:R0:W-:Y:S01]  /*6e00*/  STG.E.U8 desc[UR36][R2.64], R5 ;  /* 0x0000000502007986 */ /* 0x0001e2000c101124 */
[----:B------:R-:W-:Y:S05]  /*6e10*/  BRA `(.L_x_3904) ;  /* 0x00000004009c7947 */ /* 0x000fea0003800000 */
.L_x_3914:
[----:B------:R-:W-:-:S05]  /*6e20*/  F2FP.BF16.F32.PACK_AB R26, RZ, R26 ;  /* 0x0000001aff1a723e */ /* 0x000fca00000010ff */
[----:B------:R0:W-:Y:S01]  /*6e30*/  STG.E.U16 desc[UR36][R2.64], R26 ;  /* 0x0000001a02007986 */ /* 0x0001e2000c101524 */
[----:B------:R-:W-:Y:S05]  /*6e40*/  BRA `(.L_x_3904) ;  /* 0x0000000400907947 */ /* 0x000fea0003800000 */
.L_x_3911:
        /* <DEDUP_REMOVED lines=11> */
.L_x_3923:
        /* <DEDUP_REMOVED lines=16> */
.L_x_3926:
[----:B------:R-:W-:-:S04]  /*7000*/  LOP3.LUT R26, R26, 0x80000000, RZ, 0xc0, !PT ;  /* 0x800000001a1a7812 */ /* 0x000fc800078ec0ff */
[----:B------:R-:W-:-:S04]  /*7010*/  SHF.R.U32.HI R5, RZ, 0x18, R26 ;  /* 0x00000018ff057819 */ /* 0x000fc8000001161a */
[----:B------:R-:W-:-:S04]  /*7020*/  LOP3.LUT R4, R4, R5, RZ, 0xfc, !PT ;  /* 0x0000000504047212 */ /* 0x000fc800078efcff */
[----:B------:R-:W-:-:S07]  /*7030*/  PRMT R0, R4, 0x7610, R0 ;  /* 0x0000761004007816 */ /* 0x000fce0000000000 */
.L_x_3925:
[----:B------:R-:W-:Y:S05]  /*7040*/  BSYNC B0 ;  /* 0x0000000000007941 */ /* 0x000fea0003800000 */
.L_x_3924:
[----:B------:R3:W-:Y:S01]  /*7050*/  STG.E.U8 desc[UR36][R2.64], R0 ;  /* 0x0000000002007986 */ /* 0x0007e2000c101124 */
[----:B------:R-:W-:Y:S05]  /*7060*/  BRA `(.L_x_3904) ;  /* 0x0000000400087947 */ /* 0x000fea0003800000 */
.L_x_3922:
        /* <DEDUP_REMOVED lines=16> */
.L_x_3929:
[----:B------:R-:W-:-:S04]  /*7170*/  LOP3.LUT R26, R26, 0x80000000, RZ, 0xc0, !PT ;  /* 0x800000001a1a7812 */ /* 0x000fc800078ec0ff */
[----:B------:R-:W-:-:S04]  /*7180*/  SHF.R.U32.HI R5, RZ, 0x18, R26 ;  /* 0x00000018ff057819 */ /* 0x000fc8000001161a */
[----:B------:R-:W-:-:S04]  /*7190*/  LOP3.LUT R4, R4, R5, RZ, 0xfc, !PT ;  /* 0x0000000504047212 */ /* 0x000fc800078efcff */
[----:B------:R-:W-:-:S07]  /*71a0*/  PRMT R0, R4, 0x7610, R0 ;  /* 0x0000761004007816 */ /* 0x000fce0000000000 */
.L_x_3928:
[----:B------:R-:W-:Y:S05]  /*71b0*/  BSYNC B0 ;  /* 0x0000000000007941 */ /* 0x000fea0003800000 */
.L_x_3927:
[----:B------:R0:W-:Y:S01]  /*71c0*/  STG.E.U8 desc[UR36][R2.64], R0 ;  /* 0x0000000002007986 */ /* 0x0001e2000c101124 */
[----:B------:R-:W-:Y:S05]  /*71d0*/  BRA `(.L_x_3904) ;  /* 0x0000000000ac7947 */ /* 0x000fea0003800000 */
.L_x_3921:
        /* <DEDUP_REMOVED lines=21> */
.L_x_3903:
        /* <DEDUP_REMOVED lines=16> */
.L_x_3932:
[----:B------:R-:W-:Y:S05]  /*7430*/  BRA `(.L_x_3904) ;  /* 0x0000000000147947 */ /* 0x000fea0003800000 */
.L_x_3931:
[----:B------:R-:W0:Y:S02]  /*7440*/  F2I.U64.TRUNC R26, R26 ;  /* 0x0000001a001a7311 */ /* 0x000e24000020d800 */
[----:B0-----:R2:W-:Y:S01]  /*7450*/  STG.E.64 desc[UR36][R2.64], R26 ;  /* 0x0000001a02007986 */ /* 0x0015e2000c101b24 */
[----:B------:R-:W-:Y:S05]  /*7460*/  BRA `(.L_x_3904) ;  /* 0x0000000000087947 */ /* 0x000fea0003800000 */
.L_x_3930:
[----:B------:R-:W0:Y:S02]  /*7470*/  F2I.FTZ.U32.TRUNC.NTZ R5, R26 ;  /* 0x0000001a00057305 */ /* 0x000e24000021f000 */
[----:B0-----:R0:W-:Y:S02]  /*7480*/  STG.E desc[UR36][R2.64], R5 ;  /* 0x0000000502007986 */ /* 0x0011e4000c101924 */
.L_x_3904:
        /* <DEDUP_REMOVED lines=24> */
.L_x_3936:
[----:B------:R-:W0:Y:S02]  /*7610*/  F2I.S64.TRUNC R16, R16 ;  /* 0x0000001000107311 */ /* 0x000e24000020d900 */
[----:B0-----:R-:W-:-:S05]  /*7620*/  IMAD.MOV.U32 R5, RZ, RZ, R16 ;  /* 0x000000ffff057224 */ /* 0x001fca00078e0010 */
[----:B------:R0:W-:Y:S01]  /*7630*/  STG.E.U8 desc[UR36][R2.64], R5 ;  /* 0x0000000502007986 */ /* 0x0001e2000c101124 */
[----:B------:R-:W-:Y:S05]  /*7640*/  BRA `(.L_x_3938) ;  /* 0x0000000c00447947 */ /* 0x000fea0003800000 */
.L_x_3935:
        /* <DEDUP_REMOVED lines=9> */
.L_x_3940:
[----:B------:R-:W0:Y:S02]  /*76e0*/  F2I.FTZ.TRUNC.NTZ R5, R16 ;  /* 0x0000001000057305 */ /* 0x000e24000021f100 */
[----:B0-----:R3:W-:Y:S01]  /*76f0*/  STG.E desc[UR36][R2.64], R5 ;  /* 0x0000000502007986 */ /* 0x0017e2000c101924 */
[----:B------:R-:W-:Y:S05]  /*7700*/  BRA `(.L_x_3938) ;  /* 0x0000000c00147947 */ /* 0x000fea0003800000 */
.L_x_3939:
[----:B------:R-:W0:Y:S02]  /*7710*/  F2I.FTZ.TRUNC.NTZ R5, R16 ;  /* 0x0000001000057305 */ /* 0x000e24000021f100 */
[----:B0-----:R2:W-:Y:S01]  /*7720*/  STG.E.U16 desc[UR36][R2.64], R5 ;  /* 0x0000000502007986 */ /* 0x0015e2000c101524 */
[----:B------:R-:W-:Y:S05]  /*7730*/  BRA `(.L_x_3938) ;  /* 0x0000000c00087947 */ /* 0x000fea0003800000 */
.L_x_3934:
        /* <DEDUP_REMOVED lines=8> */
.L_x_3942:
[----:B------:R-:W-:-:S05]  /*77c0*/  F2FP.F16.F32.PACK_AB R16, RZ, R16 ;  /* 0x00000010ff10723e */ /* 0x000fca00000000ff */
[----:B------:R0:W-:Y:S01]  /*77d0*/  STG.E.U16 desc[UR36][R2.64], R16 ;  /* 0x0000001002007986 */ /* 0x0001e2000c101524 */
[----:B------:R-:W-:Y:S05]  /*77e0*/  BRA `(.L_x_3938) ;  /* 0x0000000800dc7947 */ /* 0x000fea0003800000 */
.L_x_3941:
        /* <DEDUP_REMOVED lines=8> */
.L_x_3944:
[----:B------:R-:W-:-:S05]  /*7870*/  F2FP.F16.F32.PACK_AB R5, R17, R16 ;  /* 0x000000101105723e */ /* 0x000fca00000000ff */
[----:B------:R0:W-:Y:S01]  /*7880*/  STG.E desc[UR36][R2.64], R5 ;  /* 0x0000000502007986 */ /* 0x0001e2000c101924 */
[----:B------:R-:W-:Y:S05]  /*7890*/  BRA `(.L_x_3938) ;  /* 0x0000000800b07947 */ /* 0x000fea0003800000 */
.L_x_3943:
[----:B------:R-:W-:-:S06]  /*78a0*/  FMUL.FTZ R4, R16, 1 ;  /* 0x3f80000010047820 */ /* 0x000fcc0000410000 */
[----:B------:R-:W0:Y:S02]  /*78b0*/  F2F.F64.F32 R4, R4 ;  /* 0x0000000400047310 */ /* 0x000e240000201800 */
[----:B0-----:R0:W-:Y:S01]  /*78c0*/  STG.E.64 desc[UR36][R2.64], R4 ;  /* 0x0000000402007986 */ /* 0x0011e2000c101b24 */
[----:B------:R-:W-:Y:S05]  /*78d0*/  BRA `(.L_x_3938) ;  /* 0x0000000800a07947 */ /* 0x000fea0003800000 */
.L_x_3933:
        /* <DEDUP_REMOVED lines=14> */
.L_x_3947:
[----:B------:R-:W-:Y:S01]  /*79c0*/  FMUL.FTZ R6, R17, 1 ;  /* 0x3f80000011067820 */ /* 0x000fe20000410000 */
[----:B------:R-:W-:-:S05]  /*79d0*/  FMUL.FTZ R4, R16, 1 ;  /* 0x3f80000010047820 */ /* 0x000fca0000410000 */
[----:B------:R-:W-:Y:S08]  /*79e0*/  F2F.F64.F32 R6, R6 ;  /* 0x0000000600067310 */ /* 0x000ff00000201800 */
[----:B------:R-:W0:Y:S02]  /*79f0*/  F2F.F64.F32 R4, R4 ;  /* 0x0000000400047310 */ /* 0x000e240000201800 */
[----:B0-----:R0:W-:Y:S01]  /*7a00*/  STG.E.128 desc[UR36][R2.64], R4 ;  /* 0x0000000402007986 */ /* 0x0011e2000c101d24 */
[----:B------:R-:W-:Y:S05]  /*7a10*/  BRA `(.L_x_3938) ;  /* 0x0000000800507947 */ /* 0x000fea0003800000 */
.L_x_3946:
        /* <DEDUP_REMOVED lines=20> */
.L_x_3951:
[----:B------:R-:W-:Y:S05]  /*7b60*/  BSYNC B0 ;  /* 0x0000000000007941 */ /* 0x000fea0003800000 */
.L_x_3950:
[----:B------:R-:W-:-:S05]  /*7b70*/  LOP3.LUT R7, R0, R7, RZ, 0xfc, !PT ;  /* 0x0000000700077212 */ /* 0x000fca00078efcff */
[----:B------:R0:W-:Y:S01]  /*7b80*/  STG.E.U8 desc[UR36][R2.64], R7 ;  /* 0x0000000702007986 */ /* 0x0001e2000c101124 */
[----:B------:R-:W-:Y:S05]  /*7b90*/  BRA `(.L_x_3938) ;  /* 0x0000000400f07947 */ /* 0x000fea0003800000 */
.L_x_3949:
        /* <DEDUP_REMOVED lines=12> */
.L_x_3953:
[----:B------:R-:W-:Y:S01]  /*7c60*/  IMAD.MOV.U32 R0, RZ, RZ, 0x7f ;  /* 0x0000007fff007424 */ /* 0x000fe200078e00ff */
[----:B------:R-:W-:-:S04]  /*7c70*/  ISETP.GT.U32.AND P0, PT, R4, 0x7f800000, PT ;  /* 0x7f8000000400780c */ /* 0x000fc80003f04070 */
[----:B------:R-:W-:-:S09]  /*7c80*/  SEL R0, R0, 0x7c, P0 ;  /* 0x0000007c00007807 */ /* 0x000fd20000000000 */
.L_x_3954:
[----:B------:R-:W-:Y:S05]  /*7c90*/  BSYNC B0 ;  /* 0x0000000000007941 */ /* 0x000fea0003800000 */
.L_x_3952:
[----:B------:R-:W-:-:S04]  /*7ca0*/  LOP3.LUT R16, R16, 0x80000000, RZ, 0xc0, !PT ;  /* 0x8000000010107812 */ /* 0x000fc800078ec0ff */
[----:B------:R-:W-:-:S04]  /*7cb0*/  SHF.R.U32.HI R5, RZ, 0x18, R16 ;  /* 0x00000018ff057819 */ /* 0x000fc80000011610 */
[----:B------:R-:W-:-:S05]  /*7cc0*/  LOP3.LUT R5, R0, R5, RZ, 0xfc, !PT ;  /* 0x0000000500057212 */ /* 0x000fca00078efcff */
[----:B------:R0:W-:Y:S01]  /*7cd0*/  STG.E.U8 desc[UR36][R2.64], R5 ;  /* 0x0000000502007986 */ /* 0x0001e2000c101124 */
[----:B------:R-:W-:Y:S05]  /*7ce0*/  BRA `(.L_x_3938) ;  /* 0x00000004009c7947 */ /* 0x000fea0003800000 */
.L_x_3948:
[----:B------:R-:W-:-:S05]  /*7cf0*/  F2FP.BF16.F32.PACK_AB R16, RZ, R16 ;  /* 0x00000010ff10723e */ /* 0x000fca00000010ff */
[----:B------:R0:W-:Y:S01]  /*7d00*/  STG.E.U16 desc[UR36][R2.64], R16 ;  /* 0x0000001002007986 */ /* 0x0001e2000c101524 */
[----:B------:R-:W-:Y:S05]  /*7d10*/  BRA `(.L_x_3938) ;  /* 0x0000000400907947 */ /* 0x000fea0003800000 */
.L_x_3945:
        /* <DEDUP_REMOVED lines=11> */
.L_x_3957:
        /* <DEDUP_REMOVED lines=16> */
.L_x_3960:
[----:B------:R-:W-:-:S04]  /*7ed0*/  LOP3.LUT R16, R16, 0x80000000, RZ, 0xc0, !PT ;  /* 0x8000000010107812 */ /* 0x000fc800078ec0ff */
[----:B------:R-:W-:-:S04]  /*7ee0*/  SHF.R.U32.HI R5, RZ, 0x18, R16 ;  /* 0x00000018ff057819 */ /* 0x000fc80000011610 */
[----:B------:R-:W-:-:S04]  /*7ef0*/  LOP3.LUT R4, R4, R5, RZ, 0xfc, !PT ;  /* 0x0000000504047212 */ /* 0x000fc800078efcff */
[----:B------:R-:W-:-:S07]  /*7f00*/  PRMT R0, R4, 0x7610, R0 ;  /* 0x0000761004007816 */ /* 0x000fce0000000000 */
.L_x_3959:
[----:B------:R-:W-:Y:S05]  /*7f10*/  BSYNC B0 ;  /* 0x0000000000007941 */ /* 0x000fea0003800000 */
.L_x_3958:
[----:B------:R0:W-:Y:S01]  /*7f20*/  STG.E.U8 desc[UR36][R2.64], R0 ;  /* 0x0000000002007986 */ /* 0x0001e2000c101124 */
[----:B------:R-:W-:Y:S05]  /*7f30*/  BRA `(.L_x_3938) ;  /* 0x0000000400087947 */ /* 0x000fea0003800000 */
.L_x_3956:
        /* <DEDUP_REMOVED lines=16> */
.L_x_3963:
[----:B------:R-:W-:-:S04]  /*8040*/  LOP3.LUT R16, R16, 0x80000000, RZ, 0xc0, !PT ;  /* 0x8000000010107812 */ /* 0x000fc800078ec0ff */
[----:B------:R-:W-:-:S04]  /*8050*/  SHF.R.U32.HI R5, RZ, 0x18, R16 ;  /* 0x00000018ff057819 */ /* 0x000fc80000011610 */
[----:B------:R-:W-:-:S04]  /*8060*/  LOP3.LUT R4, R4, R5, RZ, 0xfc, !PT ;  /* 0x0000000504047212 */ /* 0x000fc800078efcff */
[----:B------:R-:W-:-:S07]  /*8070*/  PRMT R0, R4, 0x7610, R0 ;  /* 0x0000761004007816 */ /* 0x000fce0000000000 */
.L_x_3962:
[----:B------:R-:W-:Y:S05]  /*8080*/  BSYNC B0 ;  /* 0x0000000000007941 */ /* 0x000fea0003800000 */
.L_x_3961:
[----:B------:R0:W-:Y:S01]  /*8090*/  STG.E.U8 desc[UR36][R2.64], R0 ;  /* 0x0000000002007986 */ /* 0x0001e2000c101124 */
[----:B------:R-:W-:Y:S05]  /*80a0*/  BRA `(.L_x_3938) ;  /* 0x0000000000ac7947 */ /* 0x000fea0003800000 */
.L_x_3955:
        /* <DEDUP_REMOVED lines=21> */
.L_x_3937:
        /* <DEDUP_REMOVED lines=16> */
.L_x_3966:
[----:B------:R-:W-:Y:S05]  /*8300*/  BRA `(.L_x_3938) ;  /* 0x0000000000147947 */ /* 0x000fea0003800000 */
.L_x_3965:
[----:B------:R-:W0:Y:S02]  /*8310*/  F2I.U64.TRUNC R16, R16 ;  /* 0x0000001000107311 */ /* 0x000e24000020d800 */
[----:B0-----:R0:W-:Y:S01]  /*8320*/  STG.E.64 desc[UR36][R2.64], R16 ;  /* 0x0000001002007986 */ /* 0x0011e2000c101b24 */
[----:B------:R-:W-:Y:S05]  /*8330*/  BRA `(.L_x_3938) ;  /* 0x0000000000087947 */ /* 0x000fea0003800000 */
.L_x_3964:
[----:B------:R-:W0:Y:S02]  /*8340*/  F2I.FTZ.U32.TRUNC.NTZ R5, R16 ;  /* 0x0000001000057305 */ /* 0x000e24000021f000 */
[----:B0-----:R0:W-:Y:S02]  /*8350*/  STG.E desc[UR36][R2.64], R5 ;  /* 0x0000000502007986 */ /* 0x0011e4000c101924 */
.L_x_3938:
[----:B------:R-:W-:-:S07]  /*8360*/  VIADD R28, R28, 0x80 ;  /* 0x000000801c1c7836 */ /* 0x000fce0000000000 */
.L_x_3898:
[----:B------:R-:W-:Y:S05]  /*8370*/  BSYNC B6 ;  /* 0x0000000000067941 */ /* 0x000fea0003800000 */
.L_x_3897:
[----:B------:R-:W-:-:S13]  /*8380*/  ISETP.GE.AND P0, PT, R28, R24, PT ;  /* 0x000000181c00720c */ /* 0x000fda0003f06270 */
[----:B------:R-:W-:Y:S05]  /*8390*/  @P0 EXIT ;  /* 0x000000000000094d */ /* 0x000fea0003800000 */
[----:B0--3--:R-:W0:Y:S01]  /*83a0*/  S2R R0, SR_CTAID.X ;  /* 0x0000000000007919 */ /* 0x009e220000002500 */
[----:B-12-4-:R-:W1:Y:S01]  /*83b0*/  LDC.64 R2, c[0x0][0x218] ;  /* 0x00008600ff027b82 */ /* 0x016e620000000a00 */
[----:B------:R-:W-:Y:S01]  /*83c0*/  ULDC UR4, c[0x0][0x238] ;  /* 0x00008e0000047ab9 */ /* 0x000fe20000000800 */
[----:B0-----:R-:W-:Y:S01]  /*83d0*/  IMAD R28, R0, 0x200, R28 ;  /* 0x00000200001c7824 */ /* 0x001fe200078e021c */
[----:B------:R-:W-:-:S03]  /*83e0*/  PRMT R0, R22, 0x9910, RZ ;  /* 0x0000991016007816 */ /* 0x000fc600000000ff */
[----:B------:R-:W-:Y:S01]  /*83f0*/  IMAD R5, R28, UR4, RZ ;  /* 0x000000041c057c24 */ /* 0x000fe2000f8e02ff */
[----:B------:R-:W-:-:S04]  /*8400*/  ISETP.GT.AND P1, PT, R0, 0x9, PT ;  /* 0x000000090000780c */ /* 0x000fc80003f24270 */
[----:B-1----:R-:W-:-:S05]  /*8410*/  IADD3 R2, P0, R5, R2, RZ ;  /* 0x0000000205027210 */ /* 0x002fca0007f1e0ff */
[----:B------:R-:W-:-:S04]  /*8420*/  IMAD.X R3, RZ, RZ, R3, P0 ;  /* 0x000000ffff037224 */ /* 0x000fc800000e0603 */
        /* <DEDUP_REMOVED lines=12> */
.L_x_3970:
[----:B------:R-:W0:Y:S02]  /*84f0*/  F2I.S64.TRUNC R18, R18 ;  /* 0x0000001200127311 */ /* 0x000e24000020d900 */
[----:B0-----:R-:W-:-:S05]  /*8500*/  IMAD.MOV.U32 R5, RZ, RZ, R18 ;  /* 0x000000ffff057224 */ /* 0x001fca00078e0012 */
[----:B------:R-:W-:Y:S01]  /*8510*/  STG.E.U8 desc[UR36][R2.64], R5 ;  /* 0x0000000502007986 */ /* 0x000fe2000c101124 */
[----:B------:R-:W-:Y:S05]  /*8520*/  EXIT ;  /* 0x000000000000794d */ /* 0x000fea0003800000 */
.L_x_3969:
        /* <DEDUP_REMOVED lines=9> */
.L_x_3973:
[----:B------:R-:W0:Y:S02]  /*85c0*/  F2I.FTZ.TRUNC.NTZ R5, R18 ;  /* 0x0000001200057305 */ /* 0x000e24000021f100 */
[----:B0-----:R-:W-:Y:S01]  /*85d0*/  STG.E desc[UR36][R2.64], R5 ;  /* 0x0000000502007986 */ /* 0x001fe2000c101924 */
[----:B------:R-:W-:Y:S05]  /*85e0*/  EXIT ;  /* 0x000000000000794d */ /* 0x000fea0003800000 */
.L_x_3972:
[----:B------:R-:W0:Y:S02]  /*85f0*/  F2I.FTZ.TRUNC.NTZ R5, R18 ;  /* 0x0000001200057305 */ /* 0x000e24000021f100 */
[----:B0-----:R-:W-:Y:S01]  /*8600*/  STG.E.U16 desc[UR36][R2.64], R5 ;  /* 0x0000000502007986 */ /* 0x001fe2000c101524 */
[----:B------:R-:W-:Y:S05]  /*8610*/  EXIT ;  /* 0x000000000000794d */ /* 0x000fea0003800000 */
.L_x_3968:
        /* <DEDUP_REMOVED lines=8> */
.L_x_3975:
[----:B------:R-:W-:-:S05]  /*86a0*/  F2FP.F16.F32.PACK_AB R18, RZ, R18 ;  /* 0x00000012ff12723e */ /* 0x000fca00000000ff */
[----:B------:R-:W-:Y:S01]  /*86b0*/  STG.E.U16 desc[UR36][R2.64], R18 ;  /* 0x0000001202007986 */ /* 0x000fe2000c101524 */
[----:B------:R-:W-:Y:S05]  /*86c0*/  EXIT ;  /* 0x000000000000794d */ /* 0x000fea0003800000 */
.L_x_3974:
[----:B------:R-:W-:-:S13]  /*86d0*/  ISETP.NE.AND P0, PT, R0, 0x7, PT ;  /* 0x000000070000780c */ /* 0x000fda0003f05270 */
[----:B------:R-:W-:Y:S05]  /*86e0*/  @!P0 BRA `(.L_x_3976) ;  /* 0x0000000000248947 */ /* 0x000fea0003800000 */
[----:B------:R-:W-:-:S13]  /*86f0*/  ISETP.NE.AND P0, PT, R0, 0x8, PT ;  /* 0x000000080000780c */ /* 0x000fda0003f05270 */
[----:B------:R-:W-:Y:S05]  /*8700*/  @!P0 BRA `(.L_x_3977) ;  /* 0x0000000000108947 */ /* 0x000fea0003800000 */
[----:B------:R-:W-:-:S13]  /*8710*/  ISETP.NE.AND P0, PT, R0, 0x9, PT ;  /* 0x000000090000780c */ /* 0x000fda0003f05270 */
[----:B------:R-:W-:Y:S05]  /*8720*/  @P0 BRA `(.L_x_3971) ;  /* 0x00000008006c0947 */ /* 0x000fea0003800000 */
[----:B------:R-:W-:Y:S01]  /*8730*/  STG.E.64 desc[UR36][R2.64], R18 ;  /* 0x0000001202007986 */ /* 0x000fe2000c101b24 */
[----:B------:R-:W-:Y:S05]  /*8740*/  EXIT ;  /* 0x000000000000794d */ /* 0x000fea0003800000 */
.L_x_3977:
[----:B------:R-:W-:-:S05]  /*8750*/  F2FP.F16.F32.PACK_AB R5, R19, R18 ;  /* 0x000000121305723e */ /* 0x000fca00000000ff */
[----:B------:R-:W-:Y:S01]  /*8760*/  STG.E desc[UR36][R2.64], R5 ;  /* 0x0000000502007986 */ /* 0x000fe2000c101924 */
[----:B------:R-:W-:Y:S05]  /*8770*/  EXIT ;  /* 0x000000000000794d */ /* 0x000fea0003800000 */
.L_x_3976:
[----:B------:R-:W-:-:S06]  /*8780*/  FMUL.FTZ R4, R18, 1 ;  /* 0x3f80000012047820 */ /* 0x000fcc0000410000 */
[----:B------:R-:W0:Y:S02]  /*8790*/  F2F.F64.F32 R4, R4 ;  /* 0x0000000400047310 */ /* 0x000e240000201800 */
[----:B0-----:R-:W-:Y:S01]  /*87a0*/  STG.E.64 desc[UR36][R2.64], R4 ;  /* 0x0000000402007986 */ /* 0x001fe2000c101b24 */
[----:B------:R-:W-:Y:S05]  /*87b0*/  EXIT ;  /* 0x000000000000794d */ /* 0x000fea0003800000 */
.L_x_3967:
        /* <DEDUP_REMOVED lines=14> */
.L_x_3980:
[----:B------:R-:W-:Y:S01]  /*88a0*/  FMUL.FTZ R6, R19, 1 ;  /* 0x3f80000013067820 */ /* 0x000fe20000410000 */
[----:B------:R-:W-:-:S05]  /*88b0*/  FMUL.FTZ R4, R18, 1 ;  /* 0x3f80000012047820 */ /* 0x000fca0000410000 */
[----:B------:R-:W-:Y:S08]  /*88c0*/  F2F.F64.F32 R6, R6 ;  /* 0x0000000600067310 */ /* 0x000ff00000201800 */
[----:B------:R-:W0:Y:S02]  /*88d0*/  F2F.F64.F32 R4, R4 ;  /* 0x0000000400047310 */ /* 0x000e240000201800 */
[----:B0-----:R-:W-:Y:S01]  /*88e0*/  STG.E.128 desc[UR36][R2.64], R4 ;  /* 0x0000000402007986 */ /* 0x001fe2000c101d24 */
[----:B------:R-:W-:Y:S05]  /*88f0*/  EXIT ;  /* 0x000000000000794d */ /* 0x000fea0003800000 */
.L_x_3979:
        /* <DEDUP_REMOVED lines=20> */
.L_x_3984:
[----:B------:R-:W-:Y:S05]  /*8a40*/  BSYNC B0 ;  /* 0x0000000000007941 */ /* 0x000fea0003800000 */
.L_x_3983:
[----:B------:R-:W-:-:S05]  /*8a50*/  LOP3.LUT R7, R0, R7, RZ, 0xfc, !PT ;  /* 0x0000000700077212 */ /* 0x000fca00078efcff */
[----:B------:R-:W-:Y:S01]  /*8a60*/  STG.E.U8 desc[UR36][R2.64], R7 ;  /* 0x0000000702007986 */ /* 0x000fe2000c101124 */
[----:B------:R-:W-:Y:S05]  /*8a70*/  EXIT ;  /* 0x000000000000794d */ /* 0x000fea0003800000 */
.L_x_3982:
        /* <DEDUP_REMOVED lines=12> */
.L_x_3986:
[----:B------:R-:W-:Y:S01]  /*8b40*/  IMAD.MOV.U32 R0, RZ, RZ, 0x7f ;  /* 0x0000007fff007424 */ /* 0x000fe200078e00ff */
[----:B------:R-:W-:-:S04]  /*8b50*/  ISETP.GT.U32.AND P0, PT, R4, 0x7f800000, PT ;  /* 0x7f8000000400780c */ /* 0x000fc80003f04070 */
[----:B------:R-:W-:-:S09]  /*8b60*/  SEL R0, R0, 0x7c, P0 ;  /* 0x0000007c00007807 */ /* 0x000fd20000000000 */
.L_x_3987:
[----:B------:R-:W-:Y:S05]  /*8b70*/  BSYNC B0 ;  /* 0x0000000000007941 */ /* 0x000fea0003800000 */
.L_x_3985:
[----:B------:R-:W-:-:S04]  /*8b80*/  LOP3.LUT R18, R18, 0x80000000, RZ, 0xc0, !PT ;  /* 0x8000000012127812 */ /* 0x000fc800078ec0ff */
[----:B------:R-:W-:-:S04]  /*8b90*/  SHF.R.U32.HI R5, RZ, 0x18, R18 ;  /* 0x00000018ff057819 */ /* 0x000fc80000011612 */
[----:B------:R-:W-:-:S05]  /*8ba0*/  LOP3.LUT R5, R0, R5, RZ, 0xfc, !PT ;  /* 0x0000000500057212 */ /* 0x000fca00078efcff */
[----:B------:R-:W-:Y:S01]  /*8bb0*/  STG.E.U8 desc[UR36][R2.64], R5 ;  /* 0x0000000502007986 */ /* 0x000fe2000c101124 */
[----:B------:R-:W-:Y:S05]  /*8bc0*/  EXIT ;  /* 0x000000000000794d */ /* 0x000fea0003800000 */
.L_x_3981:
[----:B------:R-:W-:-:S05]  /*8bd0*/  F2FP.BF16.F32.PACK_AB R18, RZ, R18 ;  /* 0x00000012ff12723e */ /* 0x000fca00000010ff */
[----:B------:R-:W-:Y:S01]  /*8be0*/  STG.E.U16 desc[UR36][R2.64], R18 ;  /* 0x0000001202007986 */ /* 0x000fe2000c101524 */
[----:B------:R-:W-:Y:S05]  /*8bf0*/  EXIT ;  /* 0x000000000000794d */ /* 0x000fea0003800000 */
.L_x_3978:
        /* <DEDUP_REMOVED lines=11> */
.L_x_3990:
        /* <DEDUP_REMOVED lines=16> */
.L_x_3993:
[----:B------:R-:W-:-:S04]  /*8db0*/  LOP3.LUT R18, R18, 0x80000000, RZ, 0xc0, !PT ;  /* 0x8000000012127812 */ /* 0x000fc800078ec0ff */
[----:B------:R-:W-:-:S04]  /*8dc0*/  SHF.R.U32.HI R5, RZ, 0x18, R18 ;  /* 0x00000018ff057819 */ /* 0x000fc80000011612 */
[----:B------:R-:W-:-:S04]  /*8dd0*/  LOP3.LUT R4, R4, R5, RZ, 0xfc, !PT ;  /* 0x0000000504047212 */ /* 0x000fc800078efcff */
[----:B------:R-:W-:-:S07]  /*8de0*/  PRMT R0, R4, 0x7610, R0 ;  /* 0x0000761004007816 */ /* 0x000fce0000000000 */
.L_x_3992:
[----:B------:R-:W-:Y:S05]  /*8df0*/  BSYNC B0 ;  /* 0x0000000000007941 */ /* 0x000fea0003800000 */
.L_x_3991:
[----:B------:R-:W-:Y:S01]  /*8e00*/  STG.E.U8 desc[UR36][R2.64], R0 ;  /* 0x0000000002007986 */ /* 0x000fe2000c101124 */
[----:B------:R-:W-:Y:S05]  /*8e10*/  EXIT ;  /* 0x000000000000794d */ /* 0x000fea0003800000 */
.L_x_3989:
        /* <DEDUP_REMOVED lines=16> */
.L_x_3996:
[----:B------:R-:W-:-:S04]  /*8f20*/  LOP3.LUT R18, R18, 0x80000000, RZ, 0xc0, !PT ;  /* 0x8000000012127812 */ /* 0x000fc800078ec0ff */
[----:B------:R-:W-:-:S04]  /*8f30*/  SHF.R.U32.HI R5, RZ, 0x18, R18 ;  /* 0x00000018ff057819 */ /* 0x000fc80000011612 */
[----:B------:R-:W-:-:S04]  /*8f40*/  LOP3.LUT R4, R4, R5, RZ, 0xfc, !PT ;  /* 0x0000000504047212 */ /* 0x000fc800078efcff */
[----:B------:R-:W-:-:S07]  /*8f50*/  PRMT R0, R4, 0x7610, R0 ;  /* 0x0000761004007816 */ /* 0x000fce0000000000 */
.L_x_3995:
[----:B------:R-:W-:Y:S05]  /*8f60*/  BSYNC B0 ;  /* 0x0000000000007941 */ /* 0x000fea0003800000 */
.L_x_3994:
[----:B------:R-:W-:Y:S01]  /*8f70*/  STG.E.U8 desc[UR36][R2.64], R0 ;  /* 0x0000000002007986 */ /* 0x000fe2000c101124 */
[----:B------:R-:W-:Y:S05]  /*8f80*/  EXIT ;  /* 0x000000000000794d */ /* 0x000fea0003800000 */
.L_x_3988:
        /* <DEDUP_REMOVED lines=21> */
.L_x_3971:
        /* <DEDUP_REMOVED lines=16> */
.L_x_3999:
[----:B------:R-:W-:Y:S05]  /*91e0*/  EXIT ;  /* 0x000000000000794d */ /* 0x000fea0003800000 */
.L_x_3998:
[----:B------:R-:W0:Y:S02]  /*91f0*/  F2I.U64.TRUNC R18, R18 ;  /* 0x0000001200127311 */ /* 0x000e24000020d800 */
[----:B0-----:R-:W-:Y:S01]  /*9200*/  STG.E.64 desc[UR36][R2.64], R18 ;  /* 0x0000001202007986 */ /* 0x001fe2000c101b24 */
[----:B------:R-:W-:Y:S05]  /*9210*/  EXIT ;  /* 0x000000000000794d */ /* 0x000fea0003800000 */
.L_x_3997:
[----:B------:R-:W0:Y:S02]  /*9220*/  F2I.FTZ.U32.TRUNC.NTZ R5, R18 ;  /* 0x0000001200057305 */ /* 0x000e24000021f000 */
[----:B0-----:R-:W-:Y:S01]  /*9230*/  STG.E desc[UR36][R2.64], R5 ;  /* 0x0000000502007986 */ /* 0x001fe2000c101924 */
[----:B------:R-:W-:Y:S05]  /*9240*/  EXIT ;  /* 0x000000000000794d */ /* 0x000fea0003800000 */
.L_x_4000:
        /* <DEDUP_REMOVED lines=11> */
.L_x_7217:


//--------------------- .text._ZN2at6native18elementwise_kernelILi128ELi2EZNS0_22gpu_kernel_impl_nocastIZZZNS0_16tanh_kernel_cudaERNS_18TensorIteratorBaseEENKUlvE_clEvENKUlvE0_clEvEUlN3c107complexIfEEE_EEvS4_RKT_EUliE_EEviT1_ --------------------------
	.section	.text._ZN2at6native18elementwise_kernelILi128ELi2EZNS0_22gpu_kernel_impl_nocastIZZZNS0_16tanh_kernel_cudaERNS_18TensorIteratorBaseEENKUlvE_clEvENKUlvE0_clEvEUlN3c107complexIfEEE_EEvS4_RKT_EUliE_EEviT1_,"ax",@progbits
	.align	128
        .global         _ZN2at6native18elementwise_kernelILi128ELi2EZNS0_22gpu_kernel_impl_nocastIZZZNS0_16tanh_kernel_cudaERNS_18TensorIteratorBaseEENKUlvE_clEvENKUlvE0_clEvEUlN3c107complexIfEEE_EEvS4_RKT_EUliE_EEviT1_
        .type           _ZN2at6native18elementwise_kernelILi128ELi2EZNS0_22gpu_kernel_impl_nocastIZZZNS0_16tanh_kernel_cudaERNS_18TensorIteratorBaseEENKUlvE_clEvENKUlvE0_clEvEUlN3c107complexIfEEE_EEvS4_RKT_EUliE_EEviT1_,@function
        .size           _ZN2at6native18elementwise_kernelILi128ELi2EZNS0_22gpu_kernel_impl_nocastIZZZNS0_16tanh_kernel_cudaERNS_18TensorIteratorBaseEENKUlvE_clEvENKUlvE0_clEvEUlN3c107complexIfEEE_EEvS4_RKT_EUliE_EEviT1_,(.L_x_7218 - _ZN2at6native18elementwise_kernelILi128ELi2EZNS0_22gpu_kernel_impl_nocastIZZZNS0_16tanh_kernel_cudaERNS_18TensorIteratorBaseEENKUlvE_clEvENKUlvE0_clEvEUlN3c107complexIfEEE_EEvS4_RKT_EUliE_EEviT1_)
        .other          _ZN2at6native18elementwise_kernelILi128ELi2EZNS0_22gpu_kernel_impl_nocastIZZZNS0_16tanh_kernel_cudaERNS_18TensorIteratorBaseEENKUlvE_clEvENKUlvE0_clEvEUlN3c107complexIfEEE_EEvS4_RKT_EUliE_EEviT1_,@"STO_CUDA_ENTRY STV_DEFAULT"
_ZN2at6native18elementwise_kernelILi128ELi2EZNS0_22gpu_kernel_impl_nocastIZZZNS0_16tanh_kernel_cudaERNS_18TensorIteratorBaseEENKUlvE_clEvENKUlvE0_clEvEUlN3c107complexIfEEE_EEvS4_RKT_EUliE_EEviT1_:
.text._ZN2at6native18elementwise_kernelILi128ELi2EZNS0_22gpu_kernel_impl_nocastIZZZNS0_16tanh_kernel_cudaERNS_18TensorIteratorBaseEENKUlvE_clEvENKUlvE0_clEvEUlN3c107complexIfEEE_EEvS4_RKT_EUliE_EEviT1_:
        /* <DEDUP_REMOVED lines=311> */
.L_x_4003:
[----:B------:R-:W-:Y:S02]  /*1370*/  ULDC.64 UR8, c[0x0][0x418] ;  /* 0x0001060000087ab9 */ /* 0x000fe40000000a00 */
[----:B------:R-:W-:-:S04]  /*1380*/  IADD3 R8, P0, R0, UR8, RZ ;  /* 0x0000000800087c10 */ /* 0x000fc8000ff1e0ff */
[----:B------:R-:W-:Y:S01]  /*1390*/  IADD3.X R9, RZ, UR9, RZ, P0, !PT ;  /* 0x00000009ff097c10 */ /* 0x000fe200087fe4ff */
[----:B------:R-:W-:-:S05]  /*13a0*/  ULDC.64 UR8, c[0x0][0x410] ;  /* 0x0001040000087ab9 */ /* 0x000fca0000000a00 */
[----:B------:R-:W2:Y:S01]  /*13b0*/  LDG.E.64 R8, desc[UR4][R8.64] ;  /* 0x0000000408087981 */ /* 0x000ea2000c1e1b00 */
[----:B------:R-:W-:Y:S01]  /*13c0*/  IADD3 R4, P1, R5, UR8, RZ ;  /* 0x0000000805047c10 */ /* 0x000fe2000ff3e0ff */
[----:B------:R-:W-:Y:S03]  /*13d0*/  BSSY B1, `(.L_x_4004) ;  /* 0x000004e000017945 */ /* 0x000fe60003800000 */
[----:B------:R-:W-:Y:S02]  /*13e0*/  IADD3.X R5, RZ, UR9, RZ, P1, !PT ;  /* 0x00000009ff057c10 */ /* 0x000fe40008ffe4ff */
[----:B--2---:R-:W-:Y:S02]  /*13f0*/  LOP3.LUT R0, R8, 0x7fffffff, RZ, 0xc0, !PT ;  /* 0x7fffffff08007812 */ /* 0x004fe400078ec0ff */
        /* <DEDUP_REMOVED lines=48> */
.L_x_4007:
        /* <DEDUP_REMOVED lines=12> */
.L_x_4006:
[----:B------:R-:W-:-:S05]  /*17c0*/  FADD.FTZ R6, R9, -R9 ;  /* 0x8000000909067221 */ /* 0x000fca0000010000 */
[----:B------:R-:W-:Y:S01]  /*17d0*/  MOV R7, R6 ;  /* 0x0000000600077202 */ /* 0x000fe20000000f00 */
[----:B------:R-:W-:Y:S06]  /*17e0*/  BRA `(.L_x_4008) ;  /* 0x0000000000307947 */ /* 0x000fec0003800000 */
.L_x_4005:
        /* <DEDUP_REMOVED lines=12> */
.L_x_4008:
[----:B------:R-:W-:Y:S05]  /*18b0*/  BSYNC B1 ;  /* 0x0000000000017941 */ /* 0x000fea0003800000 */
.L_x_4004:
[----:B------:R0:W-:Y:S01]  /*18c0*/  STG.E.64 desc[UR4][R4.64], R6 ;  /* 0x0000000604007986 */ /* 0x0001e2000c101b04 */
[----:B------:R-:W-:-:S07]  /*18d0*/  IADD3 R3, R3, 0x80, RZ ;  /* 0x0000008003037810 */ /* 0x000fce0007ffe0ff */
.L_x_4002:
[----:B------:R-:W-:Y:S05]  /*18e0*/  BSYNC B0 ;  /* 0x0000000000007941 */ /* 0x000fea0003800000 */
.L_x_4001:
        /* <DEDUP_REMOVED lines=304> */
.L_x_4009:
        /* <DEDUP_REMOVED lines=22> */
[----:B------:R-:W-:-:S04]  /*2d50*/  FFMA.FTZ R7, R8, R7, 0.00019836159481201320887 ;  /* 0x394fff4908077423 */ /* 0x000fc80000010007 */
[----:B------:R-:W-:Y:S01]  /*2d60*/  FFMA.FTZ R11, R8, R7, 0.0083333496004343032837 ;  /* 0x3c08889a080b7423 */ /* 0x000fe20000010007 */
[----:B0-----:R-:W-:-:S03]  /*2d70*/  FSETP.GT.FTZ.AND P0, PT, |R0|, 126, PT ;  /* 0x42fc00000000780b */ /* 0x001fc60003f14200 */
[----:B------:R-:W-:Y:S01]  /*2d80*/  FFMA.FTZ R11, R8, R11, 0.16666667163372039795 ;  /* 0x3e2aaaab080b7423 */ /* 0x000fe2000001000b */
[----:B------:R-:W-:-:S03]  /*2d90*/  LOP3.LUT R5, R5, 0x80000000, R0, 0xb8, !PT ;  /* 0x8000000005057812 */ /* 0x000fc600078eb800 */
[----:B------:R-:W-:Y:S01]  /*2da0*/  FMUL.FTZ R11, R8, R11 ;  /* 0x0000000b080b7220 */ /* 0x000fe20000410000 */
        /* <DEDUP_REMOVED lines=29> */
.L_x_4013:
        /* <DEDUP_REMOVED lines=12> */
.L_x_4012:
[----:B------:R-:W-:-:S05]  /*3040*/  FADD.FTZ R4, R7, -R7 ;  /* 0x8000000707047221 */ /* 0x000fca0000010000 */
[----:B------:R-:W-:Y:S01]  /*3050*/  MOV R5, R4 ;  /* 0x0000000400057202 */ /* 0x000fe20000000f00 */
[----:B------:R-:W-:Y:S06]  /*3060*/  BRA `(.L_x_4014) ;  /* 0x0000000000307947 */ /* 0x000fec0003800000 */
.L_x_4011:
        /* <DEDUP_REMOVED lines=12> */
.L_x_4014:
[----:B------:R-:W-:Y:S05]  /*3130*/  BSYNC B0 ;  /* 0x0000000000007941 */ /* 0x000fea0003800000 */
.L_x_4010:
[----:B------:R-:W-:Y:S01]  /*3140*/  STG.E.64 desc[UR4][R2.64], R4 ;  /* 0x0000000402007986 */ /* 0x000fe2000c101b04 */
[----:B------:R-:W-:Y:S05]  /*3150*/  EXIT ;  /* 0x000000000000794d */ /* 0x000fea0003800000 */
.L_x_4015:
        /* <DEDUP_REMOVED lines=10> */
.L_x_7218:


//--------------------- .text._ZN2at6native27unrolled_elementwise_kernelIZZZNS0_16tanh_kernel_cudaERNS_18TensorIteratorBaseEENKUlvE_clEvENKUlvE0_clEvEUlN3c107complexIfEEE_St5arrayIPcLm2EELi4E23TrivialOffsetCalculatorILi1EjESE_NS0_6memory15LoadWithoutCastENSF_16StoreWithoutCastEEEviT_T0_T2_T3_T4_T5_ --------------------------
	.section	.text._ZN2at6native27unrolled_elementwise_kernelIZZZNS0_16tanh_kernel_cudaERNS_18TensorIteratorBaseEENKUlvE_clEvENKUlvE0_clEvEUlN3c107complexIfEEE_St5arrayIPcLm2EELi4E23TrivialOffsetCalculatorILi1EjESE_NS0_6memory15LoadWithoutCastENSF_16StoreWithoutCastEEEviT_T0_T2_T3_T4_T5_,"ax",@progbits
	.align	128
        .global         _ZN2at6native27unrolled_elementwise_kernelIZZZNS0_16tanh_kernel_cudaERNS_18TensorIteratorBaseEENKUlvE_clEvENKUlvE0_clEvEUlN3c107complexIfEEE_St5arrayIPcLm2EELi4E23TrivialOffsetCalculatorILi1EjESE_NS0_6memory15LoadWithoutCastENSF_16StoreWithoutCastEEEviT_T0_T2_T3_T4_T5_
        .type           _ZN2at6native27unrolled_elementwise_kernelIZZZNS0_16tanh_kernel_cudaERNS_18TensorIteratorBaseEENKUlvE_clEvENKUlvE0_clEvEUlN3c107complexIfEEE_St5arrayIPcLm2EELi4E23TrivialOffsetCalculatorILi1EjESE_NS0_6memory15LoadWithoutCastENSF_16StoreWithoutCastEEEviT_T0_T2_T3_T4_T5_,@function
        .size           _ZN2at6native27unrolled_elementwise_kernelIZZZNS0_16tanh_kernel_cudaERNS_18TensorIteratorBaseEENKUlvE_clEvENKUlvE0_clEvEUlN3c107complexIfEEE_St5arrayIPcLm2EELi4E23TrivialOffsetCalculatorILi1EjESE_NS0_6memory15LoadWithoutCastENSF_16StoreWithoutCastEEEviT_T0_T2_T3_T4_T5_,(.L_x_7219 - _ZN2at6native27unrolled_elementwise_kernelIZZZNS0_16tanh_kernel_cudaERNS_18TensorIteratorBaseEENKUlvE_clEvENKUlvE0_clEvEUlN3c107complexIfEEE_St5arrayIPcLm2EELi4E23TrivialOffsetCalculatorILi1EjESE_NS0_6memory15LoadWithoutCastENSF_16StoreWithoutCastEEEviT_T0_T2_T3_T4_T5_)
        .other          _ZN2at6native27unrolled_elementwise_kernelIZZZNS0_16tanh_kernel_cudaERNS_18TensorIteratorBaseEENKUlvE_clEvENKUlvE0_clEvEUlN3c107complexIfEEE_St5arrayIPcLm2EELi4E23TrivialOffsetCalculatorILi1EjESE_NS0_6memory15LoadWithoutCastENSF_16StoreWithoutCastEEEviT_T0_T2_T3_T4_T5_,@"STO_CUDA_ENTRY STV_DEFAULT"
_ZN2at6native27unrolled_elementwise_kernelIZZZNS0_16tanh_kernel_cudaERNS_18TensorIteratorBaseEENKUlvE_clEvENKUlvE0_clEvEUlN3c107complexIfEEE_St5arrayIPcLm2EELi4E23TrivialOffsetCalculatorILi1EjESE_NS0_6memory15LoadWithoutCastENSF_16StoreWithoutCastEEEviT_T0_T2_T3_T4_T5_:
.text._ZN2at6native27unrolled_elementwise_kernelIZZZNS0_16tanh_kernel_cudaERNS_18TensorIteratorBaseEENKUlvE_clEvENKUlvE0_clEvEUlN3c107complexIfEEE_St5arrayIPcLm2EELi4E23TrivialOffsetCalculatorILi1EjESE_NS0_6memory15LoadWithoutCastENSF_16StoreWithoutCastEEEviT_T0_T2_T3_T4_T5_:
[----:B------:R-:W-:Y:S01]  /*0000*/  LDC R1, c[0x0][0x28] ;  /* 0x00000a00ff017b82 */ /* 0x000fe20000000800 */
[----:B------:R-:W0:Y:S07]  /*0010*/  S2R R0, SR_CTAID.X ;  /* 0x0000000000007919 */ /* 0x000e2e0000002500 */
[----:B------:R-:W0:Y:S01]  /*0020*/  LDC R3, c[0x0][0x210] ;  /* 0x00008400ff037b82 */ /* 0x000e220000000800 */
[----:B------:R-:W-:Y:S01]  /*0030*/  CS2R R16, SRZ ;  /* 0x0000000000107805 */ /* 0x000fe2000001ff00 */
        /* <DEDUP_REMOVED lines=13> */
[----:B0-----:R-:W-:Y:S01]  /*0110*/  @!P2 IMAD.WIDE.U32 R14, R11, 0x8, R14 ;  /* 0x000000080b0ea825 */ /* 0x001fe200078e000e */
[----:B------:R-:W-:-:S04]  /*0120*/  CS2R R10, SRZ ;  /* 0x00000000000a7805 */ /* 0x000fc8000001ff00 */
[----:B------:R0:W5:Y:S07]  /*0130*/  @!P2 LDG.E.64 R16, desc[UR4][R14.64] ;  /* 0x000000040e10a981 */ /* 0x00016e000c1e1b00 */
[----:B------:R-:W-:Y:S01]  /*0140*/  @!P3 LEA R23, R0, R9, 0x9 ;  /* 0x000000090017b211 */ /* 0x000fe200078e48ff */
[----:B------:R-:W2:Y:S01]  /*0150*/  @!P3 LDC.64 R4, c[0x0][0x220] ;  /* 0x00008800ff04bb82 */ /* 0x000ea20000000a00 */
[----:B------:R-:W-:-:S04]  /*0160*/  @!P3 IADD3 R9, R9, 0x80, RZ ;  /* 0x000000800909b810 */ /* 0x000fc80007ffe0ff */
[----:B------:R-:W-:Y:S01]  /*0170*/  ISETP.GE.AND P1, PT, R9, R6, PT ;  /* 0x000000060900720c */ /* 0x000fe20003f26270 */
[----:B-1----:R-:W-:-:S05]  /*0180*/  @!P0 IMAD.WIDE.U32 R18, R13, 0x8, R18 ;  /* 0x000000080d128825 */ /* 0x002fca00078e0012 */
[----:B------:R0:W5:Y:S07]  /*0190*/  @!P0 LDG.E.64 R10, desc[UR4][R18.64] ;  /* 0x00000004120a8981 */ /* 0x00016e000c1e1b00 */
[----:B------:R-:W1:Y:S01]  /*01a0*/  @!P1 LDC.64 R2, c[0x0][0x220] ;  /* 0x00008800ff029b82 */ /* 0x000e620000000a00 */
[----:B------:R-:W-:Y:S01]  /*01b0*/  @!P1 LEA R21, R0, R9, 0x9 ;  /* 0x0000000900159211 */ /* 0x000fe200078e48ff */
[----:B--2---:R-:W-:Y:S01]  /*01c0*/  @!P3 IMAD.WIDE.U32 R22, R23, 0x8, R4 ;  /* 0x000000081716b825 */ /* 0x004fe200078e0004 */
[----:B------:R-:W-:-:S06]  /*01d0*/  CS2R R4, SRZ ;  /* 0x0000000000047805 */ /* 0x000fcc000001ff00 */
[----:B------:R0:W5:Y:S01]  /*01e0*/  @!P3 LDG.E.64 R4, desc[UR4][R22.64] ;  /* 0x000000041604b981 */ /* 0x000162000c1e1b00 */
[----:B-1----:R-:W-:Y:S01]  /*01f0*/  @!P1 IMAD.WIDE.U32 R20, R21, 0x8, R2 ;  /* 0x0000000815149825 */ /* 0x002fe200078e0002 */
[----:B------:R-:W-:-:S06]  /*0200*/  CS2R R2, SRZ ;  /* 0x0000000000027805 */ /* 0x000fcc000001ff00 */
[----:B------:R0:W5:Y:S01]  /*0210*/  @!P1 LDG.E.64 R2, desc[UR4][R20.64] ;  /* 0x0000000414029981 */ /* 0x000162000c1e1b00 */
[----:B------:R-:W-:Y:S01]  /*0220*/  BSSY B0, `(.L_x_4016) ;  /* 0x0000050000007945 */ /* 0x000fe20003800000 */
[----:B------:R-:W-:Y:S01]  /*0230*/  HFMA2.MMA R9, -RZ, RZ, 0, 0 ;  /* 0x00000000ff097435 */ /* 0x000fe200000001ff */
[----:B------:R-:W-:Y:S02]  /*0240*/  CS2R R12, SRZ ;  /* 0x00000000000c7805 */ /* 0x000fe4000001ff00 */
[----:B------:R-:W-:Y:S08]  /*0250*/  @P2 BRA `(.L_x_4017) ;  /* 0x0000000400302947 */ /* 0x000ff00003800000 */
        /* <DEDUP_REMOVED lines=9> */
[----:B0-----:R-:W-:Y:S01]  /*02f0*/  FMUL.RZ R20, R17, 0.15915493667125701904 ;  /* 0x3e22f98311147820 */ /* 0x001fe2000040c000 */
        /* <DEDUP_REMOVED lines=38> */
.L_x_4020:
[----:B------:R-:W-:Y:S01]  /*0560*/  FMUL.RZ R17, R17, 0.15915493667125701904 ;  /* 0x3e22f98311117820 */ /* 0x000fe2000040c000 */
[----:B------:R-:W-:Y:S01]  /*0570*/  FMUL.FTZ R8, |R16|, -1.4426950216293334961 ;  /* 0xbfb8aa3b10087820 */ /* 0x000fe20000410200 */
[----:B0-----:R-:W-:Y:S02]  /*0580*/  MOV R15, 0x3f800000 ;  /* 0x3f800000000f7802 */ /* 0x001fe40000000f00 */
        /* <DEDUP_REMOVED lines=9> */
.L_x_4019:
[----:B------:R-:W-:-:S05]  /*0620*/  FADD.FTZ R12, R17, -R17 ;  /* 0x80000011110c7221 */ /* 0x000fca0000010000 */
[----:B------:R-:W-:Y:S01]  /*0630*/  MOV R13, R12 ;  /* 0x0000000c000d7202 */ /* 0x000fe20000000f00 */
[----:B------:R-:W-:Y:S06]  /*0640*/  BRA `(.L_x_4017) ;  /* 0x0000000000347947 */ /* 0x000fec0003800000 */
.L_x_4018:
[----:B------:R-:W-:-:S13]  /*0650*/  LOP3.LUT P0, RZ, R16, 0x7fffff, RZ, 0xc0, !PT ;  /* 0x007fffff10ff7812 */ /* 0x000fda000780c0ff */
[CC--:B------:R-:W-:Y:S01]  /*0660*/  @P0 FMUL.FTZ R8, R17.reuse, R16.reuse ;  /* 0x0000001011080220 */ /* 0x0c0fe20000410000 */
[C---:B------:R-:W-:Y:S02]  /*0670*/  @P0 FSETP.NEU.FTZ.AND P1, PT, R17.reuse, RZ, PT ;  /* 0x000000ff1100020b */ /* 0x040fe40003f3d000 */
[----:B------:R-:W-:Y:S02]  /*0680*/  @P0 MOV R12, R16 ;  /* 0x00000010000c0202 */ /* 0x000fe40000000f00 */
[----:B------:R-:W-:Y:S01]  /*0690*/  @P0 FSEL R13, R17, R8, !P1 ;  /* 0x00000008110d0208 */ /* 0x000fe20004800000 */
[----:B------:R-:W-:Y:S08]  /*06a0*/  @P0 BRA `(.L_x_4017) ;  /* 0x00000000001c0947 */ /* 0x000ff00003800000 */
[----:B------:R-:W-:-:S13]  /*06b0*/  FSETP.NEU.FTZ.AND P0, PT, |R17|, +INF , PT ;  /* 0x7f8000001100780b */ /* 0x000fda0003f1d200 */
[----:B------:R-:W-:-:S04]  /*06c0*/  @P0 FMUL.RZ R8, R17, 0.15915493667125701904 ;  /* 0x3e22f98311080820 */ /* 0x000fc8000040c000 */
[----:B------:R-:W-:Y:S08]  /*06d0*/  @P0 MUFU.SIN R12, R8 ;  /* 0x00000008000c0308 */ /* 0x000ff00000000400 */
[----:B------:R-:W1:Y:S02]  /*06e0*/  @P0 MUFU.COS R13, R8 ;  /* 0x00000008000d0308 */ /* 0x000e640000000000 */
[----:B-1----:R-:W-:Y:S01]  /*06f0*/  @P0 FMUL.FTZ R17, R12, R13 ;  /* 0x0000000d0c110220 */ /* 0x002fe20000410000 */
[----:B------:R-:W-:-:S04]  /*0700*/  IADD3 R12, R16, -0x40000000, RZ ;  /* 0xc0000000100c7810 */ /* 0x000fc80007ffe0ff */
[----:B------:R-:W-:-:S07]  /*0710*/  LOP3.LUT R13, RZ, 0x80000000, R17, 0xb8, !PT ;  /* 0x80000000ff0d7812 */ /* 0x000fce00078eb811 */
.L_x_4017:
[----:B------:R-:W-:Y:S05]  /*0720*/  BSYNC B0 ;  /* 0x0000000000007941 */ /* 0x000fea0003800000 */
.L_x_4016:
[----:B-----5:R-:W-:Y:S01]  /*0730*/  IADD3 R17, R7, 0x80, RZ ;  /* 0x0000008007117810 */ /* 0x020fe20007ffe0ff */
[----:B------:R-:W-:Y:S01]  /*0740*/  BSSY B0, `(.L_x_4021) ;  /* 0x0000050000007945 */ /* 0x000fe20003800000 */
[----:B------:R-:W-:Y:S02]  /*0750*/  HFMA2.MMA R8, -RZ, RZ, 0, 0 ;  /* 0x00000000ff087435 */ /* 0x000fe400000001ff */
        /* <DEDUP_REMOVED lines=50> */
.L_x_4025:
[----:B0-----:R-:W-:Y:S01]  /*0a80*/  FMUL.RZ R15, R11, 0.15915493667125701904 ;  /* 0x3e22f9830b0f7820 */ /* 0x001fe2000040c000 */
[----:B------:R-:W-:-:S03]  /*0a90*/  FMUL.FTZ R11, |R10|, -1.4426950216293334961 ;  /* 0xbfb8aa3b0a0b7820 */ /* 0x000fc60000410200 */
[----:B------:R-:W0:Y:S08]  /*0aa0*/  MUFU.SIN R8, R15 ;  /* 0x0000000f00087308 */ /* 0x000e300000000400 */
[----:B------:R-:W1:Y:S08]  /*0ab0*/  MUFU.COS R9, R15 ;  /* 0x0000000f00097308 */ /* 0x000e700000000000 */
[----:B------:R-:W2:Y:S01]  /*0ac0*/  MUFU.EX2 R11, R11 ;  /* 0x0000000b000b7308 */ /* 0x000ea20000000800 */
[----:B0-----:R-:W-:-:S04]  /*0ad0*/  FMUL.FTZ R8, R8, 4 ;  /* 0x4080000008087820 */ /* 0x001fc80000410000 */
[----:B-1----:R-:W-:Y:S01]  /*0ae0*/  FMUL.FTZ R8, R8, R9 ;  /* 0x0000000908087220 */ /* 0x002fe20000410000 */
[----:B------:R-:W-:-:S03]  /*0af0*/  MOV R9, 0x3f800000 ;  /* 0x3f80000000097802 */ /* 0x000fc60000000f00 */
[----:B--2---:R-:W-:Y:S01]  /*0b00*/  FMUL.FTZ R14, R11, R8 ;  /* 0x000000080b0e7220 */ /* 0x004fe20000410000 */
[----:B------:R-:W-:-:S03]  /*0b10*/  LOP3.LUT R8, R9, 0x80000000, R10, 0xb8, !PT ;  /* 0x8000000009087812 */ /* 0x000fc600078eb80a */
[----:B------:R-:W-:Y:S01]  /*0b20*/  FMUL.FTZ R9, R11, R14 ;  /* 0x0000000e0b097220 */ /* 0x000fe20000410000 */
[----:B------:R-:W-:Y:S06]  /*0b30*/  BRA `(.L_x_4022) ;  /* 0x0000000000407947 */ /* 0x000fec0003800000 */
.L_x_4024:
[----:B------:R-:W-:-:S05]  /*0b40*/  FADD.FTZ R8, R11, -R11 ;  /* 0x8000000b0b087221 */ /* 0x000fca0000010000 */
[----:B------:R-:W-:Y:S01]  /*0b50*/  MOV R9, R8 ;  /* 0x0000000800097202 */ /* 0x000fe20000000f00 */
[----:B------:R-:W-:Y:S06]  /*0b60*/  BRA `(.L_x_4022) ;  /* 0x0000000000347947 */ /* 0x000fec0003800000 */
.L_x_4023:
[----:B------:R-:W-:-:S13]  /*0b70*/  LOP3.LUT P0, RZ, R10, 0x7fffff, RZ, 0xc0, !PT ;  /* 0x007fffff0aff7812 */ /* 0x000fda000780c0ff */
[CC--:B0-----:R-:W-:Y:S01]  /*0b80*/  @P0 FMUL.FTZ R14, R11.reuse, R10.reuse ;  /* 0x0000000a0b0e0220 */ /* 0x0c1fe20000410000 */
[C---:B------:R-:W-:Y:S02]  /*0b90*/  @P0 FSETP.NEU.FTZ.AND P1, PT, R11.reuse, RZ, PT ;  /* 0x000000ff0b00020b */ /* 0x040fe40003f3d000 */
[----:B------:R-:W-:Y:S02]  /*0ba0*/  @P0 MOV R8, R10 ;  /* 0x0000000a00080202 */ /* 0x000fe40000000f00 */
        /* <DEDUP_REMOVED lines=9> */
.L_x_4022:
[----:B------:R-:W-:Y:S05]  /*0c40*/  BSYNC B0 ;  /* 0x0000000000007941 */ /* 0x000fea0003800000 */
.L_x_4021:
[----:B------:R-:W-:Y:S01]  /*0c50*/  IADD3 R11, R7, 0x100, RZ ;  /* 0x00000100070b7810 */ /* 0x000fe20007ffe0ff */
[----:B------:R-:W-:Y:S01]  /*0c60*/  BSSY B0, `(.L_x_4026) ;  /* 0x0000051000007945 */ /* 0x000fe20003800000 */
[----:B0-----:R-:W-:Y:S02]  /*0c70*/  CS2R R14, SRZ ;  /* 0x00000000000e7805 */ /* 0x001fe4000001ff00 */
[----:B------:R-:W-:Y:S01]  /*0c80*/  ISETP.GE.AND P0, PT, R11, R6, PT ;  /* 0x000000060b00720c */ /* 0x000fe20003f06270 */
[----:B------:R-:W-:-:S12]  /*0c90*/  HFMA2.MMA R11, -RZ, RZ, 0, 0 ;  /* 0x00000000ff0b7435 */ /* 0x000fd800000001ff */
        /* <DEDUP_REMOVED lines=15> */
[----:B------:R-:W-:Y:S03]  /*0d90*/  MUFU.SIN R5, R20 ;  /* 0x0000001400057308 */ /* 0x000fe60000000400 */
[----:B------:R-:W-:Y:S01]  /*0da0*/  FFMA.FTZ R21, R16, R19, 0.0083333496004343032837 ;  /* 0x3c08889a10157423 */ /* 0x000fe20000010013 */
[----:B0-----:R-:W-:-:S03]  /*0db0*/  FSETP.GT.FTZ.AND P0, PT, |R10|, 126, PT ;  /* 0x42fc00000a00780b */ /* 0x001fc60003f14200 */
[----:B------:R-:W-:Y:S01]  /*0dc0*/  FFMA.FTZ R21, R16, R21, 0.16666667163372039795 ;  /* 0x3e2aaaab10157423 */ /* 0x000fe20000010015 */
[----:B------:R-:W-:-:S03]  /*0dd0*/  LOP3.LUT R15, R15, 0x80000000, R10, 0xb8, !PT ;  /* 0x800000000f0f7812 */ /* 0x000fc600078eb80a */
[----:B------:R-:W-:Y:S01]  /*0de0*/  FMUL.FTZ R21, R16, R21 ;  /* 0x0000001510157220 */ /* 0x000fe20000410000 */
        /* <DEDUP_REMOVED lines=28> */
.L_x_4030:
[----:B------:R-:W-:Y:S01]  /*0fb0*/  FMUL.RZ R16, R5, 0.15915493667125701904 ;  /* 0x3e22f98305107820 */ /* 0x000fe2000040c000 */
[----:B------:R-:W-:-:S03]  /*0fc0*/  FMUL.FTZ R5, |R4|, -1.4426950216293334961 ;  /* 0xbfb8aa3b04057820 */ /* 0x000fc60000410200 */
[----:B------:R-:W0:Y:S08]  /*0fd0*/  MUFU.SIN R10, R16 ;  /* 0x00000010000a7308 */ /* 0x000e300000000400 */
[----:B------:R-:W1:Y:S08]  /*0fe0*/  MUFU.COS R15, R16 ;  /* 0x00000010000f7308 */ /* 0x000e700000000000 */
[----:B------:R-:W2:Y:S01]  /*0ff0*/  MUFU.EX2 R5, R5 ;  /* 0x0000000500057308 */ /* 0x000ea20000000800 */
[----:B0-----:R-:W-:-:S04]  /*1000*/  FMUL.FTZ R10, R10, 4 ;  /* 0x408000000a0a7820 */ /* 0x001fc80000410000 */
[----:B-1----:R-:W-:Y:S01]  /*1010*/  FMUL.FTZ R10, R10, R15 ;  /* 0x0000000f0a0a7220 */ /* 0x002fe20000410000 */
[----:B------:R-:W-:-:S04]  /*1020*/  MOV R15, 0x3f800000 ;  /* 0x3f800000000f7802 */ /* 0x000fc80000000f00 */
[----:B------:R-:W-:Y:S01]  /*1030*/  LOP3.LUT R14, R15, 0x80000000, R4, 0xb8, !PT ;  /* 0x800000000f0e7812 */ /* 0x000fe200078eb804 */
[----:B--2---:R-:W-:-:S04]  /*1040*/  FMUL.FTZ R10, R5, R10 ;  /* 0x0000000a050a7220 */ /* 0x004fc80000410000 */
[----:B------:R-:W-:Y:S01]  /*1050*/  FMUL.FTZ R15, R5, R10 ;  /* 0x0000000a050f7220 */ /* 0x000fe20000410000 */
[----:B------:R-:W-:Y:S06]  /*1060*/  BRA `(.L_x_4027) ;  /* 0x0000000000407947 */ /* 0x000fec0003800000 */
.L_x_4029:
[----:B------:R-:W-:-:S05]  /*1070*/  FADD.FTZ R14, R5, -R5 ;  /* 0x80000005050e7221 */ /* 0x000fca0000010000 */
[----:B------:R-:W-:Y:S01]  /*1080*/  MOV R15, R14 ;  /* 0x0000000e000f7202 */ /* 0x000fe20000000f00 */
[----:B------:R-:W-:Y:S06]  /*1090*/  BRA `(.L_x_4027) ;  /* 0x0000000000347947 */ /* 0x000fec0003800000 */
.L_x_4028:
        /* <DEDUP_REMOVED lines=13> */
.L_x_4027:
[----:B------:R-:W-:Y:S05]  /*1170*/  BSYNC B0 ;  /* 0x0000000000007941 */ /* 0x000fea0003800000 */
.L_x_4026:
[----:B------:R-:W-:Y:S01]  /*1180*/  IADD3 R5, R7, 0x180, RZ ;  /* 0x0000018007057810 */ /* 0x000fe20007ffe0ff */
        /* <DEDUP_REMOVED lines=52> */
.L_x_4035:
        /* <DEDUP_REMOVED lines=12> */
.L_x_4034:
[----:B------:R-:W-:-:S05]  /*1590*/  FADD.FTZ R10, R3, -R3 ;  /* 0x80000003030a7221 */ /* 0x000fca0000010000 */
[----:B------:R-:W-:Y:S01]  /*15a0*/  MOV R11, R10 ;  /* 0x0000000a000b7202 */ /* 0x000fe20000000f00 */
[----:B------:R-:W-:Y:S06]  /*15b0*/  BRA `(.L_x_4032) ;  /* 0x0000000000347947 */ /* 0x000fec0003800000 */
.L_x_4033:
        /* <DEDUP_REMOVED lines=13> */
.L_x_4032:
[----:B------:R-:W-:Y:S05]  /*1690*/  BSYNC B0 ;  /* 0x0000000000007941 */ /* 0x000fea0003800000 */
.L_x_4031:
[----:B------:R-:W-:Y:S01]  /*16a0*/  ISETP.GE.AND P0, PT, R7, R6, PT ;  /* 0x000000060700720c */ /* 0x000fe20003f06270 */
[----:B------:R-:W-:Y:S04]  /*16b0*/  BSSY B0, `(.L_x_4036) ;  /* 0x0000017000007945 */ /* 0x000fe80003800000 */
[----:B------:R-:W-:Y:S08]  /*16c0*/  BSSY B1, `(.L_x_4037) ;  /* 0x000000f000017945 */ /* 0x000ff00003800000 */
[----:B------:R-:W-:Y:S05]  /*16d0*/  @P0 BRA `(.L_x_4038) ;  /* 0x0000000000340947 */ /* 0x000fea0003800000 */
[----:B------:R-:W0:Y:S01]  /*16e0*/  LDC.64 R2, c[0x0][0x218] ;  /* 0x00008600ff027b82 */ /* 0x000e220000000a00 */
[----:B------:R-:W-:-:S05]  /*16f0*/  LEA R7, R0, R7, 0x9 ;  /* 0x0000000700077211 */ /* 0x000fca00078e48ff */
[----:B0-----:R-:W-:Y:S01]  /*1700*/  IMAD.WIDE.U32 R2, R7, 0x8, R2 ;  /* 0x0000000807027825 */ /* 0x001fe200078e0002 */
[----:B------:R-:W-:-:S04]  /*1710*/  MOV R7, R17 ;  /* 0x0000001100077202 */ /* 0x000fc80000000f00 */
[----:B------:R0:W-:Y:S01]  /*1720*/  STG.E.64 desc[UR4][R2.64], R12 ;  /* 0x0000000c02007986 */ /* 0x0001e2000c101b04 */
[----:B------:R-:W-:-:S13]  /*1730*/  ISETP.GE.AND P0, PT, R7, R6, PT ;  /* 0x000000060700720c */ /* 0x000fda0003f06270 */
[----:B------:R-:W-:Y:S05]  /*1740*/  @P0 BREAK B1 ;  /* 0x0000000000010942 */ /* 0x000fea0003800000 */
[----:B0-----:R-:W-:Y:S05]  /*1750*/  @P0 BRA `(.L_x_4039) ;  /* 0x0000000000300947 */ /* 0x001fea0003800000 */
[----:B------:R-:W0:Y:S01]  /*1760*/  LDC.64 R2, c[0x0][0x218] ;  /* 0x00008600ff027b82 */ /* 0x000e220000000a00 */
[----:B------:R-:W-:Y:S02]  /*1770*/  LEA R5, R0, R7, 0x9 ;  /* 0x0000000700057211 */ /* 0x000fe400078e48ff */
[----:B------:R-:W-:-:S03]  /*1780*/  IADD3 R7, R7, 0x80, RZ ;  /* 0x0000008007077810 */ /* 0x000fc60007ffe0ff */
[----:B0-----:R-:W-:-:S05]  /*1790*/  IMAD.WIDE.U32 R2, R5, 0x8, R2 ;  /* 0x0000000805027825 */ /* 0x001fca00078e0002 */
[----:B------:R0:W-:Y:S02]  /*17a0*/  STG.E.64 desc[UR4][R2.64], R8 ;  /* 0x0000000802007986 */ /* 0x0001e4000c101b04 */
.L_x_4038:
[----:B------:R-:W-:Y:S05]  /*17b0*/  BSYNC B1 ;  /* 0x0000000000017941 */ /* 0x000fea0003800000 */
.L_x_4037:
[----:B------:R-:W-:-:S13]  /*17c0*/  ISETP.GE.AND P0, PT, R7, R6, PT ;  /* 0x000000060700720c */ /* 0x000fda0003f06270 */
[----:B0-----:R-:W0:Y:S01]  /*17d0*/  @!P0 LDC.64 R2, c[0x0][0x218] ;  /* 0x00008600ff028b82 */ /* 0x001e220000000a00 */
[----:B------:R-:W-:Y:S02]  /*17e0*/  @!P0 LEA R5, R0, R7, 0x9 ;  /* 0x0000000700058211 */ /* 0x000fe400078e48ff */
[----:B------:R-:W-:-:S03]  /*17f0*/  @!P0 IADD3 R7, R7, 0x80, RZ ;  /* 0x0000008007078810 */ /* 0x000fc60007ffe0ff */
[----:B0-----:R-:W-:-:S05]  /*1800*/  @!P0 IMAD.WIDE.U32 R2, R5, 0x8, R2 ;  /* 0x0000000805028825 */ /* 0x001fca00078e0002 */
[----:B------:R0:W-:Y:S02]  /*1810*/  @!P0 STG.E.64 desc[UR4][R2.64], R14 ;  /* 0x0000000e02008986 */ /* 0x0001e4000c101b04 */
.L_x_4039:
[----:B------:R-:W-:Y:S05]  /*1820*/  BSYNC B0 ;  /* 0x0000000000007941 */ /* 0x000fea0003800000 */
.L_x_4036:
        /* <DEDUP_REMOVED lines=8> */
.L_x_4040:
        /* <DEDUP_REMOVED lines=13> */
.L_x_7219:


//--------------------- .text._ZN2at6native29vectorized_elementwise_kernelILi2EZZZNS0_16tanh_kernel_cudaERNS_18TensorIteratorBaseEENKUlvE_clEvENKUlvE0_clEvEUlN3c107complexIfEEE_St5arrayIPcLm2EEEEviT0_T1_ --------------------------
	.section	.text._ZN2at6native29vectorized_elementwise_kernelILi2EZZZNS0_16tanh_kernel_cudaERNS_18TensorIteratorBaseEENKUlvE_clEvENKUlvE0_clEvEUlN3c107complexIfEEE_St5arrayIPcLm2EEEEviT0_T1_,"ax",@progbits
	.align	128
        .global         _ZN2at6native29vectorized_elementwise_kernelILi2EZZZNS0_16tanh_kernel_cudaERNS_18TensorIteratorBaseEENKUlvE_clEvENKUlvE0_clEvEUlN3c107complexIfEEE_St5arrayIPcLm2EEEEviT0_T1_
        .type           _ZN2at6native29vectorized_elementwise_kernelILi2EZZZNS0_16tanh_kernel_cudaERNS_18TensorIteratorBaseEENKUlvE_clEvENKUlvE0_clEvEUlN3c107complexIfEEE_St5arrayIPcLm2EEEEviT0_T1_,@function
        .size           _ZN2at6native29vectorized_elementwise_kernelILi2EZZZNS0_16tanh_kernel_cudaERNS_18TensorIteratorBaseEENKUlvE_clEvENKUlvE0_clEvEUlN3c107complexIfEEE_St5arrayIPcLm2EEEEviT0_T1_,(.L_x_7220 - _ZN2at6native29vectorized_elementwise_kernelILi2EZZZNS0_16tanh_kernel_cudaERNS_18TensorIteratorBaseEENKUlvE_clEvENKUlvE0_clEvEUlN3c107complexIfEEE_St5arrayIPcLm2EEEEviT0_T1_)
        .other          _ZN2at6native29vectorized_elementwise_kernelILi2EZZZNS0_16tanh_kernel_cudaERNS_18TensorIteratorBaseEENKUlvE_clEvENKUlvE0_clEvEUlN3c107complexIfEEE_St5arrayIPcLm2EEEEviT0_T1_,@"STO_CUDA_ENTRY STV_DEFAULT"
_ZN2at6native29vectorized_elementwise_kernelILi2EZZZNS0_16tanh_kernel_cudaERNS_18TensorIteratorBaseEENKUlvE_clEvENKUlvE0_clEvEUlN3c107complexIfEEE_St5arrayIPcLm2EEEEviT0_T1_:
.text._ZN2at6native29vectorized_elementwise_kernelILi2EZZZNS0_16tanh_kernel_cudaERNS_18TensorIteratorBaseEENKUlvE_clEvENKUlvE0_clEvEUlN3c107complexIfEEE_St5arrayIPcLm2EEEEviT0_T1_:
        /* <DEDUP_REMOVED lines=13> */
[----:B------:R0:W5:Y:S04]  /*00d0*/  LDG.E.128 R20, desc[UR4][R2.64+0x800] ;  /* 0x0008000402147981 */ /* 0x000168000c1e1d00 */
[----:B------:R0:W5:Y:S04]  /*00e0*/  LDG.E.128 R8, desc[UR4][R2.64+0x1000] ;  /* 0x0010000402087981 */ /* 0x000168000c1e1d00 */
[----:B------:R0:W5:Y:S01]  /*00f0*/  LDG.E.128 R12, desc[UR4][R2.64+0x1800] ;  /* 0x00180004020c7981 */ /* 0x000162000c1e1d00 */
[----:B------:R-:W-:Y:S01]  /*0100*/  BSSY B0, `(.L_x_4042) ;  /* 0x000004d000007945 */ /* 0x000fe20003800000 */
[----:B--2---:R-:W-:-:S02]  /*0110*/  LOP3.LUT R17, R4, 0x7fffffff, RZ, 0xc0, !PT ;  /* 0x7fffffff04117812 */ /* 0x004fc400078ec0ff */
[----:B------:R-:W-:Y:S02]  /*0120*/  MOV R16, R4 ;  /* 0x0000000400107202 */ /* 0x000fe40000000f00 */
[----:B------:R-:W-:-:S13]  /*0130*/  ISETP.GT.U32.AND P0, PT, R17, 0x7f7fffff, PT ;  /* 0x7f7fffff1100780c */ /* 0x000fda0003f04070 */
[----:B0-----:R-:W-:Y:S05]  /*0140*/  @P0 BRA `(.L_x_4043) ;  /* 0x0000000000f00947 */ /* 0x001fea0003800000 */
        /* <DEDUP_REMOVED lines=45> */
.L_x_4045:
        /* <DEDUP_REMOVED lines=12> */
.L_x_4044:
[----:B------:R-:W-:-:S05]  /*04e0*/  FADD.FTZ R16, R5, -R5 ;  /* 0x8000000505107221 */ /* 0x000fca0000010000 */
[----:B------:R-:W-:Y:S01]  /*04f0*/  MOV R17, R16 ;  /* 0x0000001000117202 */ /* 0x000fe20000000f00 */
[----:B------:R-:W-:Y:S06]  /*0500*/  BRA `(.L_x_4046) ;  /* 0x0000000000307947 */ /* 0x000fec0003800000 */
.L_x_4043:
        /* <DEDUP_REMOVED lines=12> */
.L_x_4046:
[----:B------:R-:W-:Y:S05]  /*05d0*/  BSYNC B0 ;  /* 0x0000000000007941 */ /* 0x000fea0003800000 */
.L_x_4042:
[----:B------:R-:W-:Y:S01]  /*05e0*/  LOP3.LUT R2, R6, 0x7fffffff, RZ, 0xc0, !PT ;  /* 0x7fffffff06027812 */ /* 0x000fe200078ec0ff */
[----:B------:R-:W-:Y:S03]  /*05f0*/  BSSY B0, `(.L_x_4047) ;  /* 0x000004b000007945 */ /* 0x000fe60003800000 */
        /* <DEDUP_REMOVED lines=47> */
.L_x_4050:
        /* <DEDUP_REMOVED lines=12> */
.L_x_4049:
[----:B------:R-:W-:-:S05]  /*09b0*/  FADD.FTZ R6, R7, -R7 ;  /* 0x8000000707067221 */ /* 0x000fca0000010000 */
[----:B------:R-:W-:Y:S01]  /*09c0*/  MOV R19, R6 ;  /* 0x0000000600137202 */ /* 0x000fe20000000f00 */
[----:B------:R-:W-:Y:S06]  /*09d0*/  BRA `(.L_x_4051) ;  /* 0x0000000000307947 */ /* 0x000fec0003800000 */
.L_x_4048:
        /* <DEDUP_REMOVED lines=12> */
.L_x_4051:
[----:B------:R-:W-:Y:S05]  /*0aa0*/  BSYNC B0 ;  /* 0x0000000000007941 */ /* 0x000fea0003800000 */
.L_x_4047:
[----:B-----5:R-:W-:Y:S01]  /*0ab0*/  LOP3.LUT R2, R20, 0x7fffffff, RZ, 0xc0, !PT ;  /* 0x7fffffff14027812 */ /* 0x020fe200078ec0ff */
        /* <DEDUP_REMOVED lines=48> */
.L_x_4055:
        /* <DEDUP_REMOVED lines=12> */
.L_x_4054:
[----:B------:R-:W-:-:S05]  /*0e80*/  FADD.FTZ R20, R21, -R21 ;  /* 0x8000001515147221 */ /* 0x000fca0000010000 */
[----:B------:R-:W-:Y:S01]  /*0e90*/  MOV R5, R20 ;  /* 0x0000001400057202 */ /* 0x000fe20000000f00 */
[----:B------:R-:W-:Y:S06]  /*0ea0*/  BRA `(.L_x_4056) ;  /* 0x0000000000307947 */ /* 0x000fec0003800000 */
.L_x_4053:
        /* <DEDUP_REMOVED lines=12> */
.L_x_4056:
[----:B------:R-:W-:Y:S05]  /*0f70*/  BSYNC B0 ;  /* 0x0000000000007941 */ /* 0x000fea0003800000 */
.L_x_4052:
        /* <DEDUP_REMOVED lines=49> */
.L_x_4060:
        /* <DEDUP_REMOVED lines=12> */
.L_x_4059:
[----:B------:R-:W-:-:S05]  /*1350*/  FADD.FTZ R22, R23, -R23 ;  /* 0x8000001717167221 */ /* 0x000fca0000010000 */
[----:B------:R-:W-:Y:S01]  /*1360*/  MOV R7, R22 ;  /* 0x0000001600077202 */ /* 0x000fe20000000f00 */
[----:B------:R-:W-:Y:S06]  /*1370*/  BRA `(.L_x_4061) ;  /* 0x0000000000307947 */ /* 0x000fec0003800000 */
.L_x_4058:
        /* <DEDUP_REMOVED lines=12> */
.L_x_4061:
[----:B------:R-:W-:Y:S05]  /*1440*/  BSYNC B0 ;  /* 0x0000000000007941 */ /* 0x000fea0003800000 */
.L_x_4057:
        /* <DEDUP_REMOVED lines=49> */
.L_x_4065:
        /* <DEDUP_REMOVED lines=12> */
.L_x_4064:
[----:B------:R-:W-:-:S05]  /*1820*/  FADD.FTZ R8, R9, -R9 ;  /* 0x8000000909087221 */ /* 0x000fca0000010000 */
[----:B------:R-:W-:Y:S01]  /*1830*/  MOV R21, R8 ;  /* 0x0000000800157202 */ /* 0x000fe20000000f00 */
[----:B------:R-:W-:Y:S06]  /*1840*/  BRA `(.L_x_4066) ;  /* 0x0000000000307947 */ /* 0x000fec0003800000 */
.L_x_4063:
        /* <DEDUP_REMOVED lines=12> */
.L_x_4066:
[----:B------:R-:W-:Y:S05]  /*1910*/  BSYNC B0 ;  /* 0x0000000000007941 */ /* 0x000fea0003800000 */
.L_x_4062:
        /* <DEDUP_REMOVED lines=49> */
.L_x_4070:
        /* <DEDUP_REMOVED lines=12> */
.L_x_4069:
[----:B------:R-:W-:-:S05]  /*1cf0*/  FADD.FTZ R10, R11, -R11 ;  /* 0x8000000b0b0a7221 */ /* 0x000fca0000010000 */
[----:B------:R-:W-:Y:S01]  /*1d00*/  MOV R23, R10 ;  /* 0x0000000a00177202 */ /* 0x000fe20000000f00 */
[----:B------:R-:W-:Y:S06]  /*1d10*/  BRA `(.L_x_4071) ;  /* 0x0000000000307947 */ /* 0x000fec0003800000 */
.L_x_4068:
        /* <DEDUP_REMOVED lines=12> */
.L_x_4071:
[----:B------:R-:W-:Y:S05]  /*1de0*/  BSYNC B0 ;  /* 0x0000000000007941 */ /* 0x000fea0003800000 */
.L_x_4067:
        /* <DEDUP_REMOVED lines=49> */
.L_x_4075:
        /* <DEDUP_REMOVED lines=12> */
.L_x_4074:
[----:B------:R-:W-:-:S05]  /*21c0*/  FADD.FTZ R12, R13, -R13 ;  /* 0x8000000d0d0c7221 */ /* 0x000fca0000010000 */
[----:B------:R-:W-:Y:S01]  /*21d0*/  MOV R9, R12 ;  /* 0x0000000c00097202 */ /* 0x000fe20000000f00 */
[----:B------:R-:W-:Y:S06]  /*21e0*/  BRA `(.L_x_4076) ;  /* 0x0000000000307947 */ /* 0x000fec0003800000 */
.L_x_4073:
        /* <DEDUP_REMOVED lines=12> */
.L_x_4076:
[----:B------:R-:W-:Y:S05]  /*22b0*/  BSYNC B0 ;  /* 0x0000000000007941 */ /* 0x000fea0003800000 */
.L_x_4072:
        /* <DEDUP_REMOVED lines=49> */
.L_x_4080:
        /* <DEDUP_REMOVED lines=12> */
.L_x_4079:
[----:B------:R-:W-:-:S05]  /*2690*/  FADD.FTZ R14, R15, -R15 ;  /* 0x8000000f0f0e7221 */ /* 0x000fca0000010000 */
[----:B------:R-:W-:Y:S01]  /*26a0*/  MOV R11, R14 ;  /* 0x0000000e000b7202 */ /* 0x000fe20000000f00 */
[----:B------:R-:W-:Y:S06]  /*26b0*/  BRA `(.L_x_4081) ;  /* 0x0000000000307947 */ /* 0x000fec0003800000 */
.L_x_4078:
        /* <DEDUP_REMOVED lines=12> */
.L_x_4081:
[----:B------:R-:W-:Y:S05]  /*2780*/  BSYNC B0 ;  /* 0x0000000000007941 */ /* 0x000fea0003800000 */
.L_x_4077:
[----:B------:R-:W0:Y:S01]  /*2790*/  LDC.64 R2, c[0x0][0x218] ;  /* 0x00008600ff027b82 */ /* 0x000e220000000a00 */
[----:B------:R-:W-:Y:S02]  /*27a0*/  MOV R18, R6 ;  /* 0x0000000600127202 */ /* 0x000fe40000000f00 */
[----:B------:R-:W-:Y:S02]  /*27b0*/  MOV R4, R20 ;  /* 0x0000001400047202 */ /* 0x000fe40000000f00 */
[----:B------:R-:W-:Y:S02]  /*27c0*/  MOV R6, R22 ;  /* 0x0000001600067202 */ /* 0x000fe40000000f00 */
[----:B------:R-:W-:Y:S02]  /*27d0*/  MOV R20, R8 ;  /* 0x0000000800147202 */ /* 0x000fe40000000f00 */
[----:B------:R-:W-:Y:S02]  /*27e0*/  MOV R22, R10 ;  /* 0x0000000a00167202 */ /* 0x000fe40000000f00 */
[----:B------:R-:W-:-:S02]  /*27f0*/  MOV R8, R12 ;  /* 0x0000000c00087202 */ /* 0x000fc40000000f00 */
[----:B------:R-:W-:Y:S01]  /*2800*/  MOV R10, R14 ;  /* 0x0000000e000a7202 */ /* 0x000fe20000000f00 */
[----:B0-----:R-:W-:-:S04]  /*2810*/  IMAD.WIDE.U32 R2, R25, 0x8, R2 ;  /* 0x0000000819027825 */ /* 0x001fc800078e0002 */
[----:B------:R-:W-:-:S05]  /*2820*/  IMAD.WIDE R2, R0, 0x10, R2 ;  /* 0x0000001000027825 */ /* 0x000fca00078e0202 */
[----:B------:R-:W-:Y:S04]  /*2830*/  STG.E.128 desc[UR4][R2.64], R16 ;  /* 0x0000001002007986 */ /* 0x000fe8000c101d04 */
[----:B------:R-:W-:Y:S04]  /*2840*/  STG.E.128 desc[UR4][R2.64+0x800], R4 ;  /* 0x0008000402007986 */ /* 0x000fe8000c101d04 */
[----:B------:R-:W-:Y:S04]  /*2850*/  STG.E.128 desc[UR4][R2.64+0x1000], R20 ;  /* 0x0010001402007986 */ /* 0x000fe8000c101d04 */
[----:B------:R-:W-:Y:S01]  /*2860*/  STG.E.128 desc[UR4][R2.64+0x1800], R8 ;  /* 0x0018000802007986 */ /* 0x000fe2000c101d04 */
[----:B------:R-:W-:Y:S05]  /*2870*/  EXIT ;  /* 0x000000000000794d */ /* 0x000fea0003800000 */
.L_x_4041:
[----:B------:R-:W0:Y:S02]  /*2880*/  S2R R22, SR_TID.X ;  /* 0x0000000000167919 */ /* 0x000e240000002100 */
[----:B0-----:R-:W-:Y:S02]  /*2890*/  ISETP.GE.AND P0, PT, R22, R0, PT ;  /* 0x000000001600720c */ /* 0x001fe40003f06270 */
[----:B------:R-:W-:-:S11]  /*28a0*/  MOV R24, R22 ;  /* 0x0000001600187202 */ /* 0x000fd60000000f00 */
        /* <DEDUP_REMOVED lines=8> */
[----:B------:R-:W-:Y:S01]  /*2930*/  @!P5 IADD3 R2, R25, R24, RZ ;  /* 0x000000181902d210 */ /* 0x000fe20007ffe0ff */
[----:B------:R-:W2:Y:S01]  /*2940*/  @!P5 LDC.64 R20, c[0x0][0x220] ;  /* 0x00008800ff14db82 */ /* 0x000ea20000000a00 */
[----:B------:R-:W-:-:S04]  /*2950*/  @!P5 IADD3 R24, R24, 0x80, RZ ;  /* 0x000000801818d810 */ /* 0x000fc80007ffe0ff */
[----:B------:R-:W-:Y:S01]  /*2960*/  ISETP.GE.AND P4, PT, R24, R0, PT ;  /* 0x000000001800720c */ /* 0x000fe20003f86270 */
[----:B-1----:R-:W-:Y:S01]  /*2970*/  @!P6 IMAD.WIDE.U32 R8, R7, 0x8, R8 ;  /* 0x000000080708e825 */ /* 0x002fe200078e0008 */
[----:B------:R-:W-:-:S06]  /*2980*/  CS2R R6, SRZ ;  /* 0x0000000000067805 */ /* 0x000fcc000001ff00 */
[----:B------:R1:W5:Y:S05]  /*2990*/  @!P6 LDG.E.64 R6, desc[UR4][R8.64] ;  /* 0x000000040806e981 */ /* 0x00036a000c1e1b00 */
[----:B------:R-:W-:Y:S01]  /*29a0*/  @!P4 IADD3 R3, R25, R24, RZ ;  /* 0x000000181903c210 */ /* 0x000fe20007ffe0ff */
[----:B------:R-:W3:Y:S01]  /*29b0*/  @!P4 LDC.64 R12, c[0x0][0x220] ;  /* 0x00008800ff0ccb82 */ /* 0x000ee20000000a00 */
[----:B------:R-:W-:-:S04]  /*29c0*/  @!P4 IADD3 R24, R24, 0x80, RZ ;  /* 0x000000801818c810 */ /* 0x000fc80007ffe0ff */
[----:B------:R-:W-:-:S13]  /*29d0*/  ISETP.GE.AND P3, PT, R24, R0, PT ;  /* 0x000000001800720c */ /* 0x000fda0003f66270 */
[----:B------:R-:W-:Y:S01]  /*29e0*/  @!P3 IADD3 R27, R25, R24, RZ ;  /* 0x00000018191bb210 */ /* 0x000fe20007ffe0ff */
[----:B0-----:R-:W-:Y:S01]  /*29f0*/  @!P0 IMAD.WIDE.U32 R28, R5, 0x8, R28 ;  /* 0x00000008051c8825 */ /* 0x001fe200078e001c */
[----:B------:R-:W-:Y:S01]  /*2a00*/  @!P3 IADD3 R24, R24, 0x80, RZ ;  /* 0x000000801818b810 */ /* 0x000fe20007ffe0ff */
[----:B------:R-:W0:Y:S03]  /*2a10*/  @!P3 LDC.64 R14, c[0x0][0x220] ;  /* 0x00008800ff0ebb82 */ /* 0x000e260000000a00 */
[----:B------:R-:W-:-:S13]  /*2a20*/  ISETP.GE.AND P2, PT, R24, R0, PT ;  /* 0x000000001800720c */ /* 0x000fda0003f46270 */
[----:B------:R-:W-:Y:S01]  /*2a30*/  @!P2 IADD3 R19, R25, R24, RZ ;  /* 0x000000181913a210 */ /* 0x000fe20007ffe0ff */
[----:B------:R-:W4:Y:S01]  /*2a40*/  @!P2 LDC.64 R16, c[0x0][0x220] ;  /* 0x00008800ff10ab82 */ /* 0x000f220000000a00 */
[----:B------:R-:W-:-:S04]  /*2a50*/  @!P2 IADD3 R24, R24, 0x80, RZ ;  /* 0x000000801818a810 */ /* 0x000fc80007ffe0ff */
[----:B------:R-:W-:-:S13]  /*2a60*/  ISETP.GE.AND P1, PT, R24, R0, PT ;  /* 0x000000001800720c */ /* 0x000fda0003f26270 */
[----:B------:R-:W-:Y:S02]  /*2a70*/  @!P1 IADD3 R23, R25, R24, RZ ;  /* 0x0000001819179210 */ /* 0x000fe40007ffe0ff */
[----:B------:R-:W-:Y:S02]  /*2a80*/  CS2R R4, SRZ ;  /* 0x0000000000047805 */ /* 0x000fe4000001ff00 */
[----:B------:R-:W-:Y:S01]  /*2a90*/  @!P1 IADD3 R24, R24, 0x80, RZ ;  /* 0x0000008018189810 */ /* 0x000fe20007ffe0ff */
[----:B--2---:R-:W-:Y:S01]  /*2aa0*/  @!P5 IMAD.WIDE.U32 R20, R2, 0x8, R20 ;  /* 0x000000080214d825 */ /* 0x004fe200078e0014 */
[----:B-1----:R-:W1:Y:S02]  /*2ab0*/  @!P1 LDC.64 R8, c[0x0][0x220] ;  /* 0x00008800ff089b82 */ /* 0x002e640000000a00 */
[----:B------:R-:W-:Y:S01]  /*2ac0*/  ISETP.GE.AND P6, PT, R24, R0, PT ;  /* 0x000000001800720c */ /* 0x000fe20003fc6270 */
[----:B---3--:R-:W-:Y:S01]  /*2ad0*/  @!P4 IMAD.WIDE.U32 R12, R3, 0x8, R12 ;  /* 0x00000008030cc825 */ /* 0x008fe200078e000c */
[----:B------:R2:W5:Y:S11]  /*2ae0*/  @!P0 LDG.E.64 R4, desc[UR4][R28.64] ;  /* 0x000000041c048981 */ /* 0x000576000c1e1b00 */
[----:B------:R-:W3:Y:S01]  /*2af0*/  @!P6 LDC.64 R10, c[0x0][0x220] ;  /* 0x00008800ff0aeb82 */ /* 0x000ee20000000a00 */
[----:B----4-:R-:W-:Y:S01]  /*2b00*/  @!P2 IMAD.WIDE.U32 R16, R19, 0x8, R16 ;  /* 0x000000081310a825 */ /* 0x010fe200078e0010 */
[----:B------:R-:W-:-:S02]  /*2b10*/  CS2R R2, SRZ ;  /* 0x0000000000027805 */ /* 0x000fc4000001ff00 */
[----:B------:R-:W-:Y:S02]  /*2b20*/  CS2R R18, SRZ ;  /* 0x0000000000127805 */ /* 0x000fe4000001ff00 */
[----:B--2---:R-:W-:Y:S02]  /*2b30*/  @!P6 IADD3 R29, R25, R24, RZ ;  /* 0x00000018191de210 */ /* 0x004fe40007ffe0ff */
[----:B------:R2:W5:Y:S04]  /*2b40*/  @!P5 LDG.E.64 R2, desc[UR4][R20.64] ;  /* 0x000000041402d981 */ /* 0x000568000c1e1b00 */
[----:B------:R4:W5:Y:S01]  /*2b50*/  @!P4 LDG.E.64 R18, desc[UR4][R12.64] ;  /* 0x000000040c12c981 */ /* 0x000962000c1e1b00 */
[----:B--2---:R-:W-:Y:S02]  /*2b60*/  CS2R R20, SRZ ;  /* 0x0000000000147805 */ /* 0x004fe4000001ff00 */
[----:B----4-:R-:W-:Y:S01]  /*2b70*/  CS2R R12, SRZ ;  /* 0x00000000000c7805 */ /* 0x010fe2000001ff00 */
[----:B---3--:R-:W-:-:S05]  /*2b80*/  @!P6 IMAD.WIDE.U32 R10, R29, 0x8, R10 ;  /* 0x000000081d0ae825 */ /* 0x008fca00078e000a */
[----:B------:R-:W5:Y:S04]  /*2b90*/  @!P2 LDG.E.64 R12, desc[UR4][R16.64] ;  /* 0x00000004100ca981 */ /* 0x000f68000c1e1b00 */
[----:B------:R-:W5:Y:S01]  /*2ba0*/  @!P6 LDG.E.64 R20, desc[UR4][R10.64] ;  /* 0x000000040a14e981 */ /* 0x000f62000c1e1b00 */
[----:B------:R-:W-:Y:S01]  /*2bb0*/  CS2R R28, SRZ ;  /* 0x00000000001c7805 */ /* 0x000fe2000001ff00 */
[----:B0-----:R-:W-:Y:S01]  /*2bc0*/  @!P3 IMAD.WIDE.U32 R14, R27, 0x8, R14 ;  /* 0x000000081b0eb825 */ /* 0x001fe200078e000e */
[----:B------:R-:W-:-:S03]  /*2bd0*/  CS2R R26, SRZ ;  /* 0x00000000001a7805 */ /* 0x000fc6000001ff00 */
[----:B-1----:R-:W-:Y:S01]  /*2be0*/  @!P1 IMAD.WIDE.U32 R8, R23, 0x8, R8 ;  /* 0x0000000817089825 */ /* 0x002fe200078e0008 */
[----:B------:R-:W-:Y:S02]  /*2bf0*/  BSSY B0, `(.L_x_4082) ;  /* 0x0000052000007945 */ /* 0x000fe40003800000 */
[----:B------:R0:W5:Y:S04]  /*2c00*/  @!P3 LDG.E.64 R26, desc[UR4][R14.64] ;  /* 0x000000040e1ab981 */ /* 0x000168000c1e1b00 */
[----:B------:R1:W5:Y:S01]  /*2c10*/  @!P1 LDG.E.64 R28, desc[UR4][R8.64] ;  /* 0x00000004081c9981 */ /* 0x000362000c1e1b00 */
[----:B0-----:R-:W-:Y:S01]  /*2c20*/  CS2R R14, SRZ ;  /* 0x00000000000e7805 */ /* 0x001fe2000001ff00 */
[----:B-1----:R-:W-:Y:S01]  /*2c30*/  HFMA2.MMA R9, -RZ, RZ, 0, 0 ;  /* 0x00000000ff097435 */ /* 0x002fe200000001ff */
[----:B------:R-:W-:Y:S10]  /*2c40*/  @P0 BRA `(.L_x_4083) ;  /* 0x0000000400300947 */ /* 0x000ff40003800000 */
[----:B-----5:R-:W-:-:S04]  /*2c50*/  LOP3.LUT R8, R4, 0x7fffffff, RZ, 0xc0, !PT ;  /* 0x7fffffff04087812 */ /* 0x020fc800078ec0ff */
[----:B------:R-:W-:-:S13]  /*2c60*/  ISETP.GT.U32.AND P1, PT, R8, 0x7f7fffff, PT ;  /* 0x7f7fffff0800780c */ /* 0x000fda0003f24070 */
[----:B------:R-:W-:Y:S05]  /*2c70*/  @P1 BRA `(.L_x_4084) ;  /* 0x0000000000f01947 */ /* 0x000fea0003800000 */
[----:B------:R-:W-:-:S13]  /*2c80*/  FSETP.GEU.FTZ.AND P1, PT, |R5|, +INF , PT ;  /* 0x7f8000000500780b */ /* 0x000fda0003f3e200 */
[----:B------:R-:W-:Y:S05]  /*2c90*/  @P1 BRA `(.L_x_4085) ;  /* 0x0000000000dc1947 */ /* 0x000fea0003800000 */
[----:B------:R-:W-:-:S13]  /*2ca0*/  ISETP.GT.U32.AND P1, PT, R8, 0x412fffff, PT ;  /* 0x412fffff0800780c */ /* 0x000fda0003f24070 */
[----:B------:R-:W-:Y:S05]  /*2cb0*/  @P1 BRA `(.L_x_4086) ;  /* 0x0000000000a41947 */ /* 0x000fea0003800000 */
[----:B------:R-:W-:Y:S01]  /*2cc0*/  FMUL.FTZ R8, |R4|, 1.4426950216293334961 ;  /* 0x3fb8aa3b04087820 */ /* 0x000fe20000410200 */
[----:B------:R-:W-:Y:S01]  /*2cd0*/  MOV R11, 0x42fc0000 ;  /* 0x42fc0000000b7802 */ /* 0x000fe20000000f00 */
[----:B------:R-:W-:Y:S01]  /*2ce0*/  FMUL.RZ R16, R5, 0.15915493667125701904 ;  /* 0x3e22f98305107820 */ /* 0x000fe2000040c000 */
[----:B------:R-:W-:-:S03]  /*2cf0*/  HFMA2.MMA R17, -RZ, RZ, 0.389892578125, 0.0002090930938720703125 ;  /* 0x363d0adaff117435 */ /* 0x000fc600000001ff */
[----:B------:R-:W0:Y:S08]  /*2d00*/  FRND.TRUNC R8, R8 ;  /* 0x0000000800087307 */ /* 0x000e30000020d000 */
        /* <DEDUP_REMOVED lines=10> */
[----:B------:R-:W-:Y:S01]  /*2db0*/  FMUL.FTZ R10, R4, R4 ;  /* 0x00000004040a7220 */ /* 0x000fe20000410000 */
[----:B------:R-:W-:-:S03]  /*2dc0*/  SHF.L.U32 R11, R11, 0x17, RZ ;  /* 0x000000170b0b7819 */ /* 0x000fc600000006ff */
[C---:B------:R-:W-:Y:S01]  /*2dd0*/  FFMA.FTZ R17, R10.reuse, R17, 0.00019836159481201320887 ;  /* 0x394fff490a117423 */ /* 0x040fe20000010011 */
[----:B------:R-:W1:Y:S03]  /*2de0*/  MUFU.EX2 R14, R14 ;  /* 0x0000000e000e7308 */ /* 0x000e660000000800 */
[----:B------:R-:W-:-:S04]  /*2df0*/  FFMA.FTZ R17, R10, R17, 0.0083333496004343032837 ;  /* 0x3c08889a0a117423 */ /* 0x000fc80000010011 */
[C---:B------:R-:W-:Y:S01]  /*2e00*/  FFMA.FTZ R17, R10.reuse, R17, 0.16666667163372039795 ;  /* 0x3e2aaaab0a117423 */ /* 0x040fe20000010011 */
[----:B0-----:R-:W0:Y:S03]  /*2e10*/  MUFU.RCP R8, R8 ;  /* 0x0000000800087308 */ /* 0x001e260000001000 */
[----:B------:R-:W-:Y:S01]  /*2e20*/  FMUL.FTZ R17, R10, R17 ;  /* 0x000000110a117220 */ /* 0x000fe20000410000 */
[----:B-1----:R-:W-:-:S04]  /*2e30*/  FMUL.FTZ R11, R11, R14 ;  /* 0x0000000e0b0b7220 */ /* 0x002fc80000410000 */
        /* <DEDUP_REMOVED lines=17> */
.L_x_4086:
        /* <DEDUP_REMOVED lines=12> */
.L_x_4085:
[----:B------:R-:W-:-:S05]  /*3010*/  FADD.FTZ R14, R5, -R5 ;  /* 0x80000005050e7221 */ /* 0x000fca0000010000 */
[----:B------:R-:W-:Y:S01]  /*3020*/  MOV R15, R14 ;  /* 0x0000000e000f7202 */ /* 0x000fe20000000f00 */
[----:B------:R-:W-:Y:S06]  /*3030*/  BRA `(.L_x_4083) ;  /* 0x0000000000347947 */ /* 0x000fec0003800000 */
.L_x_4084:
[----:B------:R-:W-:-:S13]  /*3040*/  LOP3.LUT P1, RZ, R4, 0x7fffff, RZ, 0xc0, !PT ;  /* 0x007fffff04ff7812 */ /* 0x000fda000782c0ff */
[CC--:B------:R-:W-:Y:S01]  /*3050*/  @P1 FMUL.FTZ R8, R5.reuse, R4.reuse ;  /* 0x0000000405081220 */ /* 0x0c0fe20000410000 */
[C---:B------:R-:W-:Y:S02]  /*3060*/  @P1 FSETP.NEU.FTZ.AND P2, PT, R5.reuse, RZ, PT ;  /* 0x000000ff0500120b */ /* 0x040fe40003f5d000 */
[----:B------:R-:W-:Y:S02]  /*3070*/  @P1 MOV R14, R4 ;  /* 0x00000004000e1202 */ /* 0x000fe40000000f00 */
        /* <DEDUP_REMOVED lines=9> */
.L_x_4083:
[----:B------:R-:W-:Y:S05]  /*3110*/  BSYNC B0 ;  /* 0x0000000000007941 */ /* 0x000fea0003800000 */
.L_x_4082:
        /* <DEDUP_REMOVED lines=31> */
[----:B-1----:R-:W-:Y:S01]  /*3310*/  FMUL.FTZ R8, R5, R8 ;  /* 0x0000000805087220 */ /* 0x002fe20000410000 */
[----:B------:R-:W-:-:S05]  /*3320*/  FMUL.FTZ R5, R6, R6 ;  /* 0x0000000606057220 */ /* 0x000fca0000410000 */
[----:B------:R-:W0:Y:S01]  /*3330*/  MUFU.RCP R11, R8 ;  /* 0x00000008000b7308 */ /* 0x000e220000001000 */
[----:B------:R-:W-:-:S04]  /*3340*/  FFMA.FTZ R10, R5, R10, 0.00019836159481201320887 ;  /* 0x394fff49050a7423 */ /* 0x000fc8000001000a */
[----:B------:R-:W-:-:S04]  /*3350*/  FFMA.FTZ R10, R5, R10, 0.0083333496004343032837 ;  /* 0x3c08889a050a7423 */ /* 0x000fc8000001000a */
[----:B------:R-:W-:-:S04]  /*3360*/  FFMA.FTZ R10, R5, R10, 0.16666667163372039795 ;  /* 0x3e2aaaab050a7423 */ /* 0x000fc8000001000a */
[----:B------:R-:W-:Y:S01]  /*3370*/  FMUL.FTZ R5, R5, R10 ;  /* 0x0000000a05057220 */ /* 0x000fe20000410000 */
        /* <DEDUP_REMOVED lines=15> */
.L_x_4091:
[----:B------:R-:W-:Y:S01]  /*3470*/  FMUL.RZ R7, R7, 0.15915493667125701904 ;  /* 0x3e22f98307077820 */ /* 0x000fe2000040c000 */
[----:B------:R-:W-:Y:S01]  /*3480*/  FMUL.FTZ R4, |R6|, -1.4426950216293334961 ;  /* 0xbfb8aa3b06047820 */ /* 0x000fe20000410200 */
[----:B------:R-:W-:Y:S02]  /*3490*/  MOV R9, 0x3f800000 ;  /* 0x3f80000000097802 */ /* 0x000fe40000000f00 */
        /* <DEDUP_REMOVED lines=9> */
.L_x_4090:
[----:B------:R-:W-:-:S05]  /*3530*/  FADD.FTZ R8, R7, -R7 ;  /* 0x8000000707087221 */ /* 0x000fca0000010000 */
[----:B------:R-:W-:Y:S01]  /*3540*/  MOV R9, R8 ;  /* 0x0000000800097202 */ /* 0x000fe20000000f00 */
[----:B------:R-:W-:Y:S06]  /*3550*/  BRA `(.L_x_4088) ;  /* 0x0000000000347947 */ /* 0x000fec0003800000 */
.L_x_4089:
        /* <DEDUP_REMOVED lines=13> */
.L_x_4088:
[----:B------:R-:W-:Y:S05]  /*3630*/  BSYNC B0 ;  /* 0x0000000000007941 */ /* 0x000fea0003800000 */
.L_x_4087:
[----:B------:R-:W-:Y:S01]  /*3640*/  IADD3 R5, R22, 0x100, RZ ;  /* 0x0000010016057810 */ /* 0x000fe20007ffe0ff */
[----:B------:R-:W-:Y:S01]  /*3650*/  BSSY B0, `(.L_x_4092) ;  /* 0x0000051000007945 */ /* 0x000fe20003800000 */
[----:B------:R-:W-:Y:S02]  /*3660*/  CS2R R6, SRZ ;  /* 0x0000000000067805 */ /* 0x000fe4000001ff00 */
        /* <DEDUP_REMOVED lines=51> */
.L_x_4096:
        /* <DEDUP_REMOVED lines=12> */
.L_x_4095:
[----:B------:R-:W-:-:S05]  /*3a60*/  FADD.FTZ R6, R3, -R3 ;  /* 0x8000000303067221 */ /* 0x000fca0000010000 */
[----:B------:R-:W-:Y:S01]  /*3a70*/  MOV R7, R6 ;  /* 0x0000000600077202 */ /* 0x000fe20000000f00 */
[----:B------:R-:W-:Y:S06]  /*3a80*/  BRA `(.L_x_4093) ;  /* 0x0000000000347947 */ /* 0x000fec0003800000 */
.L_x_4094:
        /* <DEDUP_REMOVED lines=13> */
.L_x_4093:
[----:B------:R-:W-:Y:S05]  /*3b60*/  BSYNC B0 ;  /* 0x0000000000007941 */ /* 0x000fea0003800000 */
.L_x_4092:
        /* <DEDUP_REMOVED lines=53> */
.L_x_4101:
        /* <DEDUP_REMOVED lines=12> */
.L_x_4100:
[----:B------:R-:W-:-:S05]  /*3f80*/  FADD.FTZ R4, R19, -R19 ;  /* 0x8000001313047221 */ /* 0x000fca0000010000 */
[----:B------:R-:W-:Y:S01]  /*3f90*/  MOV R5, R4 ;  /* 0x0000000400057202 */ /* 0x000fe20000000f00 */
[----:B------:R-:W-:Y:S06]  /*3fa0*/  BRA `(.L_x_4098) ;  /* 0x0000000000347947 */ /* 0x000fec0003800000 */
.L_x_4099:
        /* <DEDUP_REMOVED lines=13> */
.L_x_4098:
[----:B------:R-:W-:Y:S05]  /*4080*/  BSYNC B0 ;  /* 0x0000000000007941 */ /* 0x000fea0003800000 */
.L_x_4097:
        /* <DEDUP_REMOVED lines=18> */
[----:B------:R-:W-:Y:S01]  /*41b0*/  MUFU.COS R17, R27 ;  /* 0x0000001b00117308 */ /* 0x000fe20000000000 */
        /* <DEDUP_REMOVED lines=9> */
[----:B------:R-:W-:Y:S01]  /*4250*/  FMUL.FTZ R10, R26, R26 ;  /* 0x0000001a1a0a7220 */ /* 0x000fe20000410000 */
[----:B------:R-:W-:Y:S02]  /*4260*/  SHF.L.U32 R11, R11, 0x17, RZ ;  /* 0x000000170b0b7819 */ /* 0x000fe400000006ff */
[----:B------:R-:W0:Y:S01]  /*4270*/  MUFU.EX2 R16, R18 ;  /* 0x0000001200107308 */ /* 0x000e220000000800 */
[----:B------:R-:W-:-:S04]  /*4280*/  FFMA.FTZ R23, R10, R23, 0.00019836159481201320887 ;  /* 0x394fff490a177423 */ /* 0x000fc80000010017 */
[----:B------:R-:W-:-:S04]  /*4290*/  FFMA.FTZ R23, R10, R23, 0.0083333496004343032837 ;  /* 0x3c08889a0a177423 */ /* 0x000fc80000010017 */
[----:B------:R-:W-:-:S04]  /*42a0*/  FFMA.FTZ R23, R10, R23, 0.16666667163372039795 ;  /* 0x3e2aaaab0a177423 */ /* 0x000fc80000010017 */
[----:B------:R-:W-:Y:S01]  /*42b0*/  FMUL.FTZ R23, R10, R23 ;  /* 0x000000170a177220 */ /* 0x000fe20000410000 */
[----:B0-----:R-:W-:Y:S02]  /*42c0*/  FMUL.FTZ R16, R11, R16 ;  /* 0x000000100b107220 */ /* 0x001fe40000410000 */
[----:B------:R-:W0:Y:S08]  /*42d0*/  MUFU.RCP R11, R17 ;  /* 0x00000011000b7308 */ /* 0x000e300000001000 */
        /* <DEDUP_REMOVED lines=17> */
.L_x_4106:
        /* <DEDUP_REMOVED lines=12> */
.L_x_4105:
[----:B------:R-:W-:-:S05]  /*44b0*/  FADD.FTZ R10, R27, -R27 ;  /* 0x8000001b1b0a7221 */ /* 0x000fca0000010000 */
[----:B------:R-:W-:Y:S01]  /*44c0*/  MOV R11, R10 ;  /* 0x0000000a000b7202 */ /* 0x000fe20000000f00 */
[----:B------:R-:W-:Y:S06]  /*44d0*/  BRA `(.L_x_4103) ;  /* 0x0000000000347947 */ /* 0x000fec0003800000 */
.L_x_4104:
        /* <DEDUP_REMOVED lines=13> */
.L_x_4103:
[----:B------:R-:W-:Y:S05]  /*45b0*/  BSYNC B0 ;  /* 0x0000000000007941 */ /* 0x000fea0003800000 */
.L_x_4102:
        /* <DEDUP_REMOVED lines=53> */
.L_x_4111:
[----:B------:R-:W-:Y:S01]  /*4910*/  FMUL.RZ R17, R13, 0.15915493667125701904 ;  /* 0x3e22f9830d117820 */ /* 0x000fe2000040c000 */
        /* <DEDUP_REMOVED lines=11> */
.L_x_4110:
[----:B------:R-:W-:-:S05]  /*49d0*/  FADD.FTZ R2, R13, -R13 ;  /* 0x8000000d0d027221 */ /* 0x000fca0000010000 */
[----:B------:R-:W-:Y:S01]  /*49e0*/  MOV R3, R2 ;  /* 0x0000000200037202 */ /* 0x000fe20000000f00 */
[----:B------:R-:W-:Y:S06]  /*49f0*/  BRA `(.L_x_4108) ;  /* 0x0000000000347947 */ /* 0x000fec0003800000 */
.L_x_4109:
        /* <DEDUP_REMOVED lines=13> */
.L_x_4108:
[----:B------:R-:W-:Y:S05]  /*4ad0*/  BSYNC B0 ;  /* 0x0000000000007941 */ /* 0x000fea0003800000 */
.L_x_4107:
        /* <DEDUP_REMOVED lines=35> */
[----:B0-----:R-:W-:-:S04]  /*4d10*/  FMUL.FTZ R18, R17, R18 ;  /* 0x0000001211127220 */ /* 0x001fc80000410000 */
[----:B------:R-:W0:Y:S02]  /*4d20*/  MUFU.RCP R17, R18 ;  /* 0x0000001200117308 */ /* 0x000e240000001000 */
[----:B0-----:R-:W-:-:S06]  /*4d30*/  FMUL.FTZ R23, R17, -0.125 ;  /* 0xbe00000011177820 */ /* 0x001fcc0000410000 */
[----:B------:R-:W0:Y:S01]  /*4d40*/  MUFU.RCP R17, R19 ;  /* 0x0000001300117308 */ /* 0x000e220000001000 */
[----:B------:R-:W-:-:S05]  /*4d50*/  FFMA.FTZ R23, R18, 2, R23 ;  /* 0x4000000012177823 */ /* 0x000fca0000010017 */
[--C-:B------:R-:W-:Y:S01]  /*4d60*/  LOP3.LUT R16, R23, 0x80000000, R28.reuse, 0xb8, !PT ;  /* 0x8000000017107812 */ /* 0x100fe200078eb81c */
[----:B------:R-:W-:Y:S01]  /*4d70*/  @!P1 FFMA.FTZ R16, R27, R28, R28 ;  /* 0x0000001c1b109223 */ /* 0x000fe2000001001c */
[----:B0-----:R-:W-:-:S03]  /*4d80*/  FMUL.FTZ R17, R12, R17 ;  /* 0x000000110c117220 */ /* 0x001fc60000410000 */
[----:B------:R-:W-:Y:S01]  /*4d90*/  FFMA.FTZ R12, R16, R16, 1 ;  /* 0x3f800000100c7423 */ /* 0x000fe20000010010 */
[----:B------:R-:W-:-:S05]  /*4da0*/  FFMA.FTZ R23, R17, R17, 1 ;  /* 0x3f80000011177423 */ /* 0x000fca0000010011 */
[----:B------:R-:W0:Y:S01]  /*4db0*/  MUFU.SQRT R12, R12 ;  /* 0x0000000c000c7308 */ /* 0x000e220000002000 */
[----:B------:R-:W-:-:S04]  /*4dc0*/  FMUL.FTZ R19, R23, R16 ;  /* 0x0000001017137220 */ /* 0x000fc80000410000 */
[----:B------:R-:W-:-:S06]  /*4dd0*/  FFMA.FTZ R19, R16, R19, 1 ;  /* 0x3f80000010137423 */ /* 0x000fcc0000010013 */
[----:B------:R-:W1:Y:S01]  /*4de0*/  MUFU.RCP R19, R19 ;  /* 0x0000001300137308 */ /* 0x000e620000001000 */
[----:B0-----:R-:W-:-:S04]  /*4df0*/  FMUL.FTZ R23, R23, R12 ;  /* 0x0000000c17177220 */ /* 0x001fc80000410000 */
[----:B------:R-:W-:Y:S01]  /*4e00*/  FMUL.FTZ R16, R16, R23 ;  /* 0x0000001710107220 */ /* 0x000fe20000410000 */
[----:B-1----:R-:W-:-:S03]  /*4e10*/  FMUL.FTZ R17, R17, R19 ;  /* 0x0000001311117220 */ /* 0x002fc60000410000 */
[----:B------:R-:W-:Y:S01]  /*4e20*/  FMUL.FTZ R16, R16, R19 ;  /* 0x0000001310107220 */ /* 0x000fe20000410000 */
[----:B------:R-:W-:Y:S06]  /*4e30*/  BRA `(.L_x_4113) ;  /* 0x0000000000707947 */ /* 0x000fec0003800000 */
.L_x_4116:
        /* <DEDUP_REMOVED lines=12> */
.L_x_4115:
[----:B------:R-:W-:-:S05]  /*4f00*/  FADD.FTZ R16, R29, -R29 ;  /* 0x8000001d1d107221 */ /* 0x000fca0000010000 */
[----:B------:R-:W-:Y:S01]  /*4f10*/  MOV R17, R16 ;  /* 0x0000001000117202 */ /* 0x000fe20000000f00 */
[----:B------:R-:W-:Y:S06]  /*4f20*/  BRA `(.L_x_4113) ;  /* 0x0000000000347947 */ /* 0x000fec0003800000 */
.L_x_4114:
        /* <DEDUP_REMOVED lines=13> */
.L_x_4113:
[----:B------:R-:W-:Y:S05]  /*5000*/  BSYNC B0 ;  /* 0x0000000000007941 */ /* 0x000fea0003800000 */
.L_x_4112:
        /* <DEDUP_REMOVED lines=53> */
.L_x_4121:
        /* <DEDUP_REMOVED lines=12> */
.L_x_4120:
[----:B------:R-:W-:-:S05]  /*5420*/  FADD.FTZ R12, R21, -R21 ;  /* 0x80000015150c7221 */ /* 0x000fca0000010000 */
[----:B------:R-:W-:Y:S01]  /*5430*/  MOV R13, R12 ;  /* 0x0000000c000d7202 */ /* 0x000fe20000000f00 */
[----:B------:R-:W-:Y:S06]  /*5440*/  BRA `(.L_x_4118) ;  /* 0x0000000000347947 */ /* 0x000fec0003800000 */
.L_x_4119:
        /* <DEDUP_REMOVED lines=13> */
.L_x_4118:
[----:B------:R-:W-:Y:S05]  /*5520*/  BSYNC B0 ;  /* 0x0000000000007941 */ /* 0x000fea0003800000 */
.L_x_4117:
[----:B------:R-:W0:Y:S01]  /*5530*/  @!P0 LDC.64 R18, c[0x0][0x218] ;  /* 0x00008600ff128b82 */ /* 0x000e220000000a00 */
[----:B------:R-:W-:Y:S01]  /*5540*/  @!P0 IADD3 R21, R25, R22, RZ ;  /* 0x0000001619158210 */ /* 0x000fe20007ffe0ff */
[----:B------:R-:W-:Y:S01]  /*5550*/  BSSY B0, `(.L_x_4122) ;  /* 0x0000030000007945 */ /* 0x000fe20003800000 */
[----:B------:R-:W-:-:S03]  /*5560*/  @!P0 IADD3 R22, R22, 0x80, RZ ;  /* 0x0000008016168810 */ /* 0x000fc60007ffe0ff */
[----:B------:R-:W-:Y:S01]  /*5570*/  BSSY B1, `(.L_x_4123) ;  /* 0x0000027000017945 */ /* 0x000fe20003800000 */
[----:B0-----:R-:W-:-:S05]  /*5580*/  @!P0 IMAD.WIDE.U32 R18, R21, 0x8, R18 ;  /* 0x0000000815128825 */ /* 0x001fca00078e0012 */
[----:B------:R0:W-:Y:S01]  /*5590*/  @!P0 STG.E.64 desc[UR4][R18.64], R14 ;  /* 0x0000000e12008986 */ /* 0x0001e2000c101b04 */
[----:B------:R-:W-:-:S13]  /*55a0*/  ISETP.GE.AND P0, PT, R22, R0, PT ;  /* 0x000000001600720c */ /* 0x000fda0003f06270 */
[----:B0-----:R-:W-:Y:S05]  /*55b0*/  @P0 BRA `(.L_x_4124) ;  /* 0x0000000000300947 */ /* 0x001fea0003800000 */
[----:B------:R-:W0:Y:S01]  /*55c0*/  LDC.64 R14, c[0x0][0x218] ;  /* 0x00008600ff0e7b82 */ /* 0x000e220000000a00 */
[----:B------:R-:W-:Y:S02]  /*55d0*/  IADD3 R19, R25, R22, RZ ;  /* 0x0000001619137210 */ /* 0x000fe40007ffe0ff */
[----:B------:R-:W-:-:S04]  /*55e0*/  IADD3 R22, R22, 0x80, RZ ;  /* 0x0000008016167810 */ /* 0x000fc80007ffe0ff */
[----:B------:R-:W-:Y:S01]  /*55f0*/  ISETP.GE.AND P0, PT, R22, R0, PT ;  /* 0x000000001600720c */ /* 0x000fe20003f06270 */
[----:B0-----:R-:W-:-:S05]  /*5600*/  IMAD.WIDE.U32 R14, R19, 0x8, R14 ;  /* 0x00000008130e7825 */ /* 0x001fca00078e000e */
[----:B------:R0:W-:Y:S07]  /*5610*/  STG.E.64 desc[UR4][R14.64], R8 ;  /* 0x000000080e007986 */ /* 0x0001ee000c101b04 */
[----:B------:R-:W-:Y:S05]  /*5620*/  @P0 BRA `(.L_x_4125) ;  /* 0x0000000000300947 */ /* 0x000fea0003800000 */
[----:B0-----:R-:W0:Y:S01]  /*5630*/  LDC.64 R8, c[0x0][0x218] ;  /* 0x00008600ff087b82 */ /* 0x001e220000000a00 */
[----:B------:R-:W-:Y:S02]  /*5640*/  IADD3 R15, R25, R22, RZ ;  /* 0x00000016190f7210 */ /* 0x000fe40007ffe0ff */
[----:B------:R-:W-:-:S03]  /*5650*/  IADD3 R22, R22, 0x80, RZ ;  /* 0x0000008016167810 */ /* 0x000fc60007ffe0ff */
[----:B0-----:R-:W-:-:S05]  /*5660*/  IMAD.WIDE.U32 R8, R15, 0x8, R8 ;  /* 0x000000080f087825 */ /* 0x001fca00078e0008 */
[----:B------:R0:W-:Y:S02]  /*5670*/  STG.E.64 desc[UR4][R8.64], R6 ;  /* 0x0000000608007986 */ /* 0x0001e4000c101b04 */
.L_x_4124:
[----:B------:R-:W-:-:S13]  /*5680*/  ISETP.GE.AND P0, PT, R22, R0, PT ;  /* 0x000000001600720c */ /* 0x000fda0003f06270 */
[----:B------:R-:W-:Y:S05]  /*5690*/  @P0 BRA `(.L_x_4126) ;  /* 0x0000000000300947 */ /* 0x000fea0003800000 */
[----:B0-----:R-:W0:Y:S01]  /*56a0*/  LDC.64 R6, c[0x0][0x218] ;  /* 0x00008600ff067b82 */ /* 0x001e220000000a00 */
[----:B------:R-:W-:Y:S02]  /*56b0*/  IADD3 R9, R25, R22, RZ ;  /* 0x0000001619097210 */ /* 0x000fe40007ffe0ff */
[----:B------:R-:W-:-:S03]  /*56c0*/  IADD3 R22, R22, 0x80, RZ ;  /* 0x0000008016167810 */ /* 0x000fc60007ffe0ff */
[----:B0-----:R-:W-:-:S05]  /*56d0*/  IMAD.WIDE.U32 R6, R9, 0x8, R6 ;  /* 0x0000000809067825 */ /* 0x001fca00078e0006 */
[----:B------:R1:W-:Y:S02]  /*56e0*/  STG.E.64 desc[UR4][R6.64], R4 ;  /* 0x0000000406007986 */ /* 0x0003e4000c101b04 */
.L_x_4125:
[----:B------:R-:W-:-:S13]  /*56f0*/  ISETP.GE.AND P0, PT, R22, R0, PT ;  /* 0x000000001600720c */ /* 0x000fda0003f06270 */
[----:B------:R-:W-:Y:S05]  /*5700*/  @P0 BRA `(.L_x_4127) ;  /* 0x0000000000340947 */ /* 0x000fea0003800000 */
[----:B-1----:R-:W1:Y:S01]  /*5710*/  LDC.64 R4, c[0x0][0x218] ;  /* 0x00008600ff047b82 */ /* 0x002e620000000a00 */
[----:B------:R-:W-:Y:S02]  /*5720*/  IADD3 R7, R25, R22, RZ ;  /* 0x0000001619077210 */ /* 0x000fe40007ffe0ff */
[----:B------:R-:W-:-:S03]  /*5730*/  IADD3 R22, R22, 0x80, RZ ;  /* 0x0000008016167810 */ /* 0x000fc60007ffe0ff */
[----:B-1----:R-:W-:-:S05]  /*5740*/  IMAD.WIDE.U32 R4, R7, 0x8, R4 ;  /* 0x0000000807047825 */ /* 0x002fca00078e0004 */
[----:B------:R1:W-:Y:S02]  /*5750*/  STG.E.64 desc[UR4][R4.64], R10 ;  /* 0x0000000a04007986 */ /* 0x0003e4000c101b04 */
.L_x_4126:
[----:B------:R-:W-:-:S13]  /*5760*/  ISETP.GE.AND P0, PT, R22, R0, PT ;  /* 0x000000001600720c */ /* 0x000fda0003f06270 */
[----:B------:R-:W-:Y:S05]  /*5770*/  @P0 BREAK B1 ;  /* 0x0000000000010942 */ /* 0x000fea0003800000 */
[----:B------:R-:W-:Y:S05]  /*5780*/  @P0 BRA `(.L_x_4128) ;  /* 0x0000000000300947 */ /* 0x000fea0003800000 */
[----:B-1----:R-:W1:Y:S01]  /*5790*/  LDC.64 R4, c[0x0][0x218] ;  /* 0x00008600ff047b82 */ /* 0x002e620000000a00 */
[----:B0-----:R-:W-:Y:S02]  /*57a0*/  IADD3 R7, R25, R22, RZ ;  /* 0x0000001619077210 */ /* 0x001fe40007ffe0ff */
[----:B------:R-:W-:-:S03]  /*57b0*/  IADD3 R22, R22, 0x80, RZ ;  /* 0x0000008016167810 */ /* 0x000fc60007ffe0ff */
[----:B-1----:R-:W-:-:S05]  /*57c0*/  IMAD.WIDE.U32 R4, R7, 0x8, R4 ;  /* 0x0000000807047825 */ /* 0x002fca00078e0004 */
[----:B------:R2:W-:Y:S02]  /*57d0*/  STG.E.64 desc[UR4][R4.64], R2 ;  /* 0x0000000204007986 */ /* 0x0005e4000c101b04 */
.L_x_4127:
[----:B------:R-:W-:Y:S05]  /*57e0*/  BSYNC B1 ;  /* 0x0000000000017941 */ /* 0x000fea0003800000 */
.L_x_4123:
[----:B------:R-:W-:-:S13]  /*57f0*/  ISETP.GE.AND P0, PT, R22, R0, PT ;  /* 0x000000001600720c */ /* 0x000fda0003f06270 */
[----:B--2---:R-:W2:Y:S01]  /*5800*/  @!P0 LDC.64 R2, c[0x0][0x218] ;  /* 0x00008600ff028b82 */ /* 0x004ea20000000a00 */
[----:B-1----:R-:W-:Y:S02]  /*5810*/  @!P0 IADD3 R5, R25, R22, RZ ;  /* 0x0000001619058210 */ /* 0x002fe40007ffe0ff */
[----:B------:R-:W-:-:S03]  /*5820*/  @!P0 IADD3 R22, R22, 0x80, RZ ;  /* 0x0000008016168810 */ /* 0x000fc60007ffe0ff */
[----:B--2---:R-:W-:-:S05]  /*5830*/  @!P0 IMAD.WIDE.U32 R2, R5, 0x8, R2 ;  /* 0x0000000805028825 */ /* 0x004fca00078e0002 */
[----:B------:R2:W-:Y:S02]  /*5840*/  @!P0 STG.E.64 desc[UR4][R2.64], R16 ;  /* 0x0000001002008986 */ /* 0x0005e4000c101b04 */
.L_x_4128:
[----:B------:R-:W-:Y:S05]  /*5850*/  BSYNC B0 ;  /* 0x0000000000007941 */ /* 0x000fea0003800000 */
.L_x_4122:
[----:B------:R-:W-:Y:S05]  /*5860*/  WARPSYNC.ALL ;  /* 0x0000000000007948 */ /* 0x000fea0003800000 */
[----:B------:R-:W-:-:S13]  /*5870*/  ISETP.GE.AND P0, PT, R22, R0, PT ;  /* 0x000000001600720c */ /* 0x000fda0003f06270 */
[----:B------:R-:W-:Y:S05]  /*5880*/  @P0 EXIT ;  /* 0x000000000000094d */ /* 0x000fea0003800000 */
[----:B--2---:R-:W2:Y:S01]  /*5890*/  LDC.64 R2, c[0x0][0x218] ;  /* 0x00008600ff027b82 */ /* 0x004ea20000000a00 */
[----:B------:R-:W-:-:S05]  /*58a0*/  IADD3 R25, R25, R22, RZ ;  /* 0x0000001619197210 */ /* 0x000fca0007ffe0ff */
[----:B--2---:R-:W-:-:S05]  /*58b0*/  IMAD.WIDE.U32 R2, R25, 0x8, R2 ;  /* 0x0000000819027825 */ /* 0x004fca00078e0002 */
[----:B------:R-:W-:Y:S01]  /*58c0*/  STG.E.64 desc[UR4][R2.64], R12 ;  /* 0x0000000c02007986 */ /* 0x000fe2000c101b04 */
[----:B------:R-:W-:Y:S05]  /*58d0*/  EXIT ;  /* 0x000000000000794d */ /* 0x000fea0003800000 */
.L_x_4129:
        /* <DEDUP_REMOVED lines=10> */
.L_x_7220:


//--------------------- .text._ZN2at6native29vectorized_elementwise_kernelILi4EZZZNS0_16tanh_kernel_cudaERNS_18TensorIteratorBaseEENKUlvE_clEvENKUlvE0_clEvEUlN3c107complexIfEEE_St5arrayIPcLm2EEEEviT0_T1_ --------------------------
	.section	.text._ZN2at6native29vectorized_elementwise_kernelILi4EZZZNS0_16tanh_kernel_cudaERNS_18TensorIteratorBaseEENKUlvE_clEvENKUlvE0_clEvEUlN3c107complexIfEEE_St5arrayIPcLm2EEEEviT0_T1_,"ax",@progbits
	.align	128
        .global         _ZN2at6native29vectorized_elementwise_kernelILi4EZZZNS0_16tanh_kernel_cudaERNS_18TensorIteratorBaseEENKUlvE_clEvENKUlvE0_clEvEUlN3c107complexIfEEE_St5arrayIPcLm2EEEEviT0_T1_
        .type           _ZN2at6native29vectorized_elementwise_kernelILi4EZZZNS0_16tanh_kernel_cudaERNS_18TensorIteratorBaseEENKUlvE_clEvENKUlvE0_clEvEUlN3c107complexIfEEE_St5arrayIPcLm2EEEEviT0_T1_,@function
        .size           _ZN2at6native29vectorized_elementwise_kernelILi4EZZZNS0_16tanh_kernel_cudaERNS_18TensorIteratorBaseEENKUlvE_clEvENKUlvE0_clEvEUlN3c107complexIfEEE_St5arrayIPcLm2EEEEviT0_T1_,(.L_x_7221 - _ZN2at6native29vectorized_elementwise_kernelILi4EZZZNS0_16tanh_kernel_cudaERNS_18TensorIteratorBaseEENKUlvE_clEvENKUlvE0_clEvEUlN3c107complexIfEEE_St5arrayIPcLm2EEEEviT0_T1_)
        .other          _ZN2at6native29vectorized_elementwise_kernelILi4EZZZNS0_16tanh_kernel_cudaERNS_18TensorIteratorBaseEENKUlvE_clEvENKUlvE0_clEvEUlN3c107complexIfEEE_St5arrayIPcLm2EEEEviT0_T1_,@"STO_CUDA_ENTRY STV_DEFAULT"
_ZN2at6native29vectorized_elementwise_kernelILi4EZZZNS0_16tanh_kernel_cudaERNS_18TensorIteratorBaseEENKUlvE_clEvENKUlvE0_clEvEUlN3c107complexIfEEE_St5arrayIPcLm2EEEEviT0_T1_:
.text._ZN2at6native29vectorized_elementwise_kernelILi4EZZZNS0_16tanh_kernel_cudaERNS_18TensorIteratorBaseEENKUlvE_clEvENKUlvE0_clEvEUlN3c107complexIfEEE_St5arrayIPcLm2EEEEviT0_T1_:
        /* <DEDUP_REMOVED lines=66> */
.L_x_4134:
        /* <DEDUP_REMOVED lines=12> */
.L_x_4133:
[----:B------:R-:W-:-:S05]  /*04e0*/  FADD.FTZ R16, R5, -R5 ;  /* 0x8000000505107221 */ /* 0x000fca0000010000 */
[----:B------:R-:W-:Y:S01]  /*04f0*/  MOV R17, R16 ;  /* 0x0000001000117202 */ /* 0x000fe20000000f00 */
[----:B------:R-:W-:Y:S06]  /*0500*/  BRA `(.L_x_4135) ;  /* 0x0000000000307947 */ /* 0x000fec0003800000 */
.L_x_4132:
        /* <DEDUP_REMOVED lines=12> */
.L_x_4135:
[----:B------:R-:W-:Y:S05]  /*05d0*/  BSYNC B0 ;  /* 0x0000000000007941 */ /* 0x000fea0003800000 */
.L_x_4131:
        /* <DEDUP_REMOVED lines=49> */
.L_x_4139:
        /* <DEDUP_REMOVED lines=12> */
.L_x_4138:
[----:B------:R-:W-:-:S05]  /*09b0*/  FADD.FTZ R6, R7, -R7 ;  /* 0x8000000707067221 */ /* 0x000fca0000010000 */
[----:B------:R-:W-:Y:S01]  /*09c0*/  MOV R19, R6 ;  /* 0x0000000600137202 */ /* 0x000fe20000000f00 */
[----:B------:R-:W-:Y:S06]  /*09d0*/  BRA `(.L_x_4140) ;  /* 0x0000000000307947 */ /* 0x000fec0003800000 */
.L_x_4137:
        /* <DEDUP_REMOVED lines=12> */
.L_x_4140:
[----:B------:R-:W-:Y:S05]  /*0aa0*/  BSYNC B0 ;  /* 0x0000000000007941 */ /* 0x000fea0003800000 */
.L_x_4136:
        /* <DEDUP_REMOVED lines=49> */
.L_x_4144:
        /* <DEDUP_REMOVED lines=12> */
.L_x_4143:
[----:B------:R-:W-:-:S05]  /*0e80*/  FADD.FTZ R20, R21, -R21 ;  /* 0x8000001515147221 */ /* 0x000fca0000010000 */
[----:B------:R-:W-:Y:S01]  /*0e90*/  MOV R5, R20 ;  /* 0x0000001400057202 */ /* 0x000fe20000000f00 */
[----:B------:R-:W-:Y:S06]  /*0ea0*/  BRA `(.L_x_4145) ;  /* 0x0000000000307947 */ /* 0x000fec0003800000 */
.L_x_4142:
        /* <DEDUP_REMOVED lines=12> */
.L_x_4145:
[----:B------:R-:W-:Y:S05]  /*0f70*/  BSYNC B0 ;  /* 0x0000000000007941 */ /* 0x000fea0003800000 */
.L_x_4141:
        /* <DEDUP_REMOVED lines=49> */
.L_x_4149:
        /* <DEDUP_REMOVED lines=12> */
.L_x_4148:
[----:B------:R-:W-:-:S05]  /*1350*/  FADD.FTZ R22, R23, -R23 ;  /* 0x8000001717167221 */ /* 0x000fca0000010000 */
[----:B------:R-:W-:Y:S01]  /*1360*/  MOV R7, R22 ;  /* 0x0000001600077202 */ /* 0x000fe20000000f00 */
[----:B------:R-:W-:Y:S06]  /*1370*/  BRA `(.L_x_4150) ;  /* 0x0000000000307947 */ /* 0x000fec0003800000 */
.L_x_4147:
        /* <DEDUP_REMOVED lines=12> */
.L_x_4150:
[----:B------:R-:W-:Y:S05]  /*1440*/  BSYNC B0 ;  /* 0x0000000000007941 */ /* 0x000fea0003800000 */
.L_x_4146:
        /* <DEDUP_REMOVED lines=49> */
.L_x_4154:
        /* <DEDUP_REMOVED lines=12> */
.L_x_4153:
[----:B------:R-:W-:-:S05]  /*1820*/  FADD.FTZ R8, R9, -R9 ;  /* 0x8000000909087221 */ /* 0x000fca0000010000 */
[----:B------:R-:W-:Y:S01]  /*1830*/  MOV R21, R8 ;  /* 0x0000000800157202 */ /* 0x000fe20000000f00 */
[----:B------:R-:W-:Y:S06]  /*1840*/  BRA `(.L_x_4155) ;  /* 0x0000000000307947 */ /* 0x000fec0003800000 */
.L_x_4152:
        /* <DEDUP_REMOVED lines=12> */
.L_x_4155:
[----:B------:R-:W-:Y:S05]  /*1910*/  BSYNC B0 ;  /* 0x0000000000007941 */ /* 0x000fea0003800000 */
.L_x_4151:
        /* <DEDUP_REMOVED lines=49> */
.L_x_4159:
        /* <DEDUP_REMOVED lines=12> */
.L_x_4158:
[----:B------:R-:W-:-:S05]  /*1cf0*/  FADD.FTZ R10, R11, -R11 ;  /* 0x8000000b0b0a7221 */ /* 0x000fca0000010000 */
[----:B------:R-:W-:Y:S01]  /*1d00*/  MOV R23, R10 ;  /* 0x0000000a00177202 */ /* 0x000fe20000000f00 */
[----:B------:R-:W-:Y:S06]  /*1d10*/  BRA `(.L_x_4160) ;  /* 0x0000000000307947 */ /* 0x000fec0003800000 */
.L_x_4157:
        /* <DEDUP_REMOVED lines=12> */
.L_x_4160:
[----:B------:R-:W-:Y:S05]  /*1de0*/  BSYNC B0 ;  /* 0x0000000000007941 */ /* 0x000fea0003800000 */
.L_x_4156:
        /* <DEDUP_REMOVED lines=49> */
.L_x_4164:
        /* <DEDUP_REMOVED lines=12> */
.L_x_4163:
[----:B------:R-:W-:-:S05]  /*21c0*/  FADD.FTZ R12, R13, -R13 ;  /* 0x8000000d0d0c7221 */ /* 0x000fca0000010000 */
[----:B------:R-:W-:Y:S01]  /*21d0*/  MOV R9, R12 ;  /* 0x0000000c00097202 */ /* 0x000fe20000000f00 */
[----:B------:R-:W-:Y:S06]  /*21e0*/  BRA `(.L_x_4165) ;  /* 0x0000000000307947 */ /* 0x000fec0003800000 */
.L_x_4162:
        /* <DEDUP_REMOVED lines=12> */
.L_x_4165:
[----:B------:R-:W-:Y:S05]  /*22b0*/  BSYNC B0 ;  /* 0x0000000000007941 */ /* 0x000fea0003800000 */
.L_x_4161:
        /* <DEDUP_REMOVED lines=49> */
.L_x_4169:
        /* <DEDUP_REMOVED lines=12> */
.L_x_4168:
[----:B------:R-:W-:-:S05]  /*2690*/  FADD.FTZ R14, R15, -R15 ;  /* 0x8000000f0f0e7221 */ /* 0x000fca0000010000 */
[----:B------:R-:W-:Y:S01]  /*26a0*/  MOV R11, R14 ;  /* 0x0000000e000b7202 */ /* 0x000fe20000000f00 */
[----:B------:R-:W-:Y:S06]  /*26b0*/  BRA `(.L_x_4170) ;  /* 0x0000000000307947 */ /* 0x000fec0003800000 */
.L_x_4167:
        /* <DEDUP_REMOVED lines=12> */
.L_x_4170:
[----:B------:R-:W-:Y:S05]  /*2780*/  BSYNC B0 ;  /* 0x0000000000007941 */ /* 0x000fea0003800000 */
.L_x_4166:
        /* <DEDUP_REMOVED lines=15> */
.L_x_4130:
        /* <DEDUP_REMOVED lines=109> */
.L_x_4175:
        /* <DEDUP_REMOVED lines=12> */
.L_x_4174:
[----:B------:R-:W-:-:S05]  /*3010*/  FADD.FTZ R14, R5, -R5 ;  /* 0x80000005050e7221 */ /* 0x000fca0000010000 */
[----:B------:R-:W-:Y:S01]  /*3020*/  MOV R15, R14 ;  /* 0x0000000e000f7202 */ /* 0x000fe20000000f00 */
[----:B------:R-:W-:Y:S06]  /*3030*/  BRA `(.L_x_4172) ;  /* 0x0000000000347947 */ /* 0x000fec0003800000 */
.L_x_4173:
        /* <DEDUP_REMOVED lines=13> */
.L_x_4172:
[----:B------:R-:W-:Y:S05]  /*3110*/  BSYNC B0 ;  /* 0x0000000000007941 */ /* 0x000fea0003800000 */
.L_x_4171:
        /* <DEDUP_REMOVED lines=53> */
.L_x_4180:
        /* <DEDUP_REMOVED lines=12> */
.L_x_4179:
[----:B------:R-:W-:-:S05]  /*3530*/  FADD.FTZ R8, R7, -R7 ;  /* 0x8000000707087221 */ /* 0x000fca0000010000 */
[----:B------:R-:W-:Y:S01]  /*3540*/  MOV R9, R8 ;  /* 0x0000000800097202 */ /* 0x000fe20000000f00 */
[----:B------:R-:W-:Y:S06]  /*3550*/  BRA `(.L_x_4177) ;  /* 0x0000000000347947 */ /* 0x000fec0003800000 */
.L_x_4178:
        /* <DEDUP_REMOVED lines=13> */
.L_x_4177:
[----:B------:R-:W-:Y:S05]  /*3630*/  BSYNC B0 ;  /* 0x0000000000007941 */ /* 0x000fea0003800000 */
.L_x_4176:
        /* <DEDUP_REMOVED lines=54> */
.L_x_4185:
        /* <DEDUP_REMOVED lines=12> */
.L_x_4184:
[----:B------:R-:W-:-:S05]  /*3a60*/  FADD.FTZ R6, R3, -R3 ;  /* 0x8000000303067221 */ /* 0x000fca0000010000 */
[----:B------:R-:W-:Y:S01]  /*3a70*/  MOV R7, R6 ;  /* 0x0000000600077202 */ /* 0x000fe20000000f00 */
[----:B------:R-:W-:Y:S06]  /*3a80*/  BRA `(.L_x_4182) ;  /* 0x0000000000347947 */ /* 0x000fec0003800000 */
.L_x_4183:
        /* <DEDUP_REMOVED lines=13> */
.L_x_4182:
[----:B------:R-:W-:Y:S05]  /*3b60*/  BSYNC B0 ;  /* 0x0000000000007941 */ /* 0x000fea0003800000 */
.L_x_4181:
        /* <DEDUP_REMOVED lines=53> */
.L_x_4190:
        /* <DEDUP_REMOVED lines=12> */
.L_x_4189:
[----:B------:R-:W-:-:S05]  /*3f80*/  FADD.FTZ R4, R19, -R19 ;  /* 0x8000001313047221 */ /* 0x000fca0000010000 */
[----:B------:R-:W-:Y:S01]  /*3f90*/  MOV R5, R4 ;  /* 0x0000000400057202 */ /* 0x000fe20000000f00 */
[----:B------:R-:W-:Y:S06]  /*3fa0*/  BRA `(.L_x_4187) ;  /* 0x0000000000347947 */ /* 0x000fec0003800000 */
.L_x_4188:
        /* <DEDUP_REMOVED lines=13> */
.L_x_4187:
[----:B------:R-:W-:Y:S05]  /*4080*/  BSYNC B0 ;  /* 0x0000000000007941 */ /* 0x000fea0003800000 */
.L_x_4186:
        /* <DEDUP_REMOVED lines=54> */
.L_x_4195:
        /* <DEDUP_REMOVED lines=12> */
.L_x_4194:
[----:B------:R-:W-:-:S05]  /*44b0*/  FADD.FTZ R10, R27, -R27 ;  /* 0x8000001b1b0a7221 */ /* 0x000fca0000010000 */
[----:B------:R-:W-:Y:S01]  /*44c0*/  MOV R11, R10 ;  /* 0x0000000a000b7202 */ /* 0x000fe20000000f00 */
[----:B------:R-:W-:Y:S06]  /*44d0*/  BRA `(.L_x_4192) ;  /* 0x0000000000347947 */ /* 0x000fec0003800000 */
.L_x_4193:
        /* <DEDUP_REMOVED lines=13> */
.L_x_4192:
[----:B------:R-:W-:Y:S05]  /*45b0*/  BSYNC B0 ;  /* 0x0000000000007941 */ /* 0x000fea0003800000 */
.L_x_4191:
        /* <DEDUP_REMOVED lines=53> */
.L_x_4200:
        /* <DEDUP_REMOVED lines=12> */
.L_x_4199:
[----:B------:R-:W-:-:S05]  /*49d0*/  FADD.FTZ R2, R13, -R13 ;  /* 0x8000000d0d027221 */ /* 0x000fca0000010000 */
[----:B------:R-:W-:Y:S01]  /*49e0*/  MOV R3, R2 ;  /* 0x0000000200037202 */ /* 0x000fe20000000f00 */
[----:B------:R-:W-:Y:S06]  /*49f0*/  BRA `(.L_x_4197) ;  /* 0x0000000000347947 */ /* 0x000fec0003800000 */
.L_x_4198:
        /* <DEDUP_REMOVED lines=13> */
.L_x_4197:
[----:B------:R-:W-:Y:S05]  /*4ad0*/  BSYNC B0 ;  /* 0x0000000000007941 */ /* 0x000fea0003800000 */
.L_x_4196:
        /* <DEDUP_REMOVED lines=54> */
.L_x_4205:
        /* <DEDUP_REMOVED lines=12> */
.L_x_4204:
[----:B------:R-:W-:-:S05]  /*4f00*/  FADD.FTZ R16, R29, -R29 ;  /* 0x8000001d1d107221 */ /* 0x000fca0000010000 */
[----:B------:R-:W-:Y:S01]  /*4f10*/  MOV R17, R16 ;  /* 0x0000001000117202 */ /* 0x000fe20000000f00 */
[----:B------:R-:W-:Y:S06]  /*4f20*/  BRA `(.L_x_4202) ;  /* 0x0000000000347947 */ /* 0x000fec0003800000 */
.L_x_4203:
        /* <DEDUP_REMOVED lines=13> */
.L_x_4202:
[----:B------:R-:W-:Y:S05]  /*5000*/  BSYNC B0 ;  /* 0x0000000000007941 */ /* 0x000fea0003800000 */
.L_x_4201:
        /* <DEDUP_REMOVED lines=53> */
.L_x_4210:
        /* <DEDUP_REMOVED lines=12> */
.L_x_4209:
[----:B------:R-:W-:-:S05]  /*5420*/  FADD.FTZ R12, R21, -R21 ;  /* 0x80000015150c7221 */ /* 0x000fca0000010000 */
[----:B------:R-:W-:Y:S01]  /*5430*/  MOV R13, R12 ;  /* 0x0000000c000d7202 */ /* 0x000fe20000000f00 */
[----:B------:R-:W-:Y:S06]  /*5440*/  BRA `(.L_x_4207) ;  /* 0x0000000000347947 */ /* 0x000fec0003800000 */
.L_x_4208:
        /* <DEDUP_REMOVED lines=13> */
.L_x_4207:
[----:B------:R-:W-:Y:S05]  /*5520*/  BSYNC B0 ;  /* 0x0000000000007941 */ /* 0x000fea0003800000 */
.L_x_4206:
        /* <DEDUP_REMOVED lines=21> */
.L_x_4213:
[----:B------:R-:W-:-:S13]  /*5680*/  ISETP.GE.AND P0, PT, R22, R0, PT ;  /* 0x000000001600720c */ /* 0x000fda0003f06270 */
[----:B------:R-:W-:Y:S05]  /*5690*/  @P0 BRA `(.L_x_4215) ;  /* 0x0000000000300947 */ /* 0x000fea0003800000 */
[----:B0-----:R-:W0:Y:S01]  /*56a0*/  LDC.64 R6, c[0x0][0x218] ;  /* 0x00008600ff067b82 */ /* 0x001e220000000a00 */
[----:B------:R-:W-:Y:S02]  /*56b0*/  IADD3 R9, R25, R22, RZ ;  /* 0x0000001619097210 */ /* 0x000fe40007ffe0ff */
[----:B------:R-:W-:-:S03]  /*56c0*/  IADD3 R22, R22, 0x80, RZ ;  /* 0x0000008016167810 */ /* 0x000fc60007ffe0ff */
[----:B0-----:R-:W-:-:S05]  /*56d0*/  IMAD.WIDE.U32 R6, R9, 0x8, R6 ;  /* 0x0000000809067825 */ /* 0x001fca00078e0006 */
[----:B------:R1:W-:Y:S02]  /*56e0*/  STG.E.64 desc[UR4][R6.64], R4 ;  /* 0x0000000406007986 */ /* 0x0003e4000c101b04 */
.L_x_4214:
[----:B------:R-:W-:-:S13]  /*56f0*/  ISETP.GE.AND P0, PT, R22, R0, PT ;  /* 0x000000001600720c */ /* 0x000fda0003f06270 */
[----:B------:R-:W-:Y:S05]  /*5700*/  @P0 BRA `(.L_x_4216) ;  /* 0x0000000000340947 */ /* 0x000fea0003800000 */
[----:B-1----:R-:W1:Y:S01]  /*5710*/  LDC.64 R4, c[0x0][0x218] ;  /* 0x00008600ff047b82 */ /* 0x002e620000000a00 */
[----:B------:R-:W-:Y:S02]  /*5720*/  IADD3 R7, R25, R22, RZ ;  /* 0x0000001619077210 */ /* 0x000fe40007ffe0ff */
[----:B------:R-:W-:-:S03]  /*5730*/  IADD3 R22, R22, 0x80, RZ ;  /* 0x0000008016167810 */ /* 0x000fc60007ffe0ff */
[----:B-1----:R-:W-:-:S05]  /*5740*/  IMAD.WIDE.U32 R4, R7, 0x8, R4 ;  /* 0x0000000807047825 */ /* 0x002fca00078e0004 */
[----:B------:R1:W-:Y:S02]  /*5750*/  STG.E.64 desc[UR4][R4.64], R10 ;  /* 0x0000000a04007986 */ /* 0x0003e4000c101b04 */
.L_x_4215:
        /* <DEDUP_REMOVED lines=8> */
.L_x_4216:
[----:B------:R-:W-:Y:S05]  /*57e0*/  BSYNC B1 ;  /* 0x0000000000017941 */ /* 0x000fea0003800000 */
.L_x_4212:
[----:B------:R-:W-:-:S13]  /*57f0*/  ISETP.GE.AND P0, PT, R22, R0, PT ;  /* 0x000000001600720c */ /* 0x000fda0003f06270 */
[----:B--2---:R-:W2:Y:S01]  /*5800*/  @!P0 LDC.64 R2, c[0x0][0x218] ;  /* 0x00008600ff028b82 */ /* 0x004ea20000000a00 */
[----:B-1----:R-:W-:Y:S02]  /*5810*/  @!P0 IADD3 R5, R25, R22, RZ ;  /* 0x0000001619058210 */ /* 0x002fe40007ffe0ff */
[----:B------:R-:W-:-:S03]  /*5820*/  @!P0 IADD3 R22, R22, 0x80, RZ ;  /* 0x0000008016168810 */ /* 0x000fc60007ffe0ff */
[----:B--2---:R-:W-:-:S05]  /*5830*/  @!P0 IMAD.WIDE.U32 R2, R5, 0x8, R2 ;  /* 0x0000000805028825 */ /* 0x004fca00078e0002 */
[----:B------:R2:W-:Y:S02]  /*5840*/  @!P0 STG.E.64 desc[UR4][R2.64], R16 ;  /* 0x0000001002008986 */ /* 0x0005e4000c101b04 */
.L_x_4217:
[----:B------:R-:W-:Y:S05]  /*5850*/  BSYNC B0 ;  /* 0x0000000000007941 */ /* 0x000fea0003800000 */
.L_x_4211:
        /* <DEDUP_REMOVED lines=8> */
.L_x_4218:
        /* <DEDUP_REMOVED lines=10> */
.L_x_7221:


//--------------------- .text._ZN2at6native29vectorized_elementwise_kernelILi8EZZZNS0_16tanh_kernel_cudaERNS_18TensorIteratorBaseEENKUlvE_clEvENKUlvE0_clEvEUlN3c107complexIfEEE_St5arrayIPcLm2EEEEviT0_T1_ --------------------------
	.section	.text._ZN2at6native29vectorized_elementwise_kernelILi8EZZZNS0_16tanh_kernel_cudaERNS_18TensorIteratorBaseEENKUlvE_clEvENKUlvE0_clEvEUlN3c107complexIfEEE_St5arrayIPcLm2EEEEviT0_T1_,"ax",@progbits
	.align	128
        .global         _ZN2at6native29vectorized_elementwise_kernelILi8EZZZNS0_16tanh_kernel_cudaERNS_18TensorIteratorBaseEENKUlvE_clEvENKUlvE0_clEvEUlN3c107complexIfEEE_St5arrayIPcLm2EEEEviT0_T1_
        .type           _ZN2at6native29vectorized_elementwise_kernelILi8EZZZNS0_16tanh_kernel_cudaERNS_18TensorIteratorBaseEENKUlvE_clEvENKUlvE0_clEvEUlN3c107complexIfEEE_St5arrayIPcLm2EEEEviT0_T1_,@function
        .size           _ZN2at6native29vectorized_elementwise_kernelILi8EZZZNS0_16tanh_kernel_cudaERNS_18TensorIteratorBaseEENKUlvE_clEvENKUlvE0_clEvEUlN3c107complexIfEEE_St5arrayIPcLm2EEEEviT0_T1_,(.L_x_7222 - _ZN2at6native29vectorized_elementwise_kernelILi8EZZZNS0_16tanh_kernel_cudaERNS_18TensorIteratorBaseEENKUlvE_clEvENKUlvE0_clEvEUlN3c107complexIfEEE_St5arrayIPcLm2EEEEviT0_T1_)
        .other          _ZN2at6native29vectorized_elementwise_kernelILi8EZZZNS0_16tanh_kernel_cudaERNS_18TensorIteratorBaseEENKUlvE_clEvENKUlvE0_clEvEUlN3c107complexIfEEE_St5arrayIPcLm2EEEEviT0_T1_,@"STO_CUDA_ENTRY STV_DEFAULT"
_ZN2at6native29vectorized_elementwise_kernelILi8EZZZNS0_16tanh_kernel_cudaERNS_18TensorIteratorBaseEENKUlvE_clEvENKUlvE0_clEvEUlN3c107complexIfEEE_St5arrayIPcLm2EEEEviT0_T1_:
.text._ZN2at6native29vectorized_elementwise_kernelILi8EZZZNS0_16tanh_kernel_cudaERNS_18TensorIteratorBaseEENKUlvE_clEvENKUlvE0_clEvEUlN3c107complexIfEEE_St5arrayIPcLm2EEEEviT0_T1_:
        /* <DEDUP_REMOVED lines=66> */
.L_x_4223:
        /* <DEDUP_REMOVED lines=12> */
.L_x_4222:
[----:B------:R-:W-:-:S05]  /*04e0*/  FADD.FTZ R16, R5, -R5 ;  /* 0x8000000505107221 */ /* 0x000fca0000010000 */
[----:B------:R-:W-:Y:S01]  /*04f0*/  MOV R17, R16 ;  /* 0x0000001000117202 */ /* 0x000fe20000000f00 */
[----:B------:R-:W-:Y:S06]  /*0500*/  BRA `(.L_x_4224) ;  /* 0x0000000000307947 */ /* 0x000fec0003800000 */
.L_x_4221:
        /* <DEDUP_REMOVED lines=12> */
.L_x_4224:
[----:B------:R-:W-:Y:S05]  /*05d0*/  BSYNC B0 ;  /* 0x0000000000007941 */ /* 0x000fea0003800000 */
.L_x_4220:
        /* <DEDUP_REMOVED lines=49> */
.L_x_4228:
        /* <DEDUP_REMOVED lines=12> */
.L_x_4227:
[----:B------:R-:W-:-:S05]  /*09b0*/  FADD.FTZ R6, R7, -R7 ;  /* 0x8000000707067221 */ /* 0x000fca0000010000 */
[----:B------:R-:W-:Y:S01]  /*09c0*/  MOV R19, R6 ;  /* 0x0000000600137202 */ /* 0x000fe20000000f00 */
[----:B------:R-:W-:Y:S06]  /*09d0*/  BRA `(.L_x_4229) ;  /* 0x0000000000307947 */ /* 0x000fec0003800000 */
.L_x_4226:
        /* <DEDUP_REMOVED lines=12> */
.L_x_4229:
[----:B------:R-:W-:Y:S05]  /*0aa0*/  BSYNC B0 ;  /* 0x0000000000007941 */ /* 0x000fea0003800000 */
.L_x_4225:
        /* <DEDUP_REMOVED lines=49> */
.L_x_4233:
        /* <DEDUP_REMOVED lines=12> */
.L_x_4232:
[----:B------:R-:W-:-:S05]  /*0e80*/  FADD.FTZ R20, R21, -R21 ;  /* 0x8000001515147221 */ /* 0x000fca0000010000 */
[----:B------:R-:W-:Y:S01]  /*0e90*/  MOV R5, R20 ;  /* 0x0000001400057202 */ /* 0x000fe20000000f00 */
[----:B------:R-:W-:Y:S06]  /*0ea0*/  BRA `(.L_x_4234) ;  /* 0x0000000000307947 */ /* 0x000fec0003800000 */
.L_x_4231:
        /* <DEDUP_REMOVED lines=12> */
.L_x_4234:
[----:B------:R-:W-:Y:S05]  /*0f70*/  BSYNC B0 ;  /* 0x0000000000007941 */ /* 0x000fea0003800000 */
.L_x_4230:
        /* <DEDUP_REMOVED lines=49> */
.L_x_4238:
        /* <DEDUP_REMOVED lines=12> */
.L_x_4237:
[----:B------:R-:W-:-:S05]  /*1350*/  FADD.FTZ R22, R23, -R23 ;  /* 0x8000001717167221 */ /* 0x000fca0000010000 */
[----:B------:R-:W-:Y:S01]  /*1360*/  MOV R7, R22 ;  /* 0x0000001600077202 */ /* 0x000fe20000000f00 */
[----:B------:R-:W-:Y:S06]  /*1370*/  BRA `(.L_x_4239) ;  /* 0x0000000000307947 */ /* 0x000fec0003800000 */
.L_x_4236:
        /* <DEDUP_REMOVED lines=12> */
.L_x_4239:
[----:B------:R-:W-:Y:S05]  /*1440*/  BSYNC B0 ;  /* 0x0000000000007941 */ /* 0x000fea0003800000 */
.L_x_4235:
        /* <DEDUP_REMOVED lines=49> */
.L_x_4243:
        /* <DEDUP_REMOVED lines=12> */
.L_x_4242:
[----:B------:R-:W-:-:S05]  /*1820*/  FADD.FTZ R8, R9, -R9 ;  /* 0x8000000909087221 */ /* 0x000fca0000010000 */
[----:B------:R-:W-:Y:S01]  /*1830*/  MOV R21, R8 ;  /* 0x0000000800157202 */ /* 0x000fe20000000f00 */
[----:B------:R-:W-:Y:S06]  /*1840*/  BRA `(.L_x_4244) ;  /* 0x0000000000307947 */ /* 0x000fec0003800000 */
.L_x_4241:
        /* <DEDUP_REMOVED lines=12> */
.L_x_4244:
[----:B------:R-:W-:Y:S05]  /*1910*/  BSYNC B0 ;  /* 0x0000000000007941 */ /* 0x000fea0003800000 */
.L_x_4240:
        /* <DEDUP_REMOVED lines=49> */
.L_x_4248:
        /* <DEDUP_REMOVED lines=12> */
.L_x_4247:
[----:B------:R-:W-:-:S05]  /*1cf0*/  FADD.FTZ R10, R11, -R11 ;  /* 0x8000000b0b0a7221 */ /* 0x000fca0000010000 */
[----:B------:R-:W-:Y:S01]  /*1d00*/  MOV R23, R10 ;  /* 0x0000000a00177202 */ /* 0x000fe20000000f00 */
[----:B------:R-:W-:Y:S06]  /*1d10*/  BRA `(.L_x_4249) ;  /* 0x0000000000307947 */ /* 0x000fec0003800000 */
.L_x_4246:
        /* <DEDUP_REMOVED lines=12> */
.L_x_4249:
[----:B------:R-:W-:Y:S05]  /*1de0*/  BSYNC B0 ;  /* 0x0000000000007941 */ /* 0x000fea0003800000 */
.L_x_4245:
        /* <DEDUP_REMOVED lines=49> */
.L_x_4253:
        /* <DEDUP_REMOVED lines=12> */
.L_x_4252:
[----:B------:R-:W-:-:S05]  /*21c0*/  FADD.FTZ R12, R13, -R13 ;  /* 0x8000000d0d0c7221 */ /* 0x000fca0000010000 */
[----:B------:R-:W-:Y:S01]  /*21d0*/  MOV R9, R12 ;  /* 0x0000000c00097202 */ /* 0x000fe20000000f00 */
[----:B------:R-:W-:Y:S06]  /*21e0*/  BRA `(.L_x_4254) ;  /* 0x0000000000307947 */ /* 0x000fec0003800000 */
.L_x_4251:
        /* <DEDUP_REMOVED lines=12> */
.L_x_4254:
[----:B------:R-:W-:Y:S05]  /*22b0*/  BSYNC B0 ;  /* 0x0000000000007941 */ /* 0x000fea0003800000 */
.L_x_4250:
        /* <DEDUP_REMOVED lines=49> */
.L_x_4258:
        /* <DEDUP_REMOVED lines=12> */
.L_x_4257:
[----:B------:R-:W-:-:S05]  /*2690*/  FADD.FTZ R14, R15, -R15 ;  /* 0x8000000f0f0e7221 */ /* 0x000fca0000010000 */
[----:B------:R-:W-:Y:S01]  /*26a0*/  MOV R11, R14 ;  /* 0x0000000e000b7202 */ /* 0x000fe20000000f00 */
[----:B------:R-:W-:Y:S06]  /*26b0*/  BRA `(.L_x_4259) ;  /* 0x0000000000307947 */ /* 0x000fec0003800000 */
.L_x_4256:
        /* <DEDUP_REMOVED lines=12> */
.L_x_4259:
[----:B------:R-:W-:Y:S05]  /*2780*/  BSYNC B0 ;  /* 0x0000000000007941 */ /* 0x000fea0003800000 */
.L_x_4255:
        /* <DEDUP_REMOVED lines=15> */
.L_x_4219:
        /* <DEDUP_REMOVED lines=109> */
.L_x_4264:
        /* <DEDUP_REMOVED lines=12> */
.L_x_4263:
[----:B------:R-:W-:-:S05]  /*3010*/  FADD.FTZ R14, R5, -R5 ;  /* 0x80000005050e7221 */ /* 0x000fca0000010000 */
[----:B------:R-:W-:Y:S01]  /*3020*/  MOV R15, R14 ;  /* 0x0000000e000f7202 */ /* 0x000fe20000000f00 */
[----:B------:R-:W-:Y:S06]  /*3030*/  BRA `(.L_x_4261) ;  /* 0x0000000000347947 */ /* 0x000fec0003800000 */
.L_x_4262:
        /* <DEDUP_REMOVED lines=13> */
.L_x_4261:
[----:B------:R-:W-:Y:S05]  /*3110*/  BSYNC B0 ;  /* 0x0000000000007941 */ /* 0x000fea0003800000 */
.L_x_4260:
        /* <DEDUP_REMOVED lines=53> */
.L_x_4269:
        /* <DEDUP_REMOVED lines=12> */
.L_x_4268:
[----:B------:R-:W-:-:S05]  /*3530*/  FADD.FTZ R8, R7, -R7 ;  /* 0x8000000707087221 */ /* 0x000fca0000010000 */
[----:B------:R-:W-:Y:S01]  /*3540*/  MOV R9, R8 ;  /* 0x0000000800097202 */ /* 0x000fe20000000f00 */
[----:B------:R-:W-:Y:S06]  /*3550*/  BRA `(.L_x_4266) ;  /* 0x0000000000347947 */ /* 0x000fec0003800000 */
.L_x_4267:
        /* <DEDUP_REMOVED lines=13> */
.L_x_4266:
[----:B------:R-:W-:Y:S05]  /*3630*/  BSYNC B0 ;  /* 0x0000000000007941 */ /* 0x000fea0003800000 */
.L_x_4265:
        /* <DEDUP_REMOVED lines=54> */
.L_x_4274:
        /* <DEDUP_REMOVED lines=12> */
.L_x_4273:
[----:B------:R-:W-:-:S05]  /*3a60*/  FADD.FTZ R6, R3, -R3 ;  /* 0x8000000303067221 */ /* 0x000fca0000010000 */
[----:B------:R-:W-:Y:S01]  /*3a70*/  MOV R7, R6 ;  /* 0x0000000600077202 */ /* 0x000fe20000000f00 */
[----:B------:R-:W-:Y:S06]  /*3a80*/  BRA `(.L_x_4271) ;  /* 0x0000000000347947 */ /* 0x000fec0003800000 */
.L_x_4272:
        /* <DEDUP_REMOVED lines=13> */
.L_x_4271:
[----:B------:R-:W-:Y:S05]  /*3b60*/  BSYNC B0 ;  /* 0x0000000000007941 */ /* 0x000fea0003800000 */
.L_x_4270:
        /* <DEDUP_REMOVED lines=53> */
.L_x_4279:
        /* <DEDUP_REMOVED lines=12> */
.L_x_4278:
[----:B------:R-:W-:-:S05]  /*3f80*/  FADD.FTZ R4, R19, -R19 ;  /* 0x8000001313047221 */ /* 0x000fca0000010000 */
[----:B------:R-:W-:Y:S01]  /*3f90*/  MOV R5, R4 ;  /* 0x0000000400057202 */ /* 0x000fe20000000f00 */
[----:B------:R-:W-:Y:S06]  /*3fa0*/  BRA `(.L_x_4276) ;  /* 0x0000000000347947 */ /* 0x000fec0003800000 */
.L_x_4277:
        /* <DEDUP_REMOVED lines=13> */
.L_x_4276:
[----:B------:R-:W-:Y:S05]  /*4080*/  BSYNC B0 ;  /* 0x0000000000007941 */ /* 0x000fea0003800000 */
.L_x_4275:
        /* <DEDUP_REMOVED lines=54> */
.L_x_4284:
        /* <DEDUP_REMOVED lines=12> */
.L_x_4283:
[----:B------:R-:W-:-:S05]  /*44b0*/  FADD.FTZ R10, R27, -R27 ;  /* 0x8000001b1b0a7221 */ /* 0x000fca0000010000 */
[----:B------:R-:W-:Y:S01]  /*44c0*/  MOV R11, R10 ;  /* 0x0000000a000b7202 */ /* 0x000fe20000000f00 */
[----:B------:R-:W-:Y:S06]  /*44d0*/  BRA `(.L_x_4281) ;  /* 0x0000000000347947 */ /* 0x000fec0003800000 */
.L_x_4282:
        /* <DEDUP_REMOVED lines=13> */
.L_x_4281:
[----:B------:R-:W-:Y:S05]  /*45b0*/  BSYNC B0 ;  /* 0x0000000000007941 */ /* 0x000fea0003800000 */
.L_x_4280:
        /* <DEDUP_REMOVED lines=53> */
.L_x_4289:
        /* <DEDUP_REMOVED lines=12> */
.L_x_4288:
[----:B------:R-:W-:-:S05]  /*49d0*/  FADD.FTZ R2, R13, -R13 ;  /* 0x8000000d0d027221 */ /* 0x000fca0000010000 */
[----:B------:R-:W-:Y:S01]  /*49e0*/  MOV R3, R2 ;  /* 0x0000000200037202 */ /* 0x000fe20000000f00 */
[----:B------:R-:W-:Y:S06]  /*49f0*/  BRA `(.L_x_4286) ;  /* 0x0000000000347947 */ /* 0x000fec0003800000 */
.L_x_4287:
        /* <DEDUP_REMOVED lines=13> */
.L_x_4286:
[----:B------:R-:W-:Y:S05]  /*4ad0*/  BSYNC B0 ;  /* 0x0000000000007941 */ /* 0x000fea0003800000 */
.L_x_4285:
        /* <DEDUP_REMOVED lines=54> */
.L_x_4294:
        /* <DEDUP_REMOVED lines=12> */
.L_x_4293:
[----:B------:R-:W-:-:S05]  /*4f00*/  FADD.FTZ R16, R29, -R29 ;  /* 0x8000001d1d107221 */ /* 0x000fca0000010000 */
[----:B------:R-:W-:Y:S01]  /*4f10*/  MOV R17, R16 ;  /* 0x0000001000117202 */ /* 0x000fe20000000f00 */
[----:B------:R-:W-:Y:S06]  /*4f20*/  BRA `(.L_x_4291) ;  /* 0x0000000000347947 */ /* 0x000fec0003800000 */
.L_x_4292:
        /* <DEDUP_REMOVED lines=13> */
.L_x_4291:
[----:B------:R-:W-:Y:S05]  /*5000*/  BSYNC B0 ;  /* 0x0000000000007941 */ /* 0x000fea0003800000 */
.L_x_4290:
        /* <DEDUP_REMOVED lines=53> */
.L_x_4299:
        /* <DEDUP_REMOVED lines=12> */
.L_x_4298:
[----:B------:R-:W-:-:S05]  /*5420*/  FADD.FTZ R12, R21, -R21 ;  /* 0x80000015150c7221 */ /* 0x000fca0000010000 */
[----:B------:R-:W-:Y:S01]  /*5430*/  MOV R13, R12 ;  /* 0x0000000c000d7202 */ /* 0x000fe20000000f00 */
[----:B------:R-:W-:Y:S06]  /*5440*/  BRA `(.L_x_4296) ;  /* 0x0000000000347947 */ /* 0x000fec0003800000 */
.L_x_4297:
        /* <DEDUP_REMOVED lines=13> */
.L_x_4296:
[----:B------:R-:W-:Y:S05]  /*5520*/  BSYNC B0 ;  /* 0x0000000000007941 */ /* 0x000fea0003800000 */
.L_x_4295:
        /* <DEDUP_REMOVED lines=21> */
.L_x_4302:
[----:B------:R-:W-:-:S13]  /*5680*/  ISETP.GE.AND P0, PT, R22, R0, PT ;  /* 0x000000001600720c */ /* 0x000fda0003f06270 */
[----:B------:R-:W-:Y:S05]  /*5690*/  @P0 BRA `(.L_x_4304) ;  /* 0x0000000000300947 */ /* 0x000fea0003800000 */
[----:B0-----:R-:W0:Y:S01]  /*56a0*/  LDC.64 R6, c[0x0][0x218] ;  /* 0x00008600ff067b82 */ /* 0x001e220000000a00 */
[----:B------:R-:W-:Y:S02]  /*56b0*/  IADD3 R9, R25, R22, RZ ;  /* 0x0000001619097210 */ /* 0x000fe40007ffe0ff */
[----:B------:R-:W-:-:S03]  /*56c0*/  IADD3 R22, R22, 0x80, RZ ;  /* 0x0000008016167810 */ /* 0x000fc60007ffe0ff */
[----:B0-----:R-:W-:-:S05]  /*56d0*/  IMAD.WIDE.U32 R6, R9, 0x8, R6 ;  /* 0x0000000809067825 */ /* 0x001fca00078e0006 */
[----:B------:R1:W-:Y:S02]  /*56e0*/  STG.E.64 desc[UR4][R6.64], R4 ;  /* 0x0000000406007986 */ /* 0x0003e4000c101b04 */
.L_x_4303:
[----:B------:R-:W-:-:S13]  /*56f0*/  ISETP.GE.AND P0, PT, R22, R0, PT ;  /* 0x000000001600720c */ /* 0x000fda0003f06270 */
[----:B------:R-:W-:Y:S05]  /*5700*/  @P0 BRA `(.L_x_4305) ;  /* 0x0000000000340947 */ /* 0x000fea0003800000 */
[----:B-1----:R-:W1:Y:S01]  /*5710*/  LDC.64 R4, c[0x0][0x218] ;  /* 0x00008600ff047b82 */ /* 0x002e620000000a00 */
[----:B------:R-:W-:Y:S02]  /*5720*/  IADD3 R7, R25, R22, RZ ;  /* 0x0000001619077210 */ /* 0x000fe40007ffe0ff */
[----:B------:R-:W-:-:S03]  /*5730*/  IADD3 R22, R22, 0x80, RZ ;  /* 0x0000008016167810 */ /* 0x000fc60007ffe0ff */
[----:B-1----:R-:W-:-:S05]  /*5740*/  IMAD.WIDE.U32 R4, R7, 0x8, R4 ;  /* 0x0000000807047825 */ /* 0x002fca00078e0004 */
[----:B------:R1:W-:Y:S02]  /*5750*/  STG.E.64 desc[UR4][R4.64], R10 ;  /* 0x0000000a04007986 */ /* 0x0003e4000c101b04 */
.L_x_4304:
        /* <DEDUP_REMOVED lines=8> */
.L_x_4305:
[----:B------:R-:W-:Y:S05]  /*57e0*/  BSYNC B1 ;  /* 0x0000000000017941 */ /* 0x000fea0003800000 */
.L_x_4301:
[----:B------:R-:W-:-:S13]  /*57f0*/  ISETP.GE.AND P0, PT, R22, R0, PT ;  /* 0x000000001600720c */ /* 0x000fda0003f06270 */
[----:B--2---:R-:W2:Y:S01]  /*5800*/  @!P0 LDC.64 R2, c[0x0][0x218] ;  /* 0x00008600ff028b82 */ /* 0x004ea20000000a00 */
[----:B-1----:R-:W-:Y:S02]  /*5810*/  @!P0 IADD3 R5, R25, R22, RZ ;  /* 0x0000001619058210 */ /* 0x002fe40007ffe0ff */
[----:B------:R-:W-:-:S03]  /*5820*/  @!P0 IADD3 R22, R22, 0x80, RZ ;  /* 0x0000008016168810 */ /* 0x000fc60007ffe0ff */
[----:B--2---:R-:W-:-:S05]  /*5830*/  @!P0 IMAD.WIDE.U32 R2, R5, 0x8, R2 ;  /* 0x0000000805028825 */ /* 0x004fca00078e0002 */
[----:B------:R2:W-:Y:S02]  /*5840*/  @!P0 STG.E.64 desc[UR4][R2.64], R16 ;  /* 0x0000001002008986 */ /* 0x0005e4000c101b04 */
.L_x_4306:
[----:B------:R-:W-:Y:S05]  /*5850*/  BSYNC B0 ;  /* 0x0000000000007941 */ /* 0x000fea0003800000 */
.L_x_4300:
        /* <DEDUP_REMOVED lines=8> */
.L_x_4307:
        /* <DEDUP_REMOVED lines=10> */
.L_x_7222:


//--------------------- .text._ZN2at6native18elementwise_kernelILi128ELi4EZNS0_15gpu_kernel_implIZZZNS0_16tanh_kernel_cudaERNS_18TensorIteratorBaseEENKUlvE_clEvENKUlvE_clEvEUlN3c107complexIdEEE_EEvS4_RKT_EUliE_EEviT1_ --------------------------
	.section	.text._ZN2at6native18elementwise_kernelILi128ELi4EZNS0_15gpu_kernel_implIZZZNS0_16tanh_kernel_cudaERNS_18TensorIteratorBaseEENKUlvE_clEvENKUlvE_clEvEUlN3c107complexIdEEE_EEvS4_RKT_EUliE_EEviT1_,"ax",@progbits
	.align	128
        .global         _ZN2at6native18elementwise_kernelILi128ELi4EZNS0_15gpu_kernel_implIZZZNS0_16tanh_kernel_cudaERNS_18TensorIteratorBaseEENKUlvE_clEvENKUlvE_clEvEUlN3c107complexIdEEE_EEvS4_RKT_EUliE_EEviT1_
        .type           _ZN2at6native18elementwise_kernelILi128ELi4EZNS0_15gpu_kernel_implIZZZNS0_16tanh_kernel_cudaERNS_18TensorIteratorBaseEENKUlvE_clEvENKUlvE_clEvEUlN3c107complexIdEEE_EEvS4_RKT_EUliE_EEviT1_,@function
        .size           _ZN2at6native18elementwise_kernelILi128ELi4EZNS0_15gpu_kernel_implIZZZNS0_16tanh_kernel_cudaERNS_18TensorIteratorBaseEENKUlvE_clEvENKUlvE_clEvEUlN3c107complexIdEEE_EEvS4_RKT_EUliE_EEviT1_,(.L_x_7162 - _ZN2at6native18elementwise_kernelILi128ELi4EZNS0_15gpu_kernel_implIZZZNS0_16tanh_kernel_cudaERNS_18TensorIteratorBaseEENKUlvE_clEvENKUlvE_clEvEUlN3c107complexIdEEE_EEvS4_RKT_EUliE_EEviT1_)
        .other          _ZN2at6native18elementwise_kernelILi128ELi4EZNS0_15gpu_kernel_implIZZZNS0_16tanh_kernel_cudaERNS_18TensorIteratorBaseEENKUlvE_clEvENKUlvE_clEvEUlN3c107complexIdEEE_EEvS4_RKT_EUliE_EEviT1_,@"STO_CUDA_ENTRY STV_DEFAULT"
_ZN2at6native18elementwise_kernelILi128ELi4EZNS0_15gpu_kernel_implIZZZNS0_16tanh_kernel_cudaERNS_18TensorIteratorBaseEENKUlvE_clEvENKUlvE_clEvEUlN3c107complexIdEEE_EEvS4_RKT_EUliE_EEviT1_:
.text._ZN2at6native18elementwise_kernelILi128ELi4EZNS0_15gpu_kernel_implIZZZNS0_16tanh_kernel_cudaERNS_18TensorIteratorBaseEENKUlvE_clEvENKUlvE_clEvEUlN3c107complexIdEEE_EEvS4_RKT_EUliE_EEviT1_:
[----:B------:R-:W0:Y:S01]  /*0000*/  LDC R1, c[0x0][0x28] ;  /* 0x00000a00ff017b82 */ /* 0x000e220000000800 */
[----:B------:R-:W1:Y:S01]  /*0010*/  S2R R17, SR_CTAID.X ;  /* 0x0000000000117919 */ /* 0x000e620000002500 */
[----:B------:R-:W-:Y:S01]  /*0020*/  ULDC UR4, c[0x0][0x210] ;  /* 0x0000840000047ab9 */ /* 0x000fe20000000800 */
[----:B------:R-:W-:Y:S01]  /*0030*/  ULDC.64 UR36, c[0x0][0x208] ;  /* 0x0000820000247ab9 */ /* 0x000fe20000000a00 */
[----:B------:R-:W-:Y:S01]  /*0040*/  BSSY B6, `(.L_x_4308) ;  /* 0x0000599000067945 */ /* 0x000fe20003800000 */
[----:B------:R-:W1:Y:S01]  /*0050*/  S2R R0, SR_TID.X ;  /* 0x0000000000007919 */ /* 0x000e620000002100 */
[----:B0-----:R-:W-:Y:S02]  /*0060*/  VIADD R1, R1, 0xffffffd8 ;  /* 0xffffffd801017836 */ /* 0x001fe40000000000 */
[----:B-1----:R-:W-:-:S05]  /*0070*/  IMAD R17, R17, 0x200, R0 ;  /* 0x0000020011117824 */ /* 0x002fca00078e0200 */
[----:B------:R-:W-:-:S13]  /*0080*/  ISETP.GE.AND P0, PT, R17, UR4, PT ;  /* 0x0000000411007c0c */ /* 0x000fda000bf06270 */
[----:B------:R-:W-:Y:S05]  /*0090*/  @P0 BRA `(.L_x_4309) ;  /* 0x00000058004c0947 */ /* 0x000fea0003800000 */
[----:B------:R-:W0:Y:S01]  /*00a0*/  LDC R6, c[0x0][0x218] ;  /* 0x00008600ff067b82 */ /* 0x000e220000000800 */
[----:B------:R-:W-:Y:S02]  /*00b0*/  IMAD.MOV.U32 R0, RZ, RZ, RZ ;  /* 0x000000ffff007224 */ /* 0x000fe400078e00ff */
        /* <DEDUP_REMOVED lines=301> */
.L_x_4310:
        /* <DEDUP_REMOVED lines=19> */
[----:B------:R-:W-:Y:S01]  /*14c0*/  CS2R R22, SRZ ;  /* 0x0000000000167805 */ /* 0x000fe2000001ff00 */
[----:B--2---:R0:W1:Y:S01]  /*14d0*/  I2F.F64.S16 R20, R2 ;  /* 0x0000000200147312 */ /* 0x0040620000101c00 */
[----:B------:R-:W-:Y:S05]  /*14e0*/  BRA `(.L_x_4316) ;  /* 0x0000000c00d87947 */ /* 0x000fea0003800000 */
.L_x_4314:
[----:B------:R-:W2:Y:S01]  /*14f0*/  LDG.E.U8 R2, desc[UR36][R2.64] ;  /* 0x0000002402027981 */ /* 0x000ea2000c1e1100 */
[----:B------:R-:W-:Y:S01]  /*1500*/  CS2R R22, SRZ ;  /* 0x0000000000167805 */ /* 0x000fe2000001ff00 */
[----:B--2---:R0:W1:Y:S01]  /*1510*/  I2F.F64.U16 R20, R2 ;  /* 0x0000000200147312 */ /* 0x0040620000101800 */
[----:B------:R-:W-:Y:S05]  /*1520*/  BRA `(.L_x_4316) ;  /* 0x0000000c00c87947 */ /* 0x000fea0003800000 */
.L_x_4313:
[----:B------:R-:W-:-:S13]  /*1530*/  ISETP.NE.AND P0, PT, R4, 0x2, PT ;  /* 0x000000020400780c */ /* 0x000fda0003f05270 */
[----:B------:R-:W-:Y:S05]  /*1540*/  @!P0 BRA `(.L_x_4317) ;  /* 0x0000000000308947 */ /* 0x000fea0003800000 */
[----:B------:R-:W-:-:S13]  /*1550*/  ISETP.NE.AND P0, PT, R4, 0x3, PT ;  /* 0x000000030400780c */ /* 0x000fda0003f05270 */
[----:B------:R-:W-:Y:S05]  /*1560*/  @!P0 BRA `(.L_x_4318) ;  /* 0x0000000000188947 */ /* 0x000fea0003800000 */
[----:B------:R-:W-:-:S13]  /*1570*/  ISETP.NE.AND P0, PT, R4, 0x4, PT ;  /* 0x000000040400780c */ /* 0x000fda0003f05270 */
[----:B------:R-:W-:Y:S05]  /*1580*/  @P0 BRA `(.L_x_4315) ;  /* 0x0000000c00480947 */ /* 0x000fea0003800000 */
[----:B------:R-:W2:Y:S01]  /*1590*/  LDG.E.64 R20, desc[UR36][R2.64] ;  /* 0x0000002402147981 */ /* 0x000ea2000c1e1b00 */
[----:B------:R-:W-:Y:S01]  /*15a0*/  CS2R R22, SRZ ;  /* 0x0000000000167805 */ /* 0x000fe2000001ff00 */
[----:B--2---:R-:W0:Y:S01]  /*15b0*/  I2F.F64.S64 R20, R20 ;  /* 0x0000001400147312 */ /* 0x004e220000301c00 */
[----:B------:R-:W-:Y:S05]  /*15c0*/  BRA `(.L_x_4316) ;  /* 0x0000000c00a07947 */ /* 0x000fea0003800000 */
.L_x_4318:
[----:B------:R-:W2:Y:S01]  /*15d0*/  LDG.E R2, desc[UR36][R2.64] ;  /* 0x0000002402027981 */ /* 0x000ea2000c1e1900 */
[----:B------:R-:W-:Y:S01]  /*15e0*/  CS2R R22, SRZ ;  /* 0x0000000000167805 */ /* 0x000fe2000001ff00 */
[----:B--2---:R0:W1:Y:S01]  /*15f0*/  I2F.F64 R20, R2 ;  /* 0x0000000200147312 */ /* 0x0040620000201c00 */
[----:B------:R-:W-:Y:S05]  /*1600*/  BRA `(.L_x_4316) ;  /* 0x0000000c00907947 */ /* 0x000fea0003800000 */
.L_x_4317:
[----:B------:R-:W2:Y:S01]  /*1610*/  LDG.E.U16 R2, desc[UR36][R2.64] ;  /* 0x0000002402027981 */ /* 0x000ea2000c1e1500 */
[----:B------:R-:W-:Y:S01]  /*1620*/  CS2R R22, SRZ ;  /* 0x0000000000167805 */ /* 0x000fe2000001ff00 */
[----:B--2---:R0:W1:Y:S01]  /*1630*/  I2F.F64.S16 R20, R2 ;  /* 0x0000000200147312 */ /* 0x0040620000101c00 */
[----:B------:R-:W-:Y:S05]  /*1640*/  BRA `(.L_x_4316) ;  /* 0x0000000c00807947 */ /* 0x000fea0003800000 */
.L_x_4312:
[----:B------:R-:W-:-:S13]  /*1650*/  ISETP.GT.AND P0, PT, R4, 0x6, PT ;  /* 0x000000060400780c */ /* 0x000fda0003f04270 */
[----:B------:R-:W-:Y:S05]  /*1660*/  @P0 BRA `(.L_x_4319) ;  /* 0x00000000003c0947 */ /* 0x000fea0003800000 */
[----:B------:R-:W-:-:S13]  /*1670*/  ISETP.NE.AND P0, PT, R4, 0x5, PT ;  /* 0x000000050400780c */ /* 0x000fda0003f05270 */
[----:B------:R-:W-:Y:S05]  /*1680*/  @!P0 BRA `(.L_x_4320) ;  /* 0x00000000001c8947 */ /* 0x000fea0003800000 */
[----:B------:R-:W-:-:S13]  /*1690*/  ISETP.NE.AND P0, PT, R4, 0x6, PT ;  /* 0x000000060400780c */ /* 0x000fda0003f05270 */
[----:B------:R-:W-:Y:S05]  /*16a0*/  @P0 BRA `(.L_x_4315) ;  /* 0x0000000c00000947 */ /* 0x000fea0003800000 */
[----:B------:R-:W2:Y:S01]  /*16b0*/  LDG.E R20, desc[UR36][R2.64] ;  /* 0x0000002402147981 */ /* 0x000ea2000c1e1900 */
[----:B------:R-:W-:Y:S01]  /*16c0*/  CS2R R22, SRZ ;  /* 0x0000000000167805 */ /* 0x000fe2000001ff00 */
[----:B--2---:R-:W-:-:S06]  /*16d0*/  FMUL.FTZ R20, R20, 1 ;  /* 0x3f80000014147820 */ /* 0x004fcc0000410000 */
[----:B------:R-:W0:Y:S01]  /*16e0*/  F2F.F64.F32 R20, R20 ;  /* 0x0000001400147310 */ /* 0x000e220000201800 */
[----:B------:R-:W-:Y:S05]  /*16f0*/  BRA `(.L_x_4316) ;  /* 0x0000000c00547947 */ /* 0x000fea0003800000 */
.L_x_4320:
[----:B------:R-:W2:Y:S01]  /*1700*/  LDG.E.U16 R0, desc[UR36][R2.64] ;  /* 0x0000002402007981 */ /* 0x000ea2000c1e1500 */
[----:B------:R-:W-:Y:S01]  /*1710*/  CS2R R22, SRZ ;  /* 0x0000000000167805 */ /* 0x000fe2000001ff00 */
[----:B--2---:R-:W-:-:S05]  /*1720*/  HADD2.F32 R0, -RZ, R0.H0_H0 ;  /* 0x20000000ff007230 */ /* 0x004fca0000004100 */
[----:B------:R-:W-:-:S04]  /*1730*/  FMUL.FTZ R0, R0, 1 ;  /* 0x3f80000000007820 */ /* 0x000fc80000410000 */
[----:B------:R0:W1:Y:S01]  /*1740*/  F2F.F64.F32 R20, R0 ;  /* 0x0000000000147310 */ /* 0x0000620000201800 */
[----:B------:R-:W-:Y:S05]  /*1750*/  BRA `(.L_x_4316) ;  /* 0x0000000c003c7947 */ /* 0x000fea0003800000 */
.L_x_4319:
[----:B------:R-:W-:-:S13]  /*1760*/  ISETP.NE.AND P0, PT, R4, 0x7, PT ;  /* 0x000000070400780c */ /* 0x000fda0003f05270 */
[----:B------:R-:W-:Y:S05]  /*1770*/  @!P0 BRA `(.L_x_4321) ;  /* 0x0000000000488947 */ /* 0x000fea0003800000 */
[----:B------:R-:W-:-:S13]  /*1780*/  ISETP.NE.AND P0, PT, R4, 0x8, PT ;  /* 0x000000080400780c */ /* 0x000fda0003f05270 */
[----:B------:R-:W-:Y:S05]  /*1790*/  @!P0 BRA `(.L_x_4322) ;  /* 0x0000000000208947 */ /* 0x000fea0003800000 */
[----:B------:R-:W-:-:S13]  /*17a0*/  ISETP.NE.AND P0, PT, R4, 0x9, PT ;  /* 0x000000090400780c */ /* 0x000fda0003f05270 */
[----:B------:R-:W-:Y:S05]  /*17b0*/  @P0 BRA `(.L_x_4315) ;  /* 0x0000000800bc0947 */ /* 0x000fea0003800000 */
[----:B------:R-:W2:Y:S02]  /*17c0*/  LDG.E.64 R2, desc[UR36][R2.64] ;  /* 0x0000002402027981 */ /* 0x000ea4000c1e1b00 */
[----:B--2---:R-:W-:Y:S01]  /*17d0*/  FMUL.FTZ R22, R3, 1 ;  /* 0x3f80000003167820 */ /* 0x004fe20000410000 */
[----:B------:R-:W-:-:S05]  /*17e0*/  FMUL.FTZ R20, R2, 1 ;  /* 0x3f80000002147820 */ /* 0x000fca0000410000 */
[----:B------:R-:W0:Y:S08]  /*17f0*/  F2F.F64.F32 R22, R22 ;  /* 0x0000001600167310 */ /* 0x000e300000201800 */
[----:B------:R-:W1:Y:S01]  /*1800*/  F2F.F64.F32 R20, R20 ;  /* 0x0000001400147310 */ /* 0x000e620000201800 */
[----:B------:R-:W-:Y:S05]  /*1810*/  BRA `(.L_x_4316) ;  /* 0x0000000c000c7947 */ /* 0x000fea0003800000 */
.L_x_4322:
[----:B------:R-:W2:Y:S02]  /*1820*/  LDG.E R0, desc[UR36][R2.64] ;  /* 0x0000002402007981 */ /* 0x000ea4000c1e1900 */
[--C-:B--2---:R-:W-:Y:S02]  /*1830*/  HADD2.F32 R4, -RZ, R0.reuse.H1_H1 ;  /* 0x30000000ff047230 */ /* 0x104fe40000004100 */
[----:B------:R-:W-:-:S03]  /*1840*/  HADD2.F32 R0, -RZ, R0.H0_H0 ;  /* 0x20000000ff007230 */ /* 0x000fc60000004100 */
[----:B------:R-:W-:Y:S02]  /*1850*/  FMUL.FTZ R4, R4, 1 ;  /* 0x3f80000004047820 */ /* 0x000fe40000410000 */
[----:B------:R-:W-:Y:S02]  /*1860*/  FMUL.FTZ R0, R0, 1 ;  /* 0x3f80000000007820 */ /* 0x000fe40000410000 */
[----:B------:R0:W1:Y:S08]  /*1870*/  F2F.F64.F32 R22, R4 ;  /* 0x0000000400167310 */ /* 0x0000700000201800 */
[----:B------:R0:W2:Y:S01]  /*1880*/  F2F.F64.F32 R20, R0 ;  /* 0x0000000000147310 */ /* 0x0000a20000201800 */
[----:B------:R-:W-:Y:S05]  /*1890*/  BRA `(.L_x_4316) ;  /* 0x0000000800ec7947 */ /* 0x000fea0003800000 */
.L_x_4321:
[----:B------:R0:W5:Y:S01]  /*18a0*/  LDG.E.64 R20, desc[UR36][R2.64] ;  /* 0x0000002402147981 */ /* 0x000162000c1e1b00 */
[----:B------:R-:W-:Y:S01]  /*18b0*/  CS2R R22, SRZ ;  /* 0x0000000000167805 */ /* 0x000fe2000001ff00 */
[----:B------:R-:W-:Y:S06]  /*18c0*/  BRA `(.L_x_4316) ;  /* 0x0000000800e07947 */ /* 0x000fec0003800000 */
.L_x_4311:
        /* <DEDUP_REMOVED lines=9> */
[----:B------:R-:W-:Y:S01]  /*1960*/  CS2R R22, SRZ ;  /* 0x0000000000167805 */ /* 0x000fe2000001ff00 */
[----:B------:R-:W-:Y:S01]  /*1970*/  IMAD.MOV.U32 R20, RZ, RZ, RZ ;  /* 0x000000ffff147224 */ /* 0x000fe200078e00ff */
[----:B--2---:R-:W-:-:S04]  /*1980*/  ISETP.NE.AND P0, PT, R2, RZ, PT ;  /* 0x000000ff0200720c */ /* 0x004fc80003f05270 */
[----:B------:R-:W-:Y:S01]  /*1990*/  FSEL R21, RZ, 1.875, !P0 ;  /* 0x3ff00000ff157808 */ /* 0x000fe20004000000 */
[----:B------:R-:W-:Y:S08]  /*19a0*/  BRA `(.L_x_4316) ;  /* 0x0000000800a87947 */ /* 0x000ff00003800000 */
.L_x_4325:
[----:B------:R0:W5:Y:S01]  /*19b0*/  LDG.E.128 R20, desc[UR36][R2.64] ;  /* 0x0000002402147981 */ /* 0x000162000c1e1d00 */
[----:B------:R-:W-:Y:S05]  /*19c0*/  BRA `(.L_x_4316) ;  /* 0x0000000800a07947 */ /* 0x000fea0003800000 */
.L_x_4324:
[----:B------:R-:W-:-:S13]  /*19d0*/  ISETP.NE.AND P0, PT, R4, 0xf, PT ;  /* 0x0000000f0400780c */ /* 0x000fda0003f05270 */
[----:B------:R-:W-:Y:S05]  /*19e0*/  @!P0 BRA `(.L_x_4326) ;  /* 0x0000000000ac8947 */ /* 0x000fea0003800000 */
[----:B------:R-:W-:-:S13]  /*19f0*/  ISETP.NE.AND P0, PT, R4, 0x17, PT ;  /* 0x000000170400780c */ /* 0x000fda0003f05270 */
[----:B------:R-:W-:Y:S05]  /*1a00*/  @!P0 BRA `(.L_x_4327) ;  /* 0x0000000000648947 */ /* 0x000fea0003800000 */
[----:B------:R-:W-:-:S13]  /*1a10*/  ISETP.NE.AND P0, PT, R4, 0x18, PT ;  /* 0x000000180400780c */ /* 0x000fda0003f05270 */
[----:B------:R-:W-:Y:S05]  /*1a20*/  @P0 BRA `(.L_x_4315) ;  /* 0x0000000800200947 */ /* 0x000fea0003800000 */
[----:B------:R-:W2:Y:S01]  /*1a30*/  LDG.E.U8 R0, desc[UR36][R2.64] ;  /* 0x0000002402007981 */ /* 0x000ea2000c1e1100 */
[----:B------:R-:W-:Y:S02]  /*1a40*/  MOV R8, 0xff800000 ;  /* 0xff80000000087802 */ /* 0x000fe40000000f00 */
[----:B------:R-:W-:Y:S01]  /*1a50*/  CS2R R22, SRZ ;  /* 0x0000000000167805 */ /* 0x000fe2000001ff00 */
        /* <DEDUP_REMOVED lines=20> */
.L_x_4327:
[----:B------:R-:W2:Y:S01]  /*1ba0*/  LDG.E.U8 R2, desc[UR36][R2.64] ;  /* 0x0000002402027981 */ /* 0x000ea2000c1e1100 */
[----:B------:R-:W-:Y:S01]  /*1bb0*/  CS2R R22, SRZ ;  /* 0x0000000000167805 */ /* 0x000fe2000001ff00 */
        /* <DEDUP_REMOVED lines=14> */
.L_x_4326:
[----:B------:R-:W2:Y:S01]  /*1ca0*/  LDG.E.U16 R0, desc[UR36][R2.64] ;  /* 0x0000002402007981 */ /* 0x000ea2000c1e1500 */
[----:B------:R-:W-:Y:S01]  /*1cb0*/  CS2R R22, SRZ ;  /* 0x0000000000167805 */ /* 0x000fe2000001ff00 */
[----:B--2---:R-:W-:-:S04]  /*1cc0*/  IMAD.U32 R0, R0, 0x10000, RZ ;  /* 0x0001000000007824 */ /* 0x004fc800078e00ff */
[----:B------:R-:W-:-:S04]  /*1cd0*/  FMUL.FTZ R0, R0, 1 ;  /* 0x3f80000000007820 */ /* 0x000fc80000410000 */
[----:B------:R0:W1:Y:S01]  /*1ce0*/  F2F.F64.F32 R20, R0 ;  /* 0x0000000000147310 */ /* 0x0000620000201800 */
[----:B------:R-:W-:Y:S05]  /*1cf0*/  BRA `(.L_x_4316) ;  /* 0x0000000400d47947 */ /* 0x000fea0003800000 */
.L_x_4323:
        /* <DEDUP_REMOVED lines=9> */
[----:B------:R-:W-:Y:S01]  /*1d90*/  CS2R R22, SRZ ;  /* 0x0000000000167805 */ /* 0x000fe2000001ff00 */
[----:B--2---:R0:W1:Y:S01]  /*1da0*/  I2F.F64.U16 R20, R2 ;  /* 0x0000000200147312 */ /* 0x0040620000101800 */
[----:B------:R-:W-:Y:S05]  /*1db0*/  BRA `(.L_x_4316) ;  /* 0x0000000400a47947 */ /* 0x000fea0003800000 */
.L_x_4330:
        /* <DEDUP_REMOVED lines=21> */
.L_x_4334:
[----:B------:R-:W-:Y:S05]  /*1f10*/  BSYNC B1 ;  /* 0x0000000000017941 */ /* 0x000fea0003800000 */
.L_x_4333:
[----:B------:R-:W-:Y:S02]  /*1f20*/  LEA R3, R0, 0x3b800000, 0x17 ;  /* 0x3b80000000037811 */ /* 0x000fe400078eb8ff */
[----:B------:R-:W-:-:S04]  /*1f30*/  SHF.L.U32 R0, R2, 0x14, RZ ;  /* 0x0000001402007819 */ /* 0x000fc800000006ff */
[----:B------:R-:W-:-:S07]  /*1f40*/  LOP3.LUT R0, R3, R0, R4, 0xfe, !PT ;  /* 0x0000000003007212 */ /* 0x000fce00078efe04 */
.L_x_4332:
[----:B------:R-:W-:Y:S05]  /*1f50*/  BSYNC B0 ;  /* 0x0000000000007941 */ /* 0x000fea0003800000 */
.L_x_4331:
[----:B------:R-:W-:Y:S01]  /*1f60*/  FMUL.FTZ R0, R0, 1 ;  /* 0x3f80000000007820 */ /* 0x000fe20000410000 */
[----:B------:R-:W-:-:S03]  /*1f70*/  CS2R R22, SRZ ;  /* 0x0000000000167805 */ /* 0x000fc6000001ff00 */
[----:B------:R2:W3:Y:S01]  /*1f80*/  F2F.F64.F32 R20, R0 ;  /* 0x0000000000147310 */ /* 0x0004e20000201800 */
[----:B------:R-:W-:Y:S05]  /*1f90*/  BRA `(.L_x_4316) ;  /* 0x00000004002c7947 */ /* 0x000fea0003800000 */
.L_x_4329:
        /* <DEDUP_REMOVED lines=21> */
.L_x_4338:
[----:B------:R-:W-:Y:S05]  /*20f0*/  BSYNC B1 ;  /* 0x0000000000017941 */ /* 0x000fea0003800000 */
.L_x_4337:
[----:B------:R-:W-:Y:S01]  /*2100*/  LEA R3, R0, 0x37800000, 0x17 ;  /* 0x3780000000037811 */ /* 0x000fe200078eb8ff */
[----:B------:R-:W-:-:S05]  /*2110*/  IMAD.SHL.U32 R0, R2, 0x200000, RZ ;  /* 0x0020000002007824 */ /* 0x000fca00078e00ff */
[----:B------:R-:W-:-:S07]  /*2120*/  LOP3.LUT R0, R3, R0, R4, 0xfe, !PT ;  /* 0x0000000003007212 */ /* 0x000fce00078efe04 */
.L_x_4336:
[----:B------:R-:W-:Y:S05]  /*2130*/  BSYNC B0 ;  /* 0x0000000000007941 */ /* 0x000fea0003800000 */
.L_x_4335:
[----:B------:R-:W-:Y:S01]  /*2140*/  FMUL.FTZ R0, R0, 1 ;  /* 0x3f80000000007820 */ /* 0x000fe20000410000 */
[----:B------:R-:W-:-:S03]  /*2150*/  CS2R R22, SRZ ;  /* 0x0000000000167805 */ /* 0x000fc6000001ff00 */
[----:B------:R4:W0:Y:S01]  /*2160*/  F2F.F64.F32 R20, R0 ;  /* 0x0000000000147310 */ /* 0x0008220000201800 */
[----:B------:R-:W-:Y:S05]  /*2170*/  BRA `(.L_x_4316) ;  /* 0x0000000000b47947 */ /* 0x000fea0003800000 */
.L_x_4328:
        /* <DEDUP_REMOVED lines=14> */
.L_x_4342:
[----:B------:R-:W-:Y:S05]  /*2260*/  BSYNC B0 ;  /* 0x0000000000007941 */ /* 0x000fea0003800000 */
.L_x_4341:
[----:B------:R-:W-:Y:S01]  /*2270*/  FMUL.FTZ R0, R0, 1 ;  /* 0x3f80000000007820 */ /* 0x000fe20000410000 */
[----:B------:R-:W-:-:S03]  /*2280*/  CS2R R22, SRZ ;  /* 0x0000000000167805 */ /* 0x000fc6000001ff00 */
[----:B------:R0:W1:Y:S01]  /*2290*/  F2F.F64.F32 R20, R0 ;  /* 0x0000000000147310 */ /* 0x0000620000201800 */
[----:B------:R-:W-:Y:S05]  /*22a0*/  BRA `(.L_x_4316) ;  /* 0x0000000000687947 */ /* 0x000fea0003800000 */
.L_x_4315:
[----:B------:R-:W-:Y:S01]  /*22b0*/  MOV R0, 0x0 ;  /* 0x0000000000007802 */ /* 0x000fe20000000f00 */
[----:B------:R-:W-:Y:S01]  /*22c0*/  ULDC.64 UR4, c[0x4][0x158] ;  /* 0x0100560000047ab9 */ /* 0x000fe20000000a00 */
[----:B------:R-:W-:Y:S01]  /*22d0*/  ULDC.64 UR6, c[0x4][0x8] ;  /* 0x0100020000067ab9 */ /* 0x000fe20000000a00 */
[----:B------:R-:W-:Y:S01]  /*22e0*/  IMAD.U32 R4, RZ, RZ, UR4 ;  /* 0x00000004ff047e24 */ /* 0x000fe2000f8e00ff */
        /* <DEDUP_REMOVED lines=12> */
.L_x_4343:
[----:B------:R-:W-:Y:S02]  /*23b0*/  CS2R R20, SRZ ;  /* 0x0000000000147805 */ /* 0x000fe4000001ff00 */
[----:B------:R-:W-:Y:S01]  /*23c0*/  CS2R R22, SRZ ;  /* 0x0000000000167805 */ /* 0x000fe2000001ff00 */
[----:B------:R-:W-:Y:S06]  /*23d0*/  BRA `(.L_x_4316) ;  /* 0x00000000001c7947 */ /* 0x000fec0003800000 */
.L_x_4340:
[----:B------:R-:W2:Y:S01]  /*23e0*/  LDG.E.64 R20, desc[UR36][R2.64] ;  /* 0x0000002402147981 */ /* 0x000ea2000c1e1b00 */
[----:B------:R-:W-:Y:S01]  /*23f0*/  CS2R R22, SRZ ;  /* 0x0000000000167805 */ /* 0x000fe2000001ff00 */
[----:B--2---:R-:W0:Y:S01]  /*2400*/  I2F.F64.U64 R20, R20 ;  /* 0x0000001400147312 */ /* 0x004e220000301800 */
[----:B------:R-:W-:Y:S05]  /*2410*/  BRA `(.L_x_4316) ;  /* 0x00000000000c7947 */ /* 0x000fea0003800000 */
.L_x_4339:
[----:B------:R-:W2:Y:S01]  /*2420*/  LDG.E R2, desc[UR36][R2.64] ;  /* 0x0000002402027981 */ /* 0x000ea2000c1e1900 */
[----:B------:R-:W-:Y:S01]  /*2430*/  CS2R R22, SRZ ;  /* 0x0000000000167805 */ /* 0x000fe2000001ff00 */
[----:B--2---:R0:W1:Y:S06]  /*2440*/  I2F.F64.U32 R20, R2 ;  /* 0x0000000200147312 */ /* 0x00406c0000201800 */
.L_x_4316:
[----:B012345:R-:W-:Y:S01]  /*2450*/  LOP3.LUT R0, R21, 0x7fffffff, RZ, 0xc0, !PT ;  /* 0x7fffffff15007812 */ /* 0x03ffe200078ec0ff */
[----:B------:R-:W-:Y:S03]  /*2460*/  BSSY B0, `(.L_x_4344) ;  /* 0x000023b000007945 */ /* 0x000fe60003800000 */
[----:B------:R-:W-:-:S13]  /*2470*/  ISETP.GT.U32.AND P0, PT, R0, 0x7fefffff, PT ;  /* 0x7fefffff0000780c */ /* 0x000fda0003f04070 */
[----:B------:R-:W-:Y:S05]  /*2480*/  @P0 BRA `(.L_x_4345) ;  /* 0x0000001c00600947 */ /* 0x000fea0003800000 */
[----:B------:R-:W-:-:S14]  /*2490*/  DSETP.GEU.AND P0, PT, |R22|, +INF , PT ;  /* 0x7ff000001600742a */ /* 0x000fdc0003f0e200 */
[----:B------:R-:W-:Y:S05]  /*24a0*/  @P0 BRA `(.L_x_4346) ;  /* 0x0000001c00480947 */ /* 0x000fea0003800000 */
[----:B------:R-:W-:-:S13]  /*24b0*/  ISETP.GT.U32.AND P0, PT, R0, 0x4035ffff, PT ;  /* 0x4035ffff0000780c */ /* 0x000fda0003f04070 */
[----:B------:R-:W-:Y:S05]  /*24c0*/  @P0 BRA `(.L_x_4347) ;  /* 0x00000010009c0947 */ /* 0x000fea0003800000 */
[----:B------:R-:W-:Y:S01]  /*24d0*/  DSETP.NEU.AND P0, PT, |R22|, +INF , PT ;  /* 0x7ff000001600742a */ /* 0x000fe20003f0d200 */
[----:B------:R-:W-:-:S13]  /*24e0*/  BSSY B2, `(.L_x_4348) ;  /* 0x000001a000027945 */ /* 0x000fda0003800000 */
[----:B------:R-:W-:Y:S05]  /*24f0*/  @!P0 BRA `(.L_x_4349) ;  /* 0x0000000000588947 */ /* 0x000fea0003800000 */
[----:B------:R-:W-:Y:S01]  /*2500*/  UMOV UR4, 0x6dc9c883 ;  /* 0x6dc9c88300047882 */ /* 0x000fe20000000000 */
[----:B------:R-:W-:Y:S01]  /*2510*/  UMOV UR5, 0x3fe45f30 ;  /* 0x3fe45f3000057882 */ /* 0x000fe20000000000 */
[C---:B------:R-:W-:Y:S02]  /*2520*/  DSETP.GE.AND P0, PT, |R22|.reuse, 2.14748364800000000000e+09, PT ;  /* 0x41e000001600742a */ /* 0x040fe40003f06200 */
[----:B------:R-:W-:Y:S01]  /*2530*/  DMUL R4, R22, UR4 ;  /* 0x0000000416047c28 */ /* 0x000fe20008000000 */
[----:B------:R-:W-:Y:S01]  /*2540*/  UMOV UR4, 0x54442d18 ;  /* 0x54442d1800047882 */ /* 0x000fe20000000000 */
[----:B------:R-:W-:-:S04]  /*2550*/  UMOV UR5, 0x3ff921fb ;  /* 0x3ff921fb00057882 */ /* 0x000fc80000000000 */
[----:B------:R-:W0:Y:S08]  /*2560*/  F2I.F64 R0, R4 ;  /* 0x0000000400007311 */ /* 0x000e300000301100 */
[----:B0-----:R-:W0:Y:S02]  /*2570*/  I2F.F64 R2, R0 ;  /* 0x0000000000027312 */ /* 0x001e240000201c00 */
[----:B0-----:R-:W-:Y:S01]  /*2580*/  DFMA R6, -R2, UR4, R22 ;  /* 0x0000000402067c2b */ /* 0x001fe20008000116 */
[----:B------:R-:W-:Y:S01]  /*2590*/  UMOV UR4, 0x33145c00 ;  /* 0x33145c0000047882 */ /* 0x000fe20000000000 */
[----:B------:R-:W-:-:S06]  /*25a0*/  UMOV UR5, 0x3c91a626 ;  /* 0x3c91a62600057882 */ /* 0x000fcc0000000000 */
[----:B------:R-:W-:Y:S01]  /*25b0*/  DFMA R6, -R2, UR4, R6 ;  /* 0x0000000402067c2b */ /* 0x000fe20008000106 */
[----:B------:R-:W-:Y:S01]  /*25c0*/  UMOV UR4, 0x252049c0 ;  /* 0x252049c000047882 */ /* 0x000fe20000000000 */
[----:B------:R-:W-:-:S06]  /*25d0*/  UMOV UR5, 0x397b839a ;  /* 0x397b839a00057882 */ /* 0x000fcc0000000000 */
[----:B------:R-:W-:Y:S01]  /*25e0*/  DFMA R2, -R2, UR4, R6 ;  /* 0x0000000402027c2b */ /* 0x000fe20008000106 */
[----:B------:R-:W-:Y:S10]  /*25f0*/  @!P0 BRA `(.L_x_4350) ;  /* 0x0000000000208947 */ /* 0x000ff40003800000 */
[----:B------:R-:W-:Y:S01]  /*2600*/  IMAD.MOV.U32 R0, RZ, RZ, R22 ;  /* 0x000000ffff007224 */ /* 0x000fe200078e0016 */
[----:B------:R-:W-:Y:S01]  /*2610*/  MOV R10, 0x2640 ;  /* 0x00002640000a7802 */ /* 0x000fe20000000f00 */
[----:B------:R-:W-:-:S07]  /*2620*/  IMAD.MOV.U32 R15, RZ, RZ, R23 ;  /* 0x000000ffff0f7224 */ /* 0x000fce00078e0017 */
[----:B------:R-:W-:Y:S05]  /*2630*/  CALL.REL.NOINC `($_ZN2at6native18elementwise_kernelILi128ELi4EZNS0_15gpu_kernel_implIZZZNS0_16tanh_kernel_cudaERNS_18TensorIteratorBaseEENKUlvE_clEvENKUlvE_clEvEUlN3c107complexIdEEE_EEvS4_RKT_EUliE_EEviT1_$__internal_trig_reduction_slowpathd) ;  /* 0x0000014800007944 */ /* 0x000fea0003c00000 */
[----:B------:R-:W-:Y:S01]  /*2640*/  IMAD.MOV.U32 R0, RZ, RZ, R4 ;  /* 0x000000ffff007224 */ /* 0x000fe200078e0004 */
[----:B------:R-:W-:Y:S06]  /*2650*/  BRA `(.L_x_4350) ;  /* 0x0000000000087947 */ /* 0x000fec0003800000 */
.L_x_4349:
[----:B------:R-:W-:Y:S01]  /*2660*/  DMUL R2, RZ, R22 ;  /* 0x00000016ff027228 */ /* 0x000fe20000000000 */
[----:B------:R-:W-:-:S10]  /*2670*/  IMAD.MOV.U32 R0, RZ, RZ, RZ ;  /* 0x000000ffff007224 */ /* 0x000fd400078e00ff */
.L_x_4350:
[----:B------:R-:W-:Y:S05]  /*2680*/  BSYNC B2 ;  /* 0x0000000000027941 */ /* 0x000fea0003800000 */
.L_x_4348:
[----:B------:R-:W-:Y:S01]  /*2690*/  DMUL R4, R2, R2 ;  /* 0x0000000202047228 */ /* 0x000fe20000000000 */
[----:B------:R-:W-:Y:S01]  /*26a0*/  IMAD.MOV.U32 R6, RZ, RZ, 0x5b27ebb1 ;  /* 0x5b27ebb1ff067424 */ /* 0x000fe200078e00ff */
[----:B------:R-:W-:Y:S01]  /*26b0*/  UMOV UR4, 0x2799bcb9 ;  /* 0x2799bcb900047882 */ /* 0x000fe20000000000 */
[----:B------:R-:W-:Y:S01]  /*26c0*/  IMAD.MOV.U32 R7, RZ, RZ, 0x3ef9757c ;  /* 0x3ef9757cff077424 */ /* 0x000fe200078e00ff */
[----:B------:R-:W-:Y:S01]  /*26d0*/  UMOV UR5, 0x3ee48dac ;  /* 0x3ee48dac00057882 */ /* 0x000fe20000000000 */
[----:B------:R-:W-:Y:S01]  /*26e0*/  LOP3.LUT R0, R0, 0x1, RZ, 0xc0, !PT ;  /* 0x0000000100007812 */ /* 0x000fe200078ec0ff */
[----:B------:R-:W-:Y:S01]  /*26f0*/  BSSY B1, `(.L_x_4351) ;  /* 0x0000039000017945 */ /* 0x000fe20003800000 */
[----:B------:R-:W-:Y:S02]  /*2700*/  LOP3.LUT R25, R21, 0x7fffffff, RZ, 0xc0, !PT ;  /* 0x7fffffff15197812 */ /* 0x000fe400078ec0ff */
[----:B------:R-:W-:Y:S01]  /*2710*/  DFMA R6, R4, UR4, -R6 ;  /* 0x0000000404067c2b */ /* 0x000fe20008000806 */
[----:B------:R-:W-:Y:S01]  /*2720*/  UMOV UR4, 0xfd91e04 ;  /* 0x0fd91e0400047882 */ /* 0x000fe20000000000 */
[----:B------:R-:W-:Y:S01]  /*2730*/  UMOV UR5, 0x3f0980e9 ;  /* 0x3f0980e900057882 */ /* 0x000fe20000000000 */
[----:B------:R-:W-:-:S02]  /*2740*/  ISETP.NE.U32.AND P0, PT, R0, 0x1, PT ;  /* 0x000000010000780c */ /* 0x000fc40003f05070 */
[----:B------:R-:W-:-:S03]  /*2750*/  ISETP.GE.U32.AND P1, PT, R25, 0x3ff00000, PT ;  /* 0x3ff000001900780c */ /* 0x000fc60003f26070 */
        /* <DEDUP_REMOVED lines=39> */
[----:B------:R-:W-:Y:S10]  /*29d0*/  @P0 BRA `(.L_x_4352) ;  /* 0x0000000000280947 */ /* 0x000ff40003800000 */
[----:B------:R-:W0:Y:S01]  /*29e0*/  MUFU.RCP64H R7, R19 ;  /* 0x0000001300077308 */ /* 0x000e220000001800 */
[----:B------:R-:W-:-:S06]  /*29f0*/  MOV R6, RZ ;  /* 0x000000ff00067202 */ /* 0x000fcc0000000f00 */
[----:B0-----:R-:W-:-:S08]  /*2a00*/  DFMA R4, -R18, R6, 1 ;  /* 0x3ff000001204742b */ /* 0x001fd00000000106 */
[----:B------:R-:W-:Y:S02]  /*2a10*/  DFMA R8, R4, R4, R4 ;  /* 0x000000040408722b */ /* 0x000fe40000000004 */
[----:B------:R-:W-:-:S06]  /*2a20*/  DADD R4, R18, -R2 ;  /* 0x0000000012047229 */ /* 0x000fcc0000000802 */
[----:B------:R-:W-:Y:S02]  /*2a30*/  DFMA R8, R6, R8, R6 ;  /* 0x000000080608722b */ /* 0x000fe40000000006 */
[----:B------:R-:W-:-:S06]  /*2a40*/  DFMA R4, R10, R2, -R4 ;  /* 0x000000020a04722b */ /* 0x000fcc0000000804 */
[----:B------:R-:W-:-:S08]  /*2a50*/  DFMA R2, R18, -R8, 1 ;  /* 0x3ff000001202742b */ /* 0x000fd00000000808 */
[----:B------:R-:W-:-:S08]  /*2a60*/  DFMA R2, R4, -R8, R2 ;  /* 0x800000080402722b */ /* 0x000fd00000000002 */
[----:B------:R-:W-:-:S11]  /*2a70*/  DFMA R18, -R8, R2, -R8 ;  /* 0x000000020812722b */ /* 0x000fd60000000908 */
.L_x_4352:
[----:B------:R-:W-:Y:S05]  /*2a80*/  BSYNC B1 ;  /* 0x0000000000017941 */ /* 0x000fea0003800000 */
.L_x_4351:
[----:B------:R-:W-:Y:S01]  /*2a90*/  BSSY B2, `(.L_x_4353) ;  /* 0x0000077000027945 */ /* 0x000fe20003800000 */
[----:B------:R-:W-:-:S03]  /*2aa0*/  IMAD.MOV.U32 R24, RZ, RZ, R20 ;  /* 0x000000ffff187224 */ /* 0x000fc600078e0014 */
[----:B------:R-:W-:Y:S05]  /*2ab0*/  @!P1 BRA `(.L_x_4354) ;  /* 0x0000000400749947 */ /* 0x000fea0003800000 */
[----:B------:R-:W-:Y:S01]  /*2ac0*/  IMAD.MOV.U32 R2, RZ, RZ, 0x652b82fe ;  /* 0x652b82feff027424 */ /* 0x000fe200078e00ff */
[----:B------:R-:W-:Y:S01]  /*2ad0*/  UMOV UR4, 0xfefa39ef ;  /* 0xfefa39ef00047882 */ /* 0x000fe20000000000 */
[----:B------:R-:W-:Y:S01]  /*2ae0*/  IMAD.MOV.U32 R3, RZ, RZ, 0x3ff71547 ;  /* 0x3ff71547ff037424 */ /* 0x000fe200078e00ff */
[----:B------:R-:W-:Y:S01]  /*2af0*/  UMOV UR5, 0x3fe62e42 ;  /* 0x3fe62e4200057882 */ /* 0x000fe20000000000 */
[----:B------:R-:W-:Y:S01]  /*2b00*/  IMAD.SHL.U32 R0, R25, 0x2, RZ ;  /* 0x0000000219007824 */ /* 0x000fe200078e00ff */
[----:B------:R-:W-:Y:S03]  /*2b10*/  BSSY B3, `(.L_x_4355) ;  /* 0x0000050000037945 */ /* 0x000fe60003800000 */
[----:B------:R-:W-:Y:S01]  /*2b20*/  DFMA R2, R24, R2, 6.75539944105574400000e+15 ;  /* 0x433800001802742b */ /* 0x000fe20000000002 */
[C---:B------:R-:W-:Y:S02]  /*2b30*/  ISETP.GE.U32.AND P0, PT, R0.reuse, 0x7fb3e647, PT ;  /* 0x7fb3e6470000780c */ /* 0x040fe40003f06070 */
[----:B------:R-:W-:-:S05]  /*2b40*/  ISETP.NE.AND P1, PT, R0, RZ, PT ;  /* 0x000000ff0000720c */ /* 0x000fca0003f25270 */
[----:B------:R-:W-:Y:S02]  /*2b50*/  DADD R4, R2, -6.75539944105574400000e+15 ;  /* 0xc338000002047429 */ /* 0x000fe40000000000 */
[----:B------:R-:W-:-:S05]  /*2b60*/  VIADD R2, R2, 0xffffffff ;  /* 0xffffffff02027836 */ /* 0x000fca0000000000 */
[----:B------:R-:W-:Y:S01]  /*2b70*/  SEL R2, R2, RZ, P0 ;  /* 0x000000ff02027207 */ /* 0x000fe20000000000 */
[----:B------:R-:W-:Y:S01]  /*2b80*/  DFMA R6, R4, -UR4, R24 ;  /* 0x8000000404067c2b */ /* 0x000fe20008000018 */
[----:B------:R-:W-:Y:S01]  /*2b90*/  UMOV UR4, 0x3b39803f ;  /* 0x3b39803f00047882 */ /* 0x000fe20000000000 */
[----:B------:R-:W-:Y:S02]  /*2ba0*/  UMOV UR5, 0x3c7abc9e ;  /* 0x3c7abc9e00057882 */ /* 0x000fe40000000000 */
[----:B------:R-:W-:-:S04]  /*2bb0*/  VIADD R3, R2, 0xffffffff ;  /* 0xffffffff02037836 */ /* 0x000fc80000000000 */
[----:B------:R-:W-:Y:S01]  /*2bc0*/  DFMA R6, R4, -UR4, R6 ;  /* 0x8000000404067c2b */ /* 0x000fe20008000006 */
[----:B------:R-:W-:Y:S01]  /*2bd0*/  UMOV UR4, 0x6acd15b6 ;  /* 0x6acd15b600047882 */ /* 0x000fe20000000000 */
[----:B------:R-:W-:Y:S01]  /*2be0*/  IMAD.MOV.U32 R4, RZ, RZ, -0x7142ec33 ;  /* 0x8ebd13cdff047424 */ /* 0x000fe200078e00ff */
[----:B------:R-:W-:Y:S01]  /*2bf0*/  UMOV UR5, 0x3e21f407 ;  /* 0x3e21f40700057882 */ /* 0x000fe20000000000 */
[----:B------:R-:W-:-:S06]  /*2c00*/  IMAD.MOV.U32 R5, RZ, RZ, 0x3e5af86d ;  /* 0x3e5af86dff057424 */ /* 0x000fcc00078e00ff */
[----:B------:R-:W-:Y:S02]  /*2c10*/  FSEL R27, R25, R7, !P0 ;  /* 0x00000007191b7208 */ /* 0x000fe40004000000 */
[----:B------:R-:W-:Y:S02]  /*2c20*/  FSEL R26, R24, R6, !P0 ;  /* 0x00000006181a7208 */ /* 0x000fe40004000000 */
[----:B------:R-:W-:-:S04]  /*2c30*/  ISETP.NE.AND P0, PT, R2, 0x400, PT ;  /* 0x000004000200780c */ /* 0x000fc80003f05270 */
[----:B------:R-:W-:Y:S01]  /*2c40*/  DFMA R4, R26, UR4, R4 ;  /* 0x000000041a047c2b */ /* 0x000fe20008000004 */
[----:B------:R-:W-:Y:S01]  /*2c50*/  UMOV UR4, 0x92ba033d ;  /* 0x92ba033d00047882 */ /* 0x000fe20000000000 */
[----:B------:R-:W-:-:S06]  /*2c60*/  UMOV UR5, 0x3e927e50 ;  /* 0x3e927e5000057882 */ /* 0x000fcc0000000000 */
[----:B------:R-:W-:Y:S01]  /*2c70*/  DFMA R4, R26, R4, UR4 ;  /* 0x000000041a047e2b */ /* 0x000fe20008000004 */
[----:B------:R-:W-:Y:S01]  /*2c80*/  UMOV UR4, 0x6c5f9da1 ;  /* 0x6c5f9da100047882 */ /* 0x000fe20000000000 */
[----:B------:R-:W-:Y:S01]  /*2c90*/  UMOV UR5, 0x3ec71dde ;  /* 0x3ec71dde00057882 */ /* 0x000fe20000000000 */
[----:B------:R-:W-:Y:S02]  /*2ca0*/  @P0 IMAD.MOV R3, RZ, RZ, R2 ;  /* 0x000000ffff030224 */ /* 0x000fe400078e0202 */
[----:B------:R-:W-:-:S03]  /*2cb0*/  IMAD.MOV.U32 R2, RZ, RZ, RZ ;  /* 0x000000ffff027224 */ /* 0x000fc600078e00ff */
[----:B------:R-:W-:Y:S01]  /*2cc0*/  DFMA R4, R26, R4, UR4 ;  /* 0x000000041a047e2b */ /* 0x000fe20008000004 */
[----:B------:R-:W-:Y:S01]  /*2cd0*/  UMOV UR4, 0x18d034e6 ;  /* 0x18d034e600047882 */ /* 0x000fe20000000000 */
[----:B------:R-:W-:Y:S01]  /*2ce0*/  UMOV UR5, 0x3efa01a0 ;  /* 0x3efa01a000057882 */ /* 0x000fe20000000000 */
[----:B------:R-:W-:-:S05]  /*2cf0*/  LEA R3, R3, 0x3ff00000, 0x14 ;  /* 0x3ff0000003037811 */ /* 0x000fca00078ea0ff */
[----:B------:R-:W-:Y:S01]  /*2d00*/  DFMA R4, R26, R4, UR4 ;  /* 0x000000041a047e2b */ /* 0x000fe20008000004 */
[----:B------:R-:W-:Y:S01]  /*2d10*/  UMOV UR4, 0x1b3b6940 ;  /* 0x1b3b694000047882 */ /* 0x000fe20000000000 */
[----:B------:R-:W-:Y:S01]  /*2d20*/  UMOV UR5, 0x3f2a01a0 ;  /* 0x3f2a01a000057882 */ /* 0x000fe20000000000 */
[----:B------:R-:W-:-:S05]  /*2d30*/  DADD R6, R2, -0.5 ;  /* 0xbfe0000002067429 */ /* 0x000fca0000000000 */
        /* <DEDUP_REMOVED lines=13> */
[----:B------:R-:W-:-:S08]  /*2e10*/  DFMA R4, R26, R4, 0.5 ;  /* 0x3fe000001a04742b */ /* 0x000fd00000000004 */
[----:B------:R-:W-:-:S08]  /*2e20*/  DMUL R4, R26, R4 ;  /* 0x000000041a047228 */ /* 0x000fd00000000000 */
[----:B------:R-:W-:-:S08]  /*2e30*/  DFMA R4, R26, R4, R26 ;  /* 0x000000041a04722b */ /* 0x000fd0000000001a */
[----:B------:R-:W-:Y:S01]  /*2e40*/  DFMA R4, R4, R2, R6 ;  /* 0x000000020404722b */ /* 0x000fe20000000006 */
[----:B------:R-:W-:Y:S01]  /*2e50*/  IMAD.MOV.U32 R6, RZ, RZ, 0x0 ;  /* 0x00000000ff067424 */ /* 0x000fe200078e00ff */
[----:B------:R-:W-:-:S06]  /*2e60*/  MOV R7, 0x3ff00000 ;  /* 0x3ff0000000077802 */ /* 0x000fcc0000000f00 */
[----:B------:R-:W-:-:S10]  /*2e70*/  DADD R2, R4, R4 ;  /* 0x0000000004027229 */ /* 0x000fd40000000004 */
[----:B------:R-:W-:Y:S01]  /*2e80*/  @P1 FSEL R26, R2, R4, !P0 ;  /* 0x00000004021a1208 */ /* 0x000fe20004000000 */
[----:B------:R-:W-:Y:S01]  /*2e90*/  IMAD.MOV.U32 R2, RZ, RZ, 0x1 ;  /* 0x00000001ff027424 */ /* 0x000fe200078e00ff */
[----:B------:R-:W-:-:S04]  /*2ea0*/  @P1 FSEL R27, R3, R5, !P0 ;  /* 0x00000005031b1208 */ /* 0x000fc80004000000 */
[----:B------:R-:W-:Y:S02]  /*2eb0*/  FSETP.GEU.AND P1, PT, |R27|, 6.5827683646048100446e-37, PT ;  /* 0x036000001b00780b */ /* 0x000fe40003f2e200 */
[----:B------:R-:W-:-:S06]  /*2ec0*/  DFMA R8, R26, 2, R6 ;  /* 0x400000001a08782b */ /* 0x000fcc0000000006 */
[----:B------:R-:W0:Y:S02]  /*2ed0*/  MUFU.RCP64H R3, R9 ;  /* 0x0000000900037308 */ /* 0x000e240000001800 */
[----:B0-----:R-:W-:-:S08]  /*2ee0*/  DFMA R4, -R8, R2, 1 ;  /* 0x3ff000000804742b */ /* 0x001fd00000000102 */
[----:B------:R-:W-:-:S08]  /*2ef0*/  DFMA R4, R4, R4, R4 ;  /* 0x000000040404722b */ /* 0x000fd00000000004 */
[----:B------:R-:W-:-:S08]  /*2f00*/  DFMA R4, R2, R4, R2 ;  /* 0x000000040204722b */ /* 0x000fd00000000002 */
[----:B------:R-:W-:-:S08]  /*2f10*/  DFMA R2, -R8, R4, 1 ;  /* 0x3ff000000802742b */ /* 0x000fd00000000104 */
[----:B------:R-:W-:-:S08]  /*2f20*/  DFMA R2, R4, R2, R4 ;  /* 0x000000020402722b */ /* 0x000fd00000000004 */
[----:B------:R-:W-:-:S08]  /*2f30*/  DMUL R4, R26, R2 ;  /* 0x000000021a047228 */ /* 0x000fd00000000000 */
[----:B------:R-:W-:-:S08]  /*2f40*/  DFMA R6, -R8, R4, R26 ;  /* 0x000000040806722b */ /* 0x000fd0000000011a */
[----:B------:R-:W-:-:S10]  /*2f50*/  DFMA R2, R2, R6, R4 ;  /* 0x000000060202722b */ /* 0x000fd40000000004 */
[----:B------:R-:W-:-:S05]  /*2f60*/  FFMA R0, RZ, R9, R3 ;  /* 0x00000009ff007223 */ /* 0x000fca0000000003 */
[----:B------:R-:W-:-:S13]  /*2f70*/  FSETP.GT.AND P0, PT, |R0|, 1.469367938527859385e-39, PT ;  /* 0x001000000000780b */ /* 0x000fda0003f04200 */
[----:B------:R-:W-:Y:S05]  /*2f80*/  @P0 BRA P1, `(.L_x_4356) ;  /* 0x0000000000200947 */ /* 0x000fea0000800000 */
[----:B------:R-:W-:Y:S01]  /*2f90*/  IMAD.MOV.U32 R4, RZ, RZ, R8 ;  /* 0x000000ffff047224 */ /* 0x000fe200078e0008 */
[----:B------:R-:W-:Y:S01]  /*2fa0*/  MOV R0, 0x2ff0 ;  /* 0x00002ff000007802 */ /* 0x000fe20000000f00 */
[----:B------:R-:W-:Y:S02]  /*2fb0*/  IMAD.MOV.U32 R5, RZ, RZ, R9 ;  /* 0x000000ffff057224 */ /* 0x000fe400078e0009 */
[----:B------:R-:W-:Y:S02]  /*2fc0*/  IMAD.MOV.U32 R6, RZ, RZ, R26 ;  /* 0x000000ffff067224 */ /* 0x000fe400078e001a */
[----:B------:R-:W-:-:S07]  /*2fd0*/  IMAD.MOV.U32 R7, RZ, RZ, R27 ;  /* 0x000000ffff077224 */ /* 0x000fce00078e001b */
[----:B------:R-:W-:Y:S05]  /*2fe0*/  CALL.REL.NOINC `($__internal_0_$__cuda_sm20_div_rn_f64_full) ;  /* 0x0000013400707944 */ /* 0x000fea0003c00000 */
[----:B------:R-:W-:Y:S02]  /*2ff0*/  IMAD.MOV.U32 R2, RZ, RZ, R10 ;  /* 0x000000ffff027224 */ /* 0x000fe400078e000a */
[----:B------:R-:W-:-:S07]  /*3000*/  IMAD.MOV.U32 R3, RZ, RZ, R11 ;  /* 0x000000ffff037224 */ /* 0x000fce00078e000b */
.L_x_4356:
[----:B------:R-:W-:Y:S05]  /*3010*/  BSYNC B3 ;  /* 0x0000000000037941 */ /* 0x000fea0003800000 */
.L_x_4355:
[----:B------:R-:W-:Y:S01]  /*3020*/  DADD R2, R26, R2 ;  /* 0x000000001a027229 */ /* 0x000fe20000000002 */
[----:B------:R-:W-:Y:S01]  /*3030*/  UMOV UR4, 0x8fb9f87e ;  /* 0x8fb9f87e00047882 */ /* 0x000fe20000000000 */
[----:B------:R-:W-:Y:S02]  /*3040*/  UMOV UR5, 0x408633ce ;  /* 0x408633ce00057882 */ /* 0x000fe40000000000 */
[----:B------:R-:W-:-:S06]  /*3050*/  DSETP.GE.AND P0, PT, R24, UR4, PT ;  /* 0x0000000418007e2a */ /* 0x000fcc000bf06000 */
[----:B------:R-:W-:Y:S02]  /*3060*/  FSEL R4, R2, RZ, !P0 ;  /* 0x000000ff02047208 */ /* 0x000fe40004000000 */
[----:B------:R-:W-:Y:S01]  /*3070*/  FSEL R5, R3, +QNAN , !P0 ;  /* 0x7ff0000003057808 */ /* 0x000fe20004000000 */
[----:B------:R-:W-:Y:S06]  /*3080*/  BRA `(.L_x_4357) ;  /* 0x00000000005c7947 */ /* 0x000fec0003800000 */
.L_x_4354:
[----:B------:R-:W-:Y:S01]  /*3090*/  DMUL R2, R24, R24 ;  /* 0x0000001818027228 */ /* 0x000fe20000000000 */
[----:B------:R-:W-:Y:S01]  /*30a0*/  IMAD.MOV.U32 R4, RZ, RZ, 0x61d87def ;  /* 0x61d87defff047424 */ /* 0x000fe200078e00ff */
[----:B------:R-:W-:Y:S01]  /*30b0*/  UMOV UR4, 0xab274c53 ;  /* 0xab274c5300047882 */ /* 0x000fe20000000000 */
[----:B------:R-:W-:Y:S01]  /*30c0*/  IMAD.MOV.U32 R5, RZ, RZ, 0x3de611a5 ;  /* 0x3de611a5ff057424 */ /* 0x000fe200078e00ff */
[----:B------:R-:W-:-:S05]  /*30d0*/  UMOV UR5, 0x3d6b4c75 ;  /* 0x3d6b4c7500057882 */ /* 0x000fca0000000000 */
        /* <DEDUP_REMOVED lines=17> */
[----:B------:R-:W-:-:S11]  /*31f0*/  DFMA R4, R24, R4, R24 ;  /* 0x000000041804722b */ /* 0x000fd60000000018 */
.L_x_4357:
[----:B------:R-:W-:Y:S05]  /*3200*/  BSYNC B2 ;  /* 0x0000000000027941 */ /* 0x000fea0003800000 */
.L_x_4353:
[----:B------:R-:W-:Y:S01]  /*3210*/  LOP3.LUT R21, R5, 0x80000000, R21, 0xb8, !PT ;  /* 0x8000000005157812 */ /* 0x000fe200078eb815 */
[----:B------:R-:W-:Y:S01]  /*3220*/  IMAD.MOV.U32 R20, RZ, RZ, R4 ;  /* 0x000000ffff147224 */ /* 0x000fe200078e0004 */
[----:B------:R-:W-:Y:S01]  /*3230*/  MOV R4, 0x0 ;  /* 0x0000000000047802 */ /* 0x000fe20000000f00 */
[----:B------:R-:W-:Y:S01]  /*3240*/  IMAD.MOV.U32 R5, RZ, RZ, 0x3fd80000 ;  /* 0x3fd80000ff057424 */ /* 0x000fe200078e00ff */
[----:B------:R-:W-:Y:S03]  /*3250*/  BSSY B1, `(.L_x_4358) ;  /* 0x0000019000017945 */ /* 0x000fe60003800000 */
[----:B------:R-:W-:-:S06]  /*3260*/  DFMA R10, R20, R20, 1 ;  /* 0x3ff00000140a742b */ /* 0x000fcc0000000014 */
[----:B------:R-:W0:Y:S04]  /*3270*/  MUFU.RSQ64H R7, R11 ;  /* 0x0000000b00077308 */ /* 0x000e280000001c00 */
[----:B------:R-:W-:-:S05]  /*3280*/  VIADD R6, R11, 0xfcb00000 ;  /* 0xfcb000000b067836 */ /* 0x000fca0000000000 */
[----:B------:R-:W-:Y:S01]  /*3290*/  ISETP.GE.U32.AND P0, PT, R6, 0x7ca00000, PT ;  /* 0x7ca000000600780c */ /* 0x000fe20003f06070 */
[----:B0-----:R-:W-:-:S08]  /*32a0*/  DMUL R2, R6, R6 ;  /* 0x0000000606027228 */ /* 0x001fd00000000000 */
[----:B------:R-:W-:-:S08]  /*32b0*/  DFMA R2, R10, -R2, 1 ;  /* 0x3ff000000a02742b */ /* 0x000fd00000000802 */
[----:B------:R-:W-:Y:S02]  /*32c0*/  DFMA R4, R2, R4, 0.5 ;  /* 0x3fe000000204742b */ /* 0x000fe40000000004 */
[----:B------:R-:W-:-:S08]  /*32d0*/  DMUL R2, R6, R2 ;  /* 0x0000000206027228 */ /* 0x000fd00000000000 */
[----:B------:R-:W-:Y:S02]  /*32e0*/  DFMA R12, R4, R2, R6 ;  /* 0x00000002040c722b */ /* 0x000fe40000000006 */
[----:B------:R-:W-:-:S06]  /*32f0*/  DFMA R2, R18, R18, 1 ;  /* 0x3ff000001202742b */ /* 0x000fcc0000000012 */
[----:B------:R-:W-:Y:S02]  /*3300*/  DMUL R14, R10, R12 ;  /* 0x0000000c0a0e7228 */ /* 0x000fe40000000000 */
[----:B------:R-:W-:Y:S02]  /*3310*/  VIADD R9, R13, 0xfff00000 ;  /* 0xfff000000d097836 */ /* 0x000fe40000000000 */
[----:B------:R-:W-:-:S04]  /*3320*/  IMAD.MOV.U32 R8, RZ, RZ, R12 ;  /* 0x000000ffff087224 */ /* 0x000fc800078e000c */
[----:B------:R-:W-:-:S08]  /*3330*/  DFMA R22, R14, -R14, R10 ;  /* 0x8000000e0e16722b */ /* 0x000fd0000000000a */
[----:B------:R-:W-:Y:S01]  /*3340*/  DFMA R4, R22, R8, R14 ;  /* 0x000000081604722b */ /* 0x000fe2000000000e */
[----:B------:R-:W-:Y:S10]  /*3350*/  @!P0 BRA `(.L_x_4359) ;  /* 0x0000000000208947 */ /* 0x000ff40003800000 */
[----:B------:R-:W-:Y:S02]  /*3360*/  IMAD.MOV.U32 R0, RZ, RZ, R12 ;  /* 0x000000ffff007224 */ /* 0x000fe400078e000c */
[----:B------:R-:W-:Y:S01]  /*3370*/  IMAD.MOV.U32 R5, RZ, RZ, R6 ;  /* 0x000000ffff057224 */ /* 0x000fe200078e0006 */
[----:B------:R-:W-:Y:S01]  /*3380*/  MOV R6, 0x33e0 ;  /* 0x000033e000067802 */ /* 0x000fe20000000f00 */
[----:B------:R-:W-:Y:S02]  /*3390*/  IMAD.MOV.U32 R4, RZ, RZ, R10 ;  /* 0x000000ffff047224 */ /* 0x000fe400078e000a */
[----:B------:R-:W-:Y:S02]  /*33a0*/  IMAD.MOV.U32 R12, RZ, RZ, R14 ;  /* 0x000000ffff0c7224 */ /* 0x000fe400078e000e */
[----:B------:R-:W-:Y:S02]  /*33b0*/  IMAD.MOV.U32 R13, RZ, RZ, R15 ;  /* 0x000000ffff0d7224 */ /* 0x000fe400078e000f */
[----:B------:R-:W-:-:S07]  /*33c0*/  IMAD.MOV.U32 R7, RZ, RZ, R9 ;  /* 0x000000ffff077224 */ /* 0x000fce00078e0009 */
[----:B------:R-:W-:Y:S05]  /*33d0*/  CALL.REL.NOINC `($__internal_1_$__cuda_sm20_dsqrt_rn_f64_mediumpath_v1) ;  /* 0x0000013400e47944 */ /* 0x000fea0003c00000 */
.L_x_4359:
[----:B------:R-:W-:Y:S05]  /*33e0*/  BSYNC B1 ;  /* 0x0000000000017941 */ /* 0x000fea0003800000 */
.L_x_4358:
[C---:B------:R-:W-:Y:S01]  /*33f0*/  DMUL R24, R2.reuse, R20 ;  /* 0x0000001402187228 */ /* 0x040fe20000000000 */
[----:B------:R-:W-:Y:S01]  /*3400*/  IMAD.MOV.U32 R6, RZ, RZ, 0x1 ;  /* 0x00000001ff067424 */ /* 0x000fe200078e00ff */
[----:B------:R-:W-:Y:S01]  /*3410*/  DMUL R4, R2, R4 ;  /* 0x0000000402047228 */ /* 0x000fe20000000000 */
[----:B------:R-:W-:Y:S05]  /*3420*/  BSSY B2, `(.L_x_4360) ;  /* 0x0000016000027945 */ /* 0x000fea0003800000 */
[----:B------:R-:W-:-:S06]  /*3430*/  DFMA R24, R20, R24, 1 ;  /* 0x3ff000001418742b */ /* 0x000fcc0000000018 */
[----:B------:R-:W0:Y:S02]  /*3440*/  MUFU.RCP64H R7, R25 ;  /* 0x0000001900077308 */ /* 0x000e240000001800 */
[----:B0-----:R-:W-:-:S08]  /*3450*/  DFMA R8, -R24, R6, 1 ;  /* 0x3ff000001808742b */ /* 0x001fd00000000106 */
[----:B------:R-:W-:-:S08]  /*3460*/  DFMA R8, R8, R8, R8 ;  /* 0x000000080808722b */ /* 0x000fd00000000008 */
[----:B------:R-:W-:Y:S02]  /*3470*/  DFMA R8, R6, R8, R6 ;  /* 0x000000080608722b */ /* 0x000fe40000000006 */
[----:B------:R-:W-:-:S06]  /*3480*/  DMUL R6, R20, R4 ;  /* 0x0000000414067228 */ /* 0x000fcc0000000000 */
[----:B------:R-:W-:-:S04]  /*3490*/  DFMA R2, -R24, R8, 1 ;  /* 0x3ff000001802742b */ /* 0x000fc80000000108 */
[----:B------:R-:W-:-:S04]  /*34a0*/  FSETP.GEU.AND P1, PT, |R7|, 6.5827683646048100446e-37, PT ;  /* 0x036000000700780b */ /* 0x000fc80003f2e200 */
        /* <DEDUP_REMOVED lines=8> */
[----:B------:R-:W-:Y:S02]  /*3530*/  MOV R5, R25 ;  /* 0x0000001900057202 */ /* 0x000fe40000000f00 */
[----:B------:R-:W-:-:S07]  /*3540*/  MOV R0, 0x3560 ;  /* 0x0000356000007802 */ /* 0x000fce0000000f00 */
[----:B------:R-:W-:Y:S05]  /*3550*/  CALL.REL.NOINC `($__internal_0_$__cuda_sm20_div_rn_f64_full) ;  /* 0x0000013000147944 */ /* 0x000fea0003c00000 */
[----:B------:R-:W-:Y:S02]  /*3560*/  IMAD.MOV.U32 R20, RZ, RZ, R10 ;  /* 0x000000ffff147224 */ /* 0x000fe400078e000a */
[----:B------:R-:W-:-:S07]  /*3570*/  IMAD.MOV.U32 R21, RZ, RZ, R11 ;  /* 0x000000ffff157224 */ /* 0x000fce00078e000b */
.L_x_4361:
[----:B------:R-:W-:Y:S05]  /*3580*/  BSYNC B2 ;  /* 0x0000000000027941 */ /* 0x000fea0003800000 */
.L_x_4360:
[----:B------:R-:W0:Y:S01]  /*3590*/  MUFU.RCP64H R3, R25 ;  /* 0x0000001900037308 */ /* 0x000e220000001800 */
[----:B------:R-:W-:Y:S01]  /*35a0*/  IMAD.MOV.U32 R2, RZ, RZ, 0x1 ;  /* 0x00000001ff027424 */ /* 0x000fe200078e00ff */
[----:B------:R-:W-:Y:S01]  /*35b0*/  FSETP.GEU.AND P1, PT, |R19|, 6.5827683646048100446e-37, PT ;  /* 0x036000001300780b */ /* 0x000fe20003f2e200 */
[----:B------:R-:W-:Y:S04]  /*35c0*/  BSSY B2, `(.L_x_4362) ;  /* 0x0000014000027945 */ /* 0x000fe80003800000 */
        /* <DEDUP_REMOVED lines=19> */
.L_x_4363:
[----:B------:R-:W-:Y:S05]  /*3700*/  BSYNC B2 ;  /* 0x0000000000027941 */ /* 0x000fea0003800000 */
.L_x_4362:
[----:B------:R-:W-:Y:S02]  /*3710*/  IMAD.MOV.U32 R30, RZ, RZ, R2 ;  /* 0x000000ffff1e7224 */ /* 0x000fe400078e0002 */
[----:B------:R-:W-:Y:S01]  /*3720*/  IMAD.MOV.U32 R31, RZ, RZ, R3 ;  /* 0x000000ffff1f7224 */ /* 0x000fe200078e0003 */
[----:B------:R-:W-:Y:S06]  /*3730*/  BRA `(.L_x_4364) ;  /* 0x0000001000347947 */ /* 0x000fec0003800000 */
.L_x_4347:
[----:B------:R-:W-:Y:S01]  /*3740*/  MOV R2, 0x652b82fe ;  /* 0x652b82fe00027802 */ /* 0x000fe20000000f00 */
[----:B------:R-:W-:Y:S01]  /*3750*/  IMAD.MOV.U32 R3, RZ, RZ, 0x3ff71547 ;  /* 0x3ff71547ff037424 */ /* 0x000fe200078e00ff */
[----:B------:R-:W-:Y:S01]  /*3760*/  UMOV UR4, 0xfefa39ef ;  /* 0xfefa39ef00047882 */ /* 0x000fe20000000000 */
[----:B------:R-:W-:Y:S01]  /*3770*/  UMOV UR5, 0x3fe62e42 ;  /* 0x3fe62e4200057882 */ /* 0x000fe20000000000 */
[----:B------:R-:W-:Y:S01]  /*3780*/  DADD R8, -RZ, -|R20| ;  /* 0x00000000ff087229 */ /* 0x000fe20000000d14 */
[----:B------:R-:W-:Y:S01]  /*3790*/  BSSY B1, `(.L_x_4365) ;  /* 0x0000038000017945 */ /* 0x000fe20003800000 */
[----:B------:R-:W-:Y:S02]  /*37a0*/  DSETP.NEU.AND P2, PT, |R22|, +INF , PT ;  /* 0x7ff000001600742a */ /* 0x000fe40003f4d200 */
[----:B------:R-:W-:-:S06]  /*37b0*/  DFMA R2, -|R20|, R2, 6.75539944105574400000e+15 ;  /* 0x433800001402742b */ /* 0x000fcc0000000302 */
[----:B------:R-:W-:Y:S02]  /*37c0*/  FSETP.GEU.FTZ.AND P0, PT, |R9|, 4.1917929649353027344, PT ;  /* 0x4086232b0900780b */ /* 0x000fe40003f1e200 */
[----:B------:R-:W-:-:S08]  /*37d0*/  DADD R4, R2, -6.75539944105574400000e+15 ;  /* 0xc338000002047429 */ /* 0x000fd00000000000 */
[----:B------:R-:W-:Y:S01]  /*37e0*/  DFMA R6, R4, -UR4, -|R20| ;  /* 0x8000000404067c2b */ /* 0x000fe20008000c14 */
[----:B------:R-:W-:Y:S01]  /*37f0*/  UMOV UR4, 0x3b39803f ;  /* 0x3b39803f00047882 */ /* 0x000fe20000000000 */
[----:B------:R-:W-:-:S06]  /*3800*/  UMOV UR5, 0x3c7abc9e ;  /* 0x3c7abc9e00057882 */ /* 0x000fcc0000000000 */
[----:B------:R-:W-:Y:S01]  /*3810*/  DFMA R6, R4, -UR4, R6 ;  /* 0x8000000404067c2b */ /* 0x000fe20008000006 */
[----:B------:R-:W-:Y:S01]  /*3820*/  UMOV UR4, 0x69ce2bdf ;  /* 0x69ce2bdf00047882 */ /* 0x000fe20000000000 */
[----:B------:R-:W-:Y:S01]  /*3830*/  IMAD.MOV.U32 R4, RZ, RZ, -0x35dec16 ;  /* 0xfca213eaff047424 */ /* 0x000fe200078e00ff */
[----:B------:R-:W-:Y:S01]  /*3840*/  UMOV UR5, 0x3e5ade15 ;  /* 0x3e5ade1500057882 */ /* 0x000fe20000000000 */
[----:B------:R-:W-:-:S06]  /*3850*/  IMAD.MOV.U32 R5, RZ, RZ, 0x3e928af3 ;  /* 0x3e928af3ff057424 */ /* 0x000fcc00078e00ff */
        /* <DEDUP_REMOVED lines=25> */
[----:B------:R-:W-:-:S08]  /*39f0*/  DFMA R4, R6, R4, 1 ;  /* 0x3ff000000604742b */ /* 0x000fd00000000004 */
[----:B------:R-:W-:-:S10]  /*3a00*/  DFMA R4, R6, R4, 1 ;  /* 0x3ff000000604742b */ /* 0x000fd40000000004 */
[----:B------:R-:W-:Y:S02]  /*3a10*/  IMAD R19, R2, 0x100000, R5 ;  /* 0x0010000002137824 */ /* 0x000fe400078e0205 */
[----:B------:R-:W-:Y:S01]  /*3a20*/  IMAD.MOV.U32 R18, RZ, RZ, R4 ;  /* 0x000000ffff127224 */ /* 0x000fe200078e0004 */
[----:B------:R-:W-:Y:S06]  /*3a30*/  @!P0 BRA `(.L_x_4366) ;  /* 0x0000000000348947 */ /* 0x000fec0003800000 */
[----:B------:R-:W-:Y:S01]  /*3a40*/  FSETP.GEU.FTZ.AND P1, PT, |R9|, 4.2275390625, PT ;  /* 0x408748000900780b */ /* 0x000fe20003f3e200 */
[C---:B------:R-:W-:Y:S02]  /*3a50*/  DADD R6, -|R20|.reuse, +INF ;  /* 0x7ff0000014067429 */ /* 0x040fe40000000300 */
[----:B------:R-:W-:-:S08]  /*3a60*/  DSETP.GT.AND P0, PT, |R20|, RZ, PT ;  /* 0x000000ff1400722a */ /* 0x000fd00003f04200 */
[----:B------:R-:W-:Y:S02]  /*3a70*/  FSEL R18, R6, RZ, !P0 ;  /* 0x000000ff06127208 */ /* 0x000fe40004000000 */
[----:B------:R-:W-:Y:S02]  /*3a80*/  @!P1 LEA.HI R0, R2, R2, RZ, 0x1 ;  /* 0x0000000202009211 */ /* 0x000fe400078f08ff */
[----:B------:R-:W-:Y:S02]  /*3a90*/  FSEL R19, R7, RZ, !P0 ;  /* 0x000000ff07137208 */ /* 0x000fe40004000000 */
[----:B------:R-:W-:-:S05]  /*3aa0*/  @!P1 SHF.R.S32.HI R3, RZ, 0x1, R0 ;  /* 0x00000001ff039819 */ /* 0x000fca0000011400 */
[----:B------:R-:W-:Y:S02]  /*3ab0*/  @!P1 IMAD.IADD R2, R2, 0x1, -R3 ;  /* 0x0000000102029824 */ /* 0x000fe400078e0a03 */
[----:B------:R-:W-:-:S03]  /*3ac0*/  @!P1 IMAD R3, R3, 0x100000, R5 ;  /* 0x0010000003039824 */ /* 0x000fc600078e0205 */
[----:B------:R-:W-:Y:S01]  /*3ad0*/  @!P1 LEA R5, R2, 0x3ff00000, 0x14 ;  /* 0x3ff0000002059811 */ /* 0x000fe200078ea0ff */
[----:B------:R-:W-:Y:S02]  /*3ae0*/  @!P1 IMAD.MOV.U32 R2, RZ, RZ, R4 ;  /* 0x000000ffff029224 */ /* 0x000fe400078e0004 */
[----:B------:R-:W-:-:S06]  /*3af0*/  @!P1 IMAD.MOV.U32 R4, RZ, RZ, RZ ;  /* 0x000000ffff049224 */ /* 0x000fcc00078e00ff */
[----:B------:R-:W-:-:S11]  /*3b00*/  @!P1 DMUL R18, R2, R4 ;  /* 0x0000000402129228 */ /* 0x000fd60000000000 */
.L_x_4366:
[----:B------:R-:W-:Y:S05]  /*3b10*/  BSYNC B1 ;  /* 0x0000000000017941 */ /* 0x000fea0003800000 */
.L_x_4365:
[----:B------:R-:W-:Y:S04]  /*3b20*/  BSSY B2, `(.L_x_4367) ;  /* 0x000001a000027945 */ /* 0x000fe80003800000 */
        /* <DEDUP_REMOVED lines=21> */
[----:B------:R-:W-:Y:S01]  /*3c80*/  MOV R0, R4 ;  /* 0x0000000400007202 */ /* 0x000fe20000000f00 */
[----:B------:R-:W-:Y:S06]  /*3c90*/  BRA `(.L_x_4369) ;  /* 0x0000000000087947 */ /* 0x000fec0003800000 */
.L_x_4368:
[----:B------:R-:W-:Y:S01]  /*3ca0*/  DMUL R2, RZ, R22 ;  /* 0x00000016ff027228 */ /* 0x000fe20000000000 */
[----:B------:R-:W-:-:S10]  /*3cb0*/  IMAD.MOV.U32 R0, RZ, RZ, RZ ;  /* 0x000000ffff007224 */ /* 0x000fd400078e00ff */
.L_x_4369:
[----:B------:R-:W-:Y:S05]  /*3cc0*/  BSYNC B2 ;  /* 0x0000000000027941 */ /* 0x000fea0003800000 */
.L_x_4367:
[----:B------:R-:W0:Y:S01]  /*3cd0*/  LDC.64 R4, c[0x4][0x168] ;  /* 0x01005a00ff047b82 */ /* 0x000e220000000a00 */
[----:B------:R-:W-:-:S05]  /*3ce0*/  IMAD.SHL.U32 R6, R0, 0x8, RZ ;  /* 0x0000000800067824 */ /* 0x000fca00078e00ff */
[----:B------:R-:W-:-:S05]  /*3cf0*/  LOP3.LUT R7, R6, 0x8, RZ, 0xc0, !PT ;  /* 0x0000000806077812 */ /* 0x000fca00078ec0ff */
[----:B0-----:R-:W-:-:S05]  /*3d00*/  IMAD.WIDE.U32 R4, R7, 0x8, R4 ;  /* 0x0000000807047825 */ /* 0x001fca00078e0004 */
[----:B------:R-:W2:Y:S04]  /*3d10*/  LDG.E.128.CONSTANT R8, desc[UR36][R4.64] ;  /* 0x0000002404087981 */ /* 0x000ea8000c1e9d00 */
[----:B------:R-:W3:Y:S04]  /*3d20*/  LDG.E.128.CONSTANT R12, desc[UR36][R4.64+0x10] ;  /* 0x00001024040c7981 */ /* 0x000ee8000c1e9d00 */
[----:B------:R-:W4:Y:S01]  /*3d30*/  LDG.E.128.CONSTANT R24, desc[UR36][R4.64+0x20] ;  /* 0x0000202404187981 */ /* 0x000f22000c1e9d00 */
[----:B------:R-:W-:Y:S01]  /*3d40*/  R2P PR, R0, 0x3 ;  /* 0x0000000300007804 */ /* 0x000fe20000000000 */
[----:B------:R-:W-:Y:S01]  /*3d50*/  IMAD.MOV.U32 R6, RZ, RZ, 0x79785eba ;  /* 0x79785ebaff067424 */ /* 0x000fe200078e00ff */
[----:B------:R-:W-:Y:S01]  /*3d60*/  DMUL R28, R2, R2 ;  /* 0x00000002021c7228 */ /* 0x000fe20000000000 */
[----:B------:R-:W-:Y:S01]  /*3d70*/  IMAD.MOV.U32 R0, RZ, RZ, 0x3de5db65 ;  /* 0x3de5db65ff007424 */ /* 0x000fe200078e00ff */
[----:B------:R-:W-:Y:S02]  /*3d80*/  BSSY B2, `(.L_x_4370) ;  /* 0x0000025000027945 */ /* 0x000fe40003800000 */
[----:B------:R-:W-:-:S02]  /*3d90*/  FSEL R6, -R6, 4.2945490664224492434e-19, !P0 ;  /* 0x20fd816406067808 */ /* 0x000fc40004000100 */
[----:B------:R-:W-:-:S06]  /*3da0*/  FSEL R7, R0, -0.082518599927425384521, !P0 ;  /* 0xbda8ff8300077808 */ /* 0x000fcc0004000000 */
[----:B--2---:R-:W-:-:S08]  /*3db0*/  DFMA R8, R28, R6, R8 ;  /* 0x000000061c08722b */ /* 0x004fd00000000008 */
[----:B------:R-:W-:-:S08]  /*3dc0*/  DFMA R8, R28, R8, R10 ;  /* 0x000000081c08722b */ /* 0x000fd0000000000a */
[----:B---3--:R-:W-:-:S08]  /*3dd0*/  DFMA R8, R28, R8, R12 ;  /* 0x000000081c08722b */ /* 0x008fd0000000000c */
[----:B------:R-:W-:-:S08]  /*3de0*/  DFMA R8, R28, R8, R14 ;  /* 0x000000081c08722b */ /* 0x000fd0000000000e */
[----:B----4-:R-:W-:-:S08]  /*3df0*/  DFMA R8, R28, R8, R24 ;  /* 0x000000081c08722b */ /* 0x010fd00000000018 */
[----:B------:R-:W-:-:S08]  /*3e00*/  DFMA R8, R28, R8, R26 ;  /* 0x000000081c08722b */ /* 0x000fd0000000001a */
[----:B------:R-:W-:Y:S02]  /*3e10*/  DFMA R30, R8, R2, R2 ;  /* 0x00000002081e722b */ /* 0x000fe40000000002 */
[----:B------:R-:W-:-:S08]  /*3e20*/  @P0 DFMA R30, R28, R8, 1 ;  /* 0x3ff000001c1e042b */ /* 0x000fd00000000008 */
[----:B------:R-:W-:Y:S01]  /*3e30*/  @P1 DFMA R30, R30, -1, RZ ;  /* 0xbff000001e1e182b */ /* 0x000fe200000000ff */
[----:B------:R-:W-:Y:S10]  /*3e40*/  @!P2 BRA `(.L_x_4371) ;  /* 0x000000000058a947 */ /* 0x000ff40003800000 */
        /* <DEDUP_REMOVED lines=22> */
.L_x_4371:
[----:B------:R-:W-:Y:S01]  /*3fb0*/  DMUL R2, RZ, R22 ;  /* 0x00000016ff027228 */ /* 0x000fe20000000000 */
[----:B------:R-:W-:-:S10]  /*3fc0*/  IMAD.MOV.U32 R0, RZ, RZ, RZ ;  /* 0x000000ffff007224 */ /* 0x000fd400078e00ff */
.L_x_4372:
[----:B------:R-:W-:Y:S05]  /*3fd0*/  BSYNC B2 ;  /* 0x0000000000027941 */ /* 0x000fea0003800000 */
.L_x_4370:
[----:B------:R-:W0:Y:S01]  /*3fe0*/  LDC.64 R4, c[0x4][0x168] ;  /* 0x01005a00ff047b82 */ /* 0x000e220000000a00 */
[----:B------:R-:W-:-:S04]  /*3ff0*/  VIADD R6, R0, 0x1 ;  /* 0x0000000100067836 */ /* 0x000fc80000000000 */
        /* <DEDUP_REMOVED lines=8> */
[----:B------:R-:W-:Y:S01]  /*4080*/  MOV R0, 0x3de5db65 ;  /* 0x3de5db6500007802 */ /* 0x000fe20000000f00 */
[----:B------:R-:W-:Y:S01]  /*4090*/  DMUL R22, R2, R2 ;  /* 0x0000000202167228 */ /* 0x000fe20000000000 */
[----:B------:R-:W-:Y:S01]  /*40a0*/  IMAD.MOV.U32 R20, RZ, RZ, RZ ;  /* 0x000000ffff147224 */ /* 0x000fe200078e00ff */
[----:B------:R-:W-:Y:S01]  /*40b0*/  DMUL R30, R30, 4 ;  /* 0x401000001e1e7828 */ /* 0x000fe20000000000 */
        /* <DEDUP_REMOVED lines=10> */
[----:B------:R-:W-:-:S08]  /*4160*/  @P1 DFMA R2, R2, -1, RZ ;  /* 0xbff000000202182b */ /* 0x000fd000000000ff */
[----:B------:R-:W-:Y:S01]  /*4170*/  DMUL R30, R30, R2 ;  /* 0x000000021e1e7228 */ /* 0x000fe20000000000 */
[----:B------:R-:W-:-:S05]  /*4180*/  IMAD.MOV.U32 R3, RZ, RZ, 0x3ff00000 ;  /* 0x3ff00000ff037424 */ /* 0x000fca00078e00ff */
[----:B------:R-:W-:Y:S02]  /*4190*/  LOP3.LUT R21, R3, 0x80000000, R21, 0xb8, !PT ;  /* 0x8000000003157812 */ /* 0x000fe400078eb815 */
[----:B------:R-:W-:-:S08]  /*41a0*/  DMUL R30, R30, R18 ;  /* 0x000000121e1e7228 */ /* 0x000fd00000000000 */
[----:B------:R-:W-:Y:S01]  /*41b0*/  DMUL R30, R30, R18 ;  /* 0x000000121e1e7228 */ /* 0x000fe20000000000 */
[----:B------:R-:W-:Y:S10]  /*41c0*/  BRA `(.L_x_4364) ;  /* 0x0000000400907947 */ /* 0x000ff40003800000 */
.L_x_4346:
[----:B------:R-:W-:-:S10]  /*41d0*/  DADD R20, R22, -R22 ;  /* 0x0000000016147229 */ /* 0x000fd40000000816 */
[----:B------:R-:W-:Y:S02]  /*41e0*/  IMAD.MOV.U32 R30, RZ, RZ, R20 ;  /* 0x000000ffff1e7224 */ /* 0x000fe400078e0014 */
[----:B------:R-:W-:Y:S01]  /*41f0*/  IMAD.MOV.U32 R31, RZ, RZ, R21 ;  /* 0x000000ffff1f7224 */ /* 0x000fe200078e0015 */
[----:B------:R-:W-:Y:S06]  /*4200*/  BRA `(.L_x_4364) ;  /* 0x0000000400807947 */ /* 0x000fec0003800000 */
.L_x_4345:
[----:B------:R-:W-:-:S13]  /*4210*/  LOP3.LUT P0, RZ, R20, 0xfffff, R21, 0xf8, !PT ;  /* 0x000fffff14ff7812 */ /* 0x000fda000780f815 */
[----:B------:R-:W-:Y:S02]  /*4220*/  @P0 DMUL R2, R20, R22 ;  /* 0x0000001614020228 */ /* 0x000fe40000000000 */
[----:B------:R-:W-:-:S08]  /*4230*/  @P0 DSETP.NEU.AND P1, PT, R22, RZ, PT ;  /* 0x000000ff1600022a */ /* 0x000fd00003f2d000 */
[----:B------:R-:W-:Y:S02]  /*4240*/  @P0 FSEL R30, R22, R2, !P1 ;  /* 0x00000002161e0208 */ /* 0x000fe40004800000 */
[----:B------:R-:W-:Y:S01]  /*4250*/  @P0 FSEL R31, R23, R3, !P1 ;  /* 0x00000003171f0208 */ /* 0x000fe20004800000 */
[----:B------:R-:W-:Y:S06]  /*4260*/  @P0 BRA `(.L_x_4364) ;  /* 0x0000000400680947 */ /* 0x000fec0003800000 */
[----:B------:R-:W-:Y:S01]  /*4270*/  DSETP.NEU.AND P0, PT, |R22|, +INF , PT ;  /* 0x7ff000001600742a */ /* 0x000fe20003f0d200 */
[----:B------:R-:W-:Y:S01]  /*4280*/  BSSY B2, `(.L_x_4373) ;  /* 0x0000055000027945 */ /* 0x000fe20003800000 */
[----:B------:R-:W-:-:S12]  /*4290*/  VIADD R33, R21, 0xc0000000 ;  /* 0xc000000015217836 */ /* 0x000fd80000000000 */
[----:B------:R-:W-:Y:S05]  /*42a0*/  @!P0 BRA `(.L_x_4374) ;  /* 0x0000000400488947 */ /* 0x000fea0003800000 */
[----:B------:R-:W-:Y:S01]  /*42b0*/  UMOV UR4, 0x6dc9c883 ;  /* 0x6dc9c88300047882 */ /* 0x000fe20000000000 */
[----:B------:R-:W-:Y:S01]  /*42c0*/  UMOV UR5, 0x3fe45f30 ;  /* 0x3fe45f3000057882 */ /* 0x000fe20000000000 */
[C---:B------:R-:W-:Y:S01]  /*42d0*/  DSETP.GE.AND P2, PT, |R22|.reuse, 2.14748364800000000000e+09, PT ;  /* 0x41e000001600742a */ /* 0x040fe20003f46200 */
[----:B------:R-:W-:Y:S01]  /*42e0*/  BSSY B3, `(.L_x_4375) ;  /* 0x0000016000037945 */ /* 0x000fe20003800000 */
[----:B------:R-:W-:Y:S01]  /*42f0*/  DMUL R4, R22, UR4 ;  /* 0x0000000416047c28 */ /* 0x000fe20008000000 */
[----:B------:R-:W-:Y:S01]  /*4300*/  UMOV UR4, 0x54442d18 ;  /* 0x54442d1800047882 */ /* 0x000fe20000000000 */
[----:B------:R-:W-:-:S04]  /*4310*/  UMOV UR5, 0x3ff921fb ;  /* 0x3ff921fb00057882 */ /* 0x000fc80000000000 */
[----:B------:R-:W0:Y:S08]  /*4320*/  F2I.F64 R0, R4 ;  /* 0x0000000400007311 */ /* 0x000e300000301100 */
[----:B0-----:R-:W0:Y:S01]  /*4330*/  I2F.F64 R18, R0 ;  /* 0x0000000000127312 */ /* 0x001e220000201c00 */
[----:B------:R-:W-:Y:S01]  /*4340*/  IMAD.MOV.U32 R14, RZ, RZ, R0 ;  /* 0x000000ffff0e7224 */ /* 0x000fe200078e0000 */
[----:B0-----:R-:W-:Y:S01]  /*4350*/  DFMA R2, -R18, UR4, R22 ;  /* 0x0000000412027c2b */ /* 0x001fe20008000116 */
[----:B------:R-:W-:Y:S01]  /*4360*/  UMOV UR4, 0x33145c00 ;  /* 0x33145c0000047882 */ /* 0x000fe20000000000 */
[----:B------:R-:W-:-:S06]  /*4370*/  UMOV UR5, 0x3c91a626 ;  /* 0x3c91a62600057882 */ /* 0x000fcc0000000000 */
[----:B------:R-:W-:Y:S01]  /*4380*/  DFMA R2, -R18, UR4, R2 ;  /* 0x0000000412027c2b */ /* 0x000fe20008000102 */
[----:B------:R-:W-:Y:S01]  /*4390*/  UMOV UR4, 0x252049c0 ;  /* 0x252049c000047882 */ /* 0x000fe20000000000 */
[----:B------:R-:W-:-:S06]  /*43a0*/  UMOV UR5, 0x397b839a ;  /* 0x397b839a00057882 */ /* 0x000fcc0000000000 */
[----:B------:R-:W-:-:S10]  /*43b0*/  DFMA R18, -R18, UR4, R2 ;  /* 0x0000000412127c2b */ /* 0x000fd40008000102 */
[----:B------:R-:W-:Y:S02]  /*43c0*/  IMAD.MOV.U32 R2, RZ, RZ, R18 ;  /* 0x000000ffff027224 */ /* 0x000fe400078e0012 */
[----:B------:R-:W-:Y:S01]  /*43d0*/  IMAD.MOV.U32 R3, RZ, RZ, R19 ;  /* 0x000000ffff037224 */ /* 0x000fe200078e0013 */
[----:B------:R-:W-:Y:S06]  /*43e0*/  @!P2 BRA `(.L_x_4376) ;  /* 0x000000000014a947 */ /* 0x000fec0003800000 */
[----:B------:R-:W-:Y:S01]  /*43f0*/  IMAD.MOV.U32 R0, RZ, RZ, R22 ;  /* 0x000000ffff007224 */ /* 0x000fe200078e0016 */
[----:B------:R-:W-:Y:S01]  /*4400*/  MOV R10, 0x4430 ;  /* 0x00004430000a7802 */ /* 0x000fe20000000f00 */
[----:B------:R-:W-:-:S07]  /*4410*/  IMAD.MOV.U32 R15, RZ, RZ, R23 ;  /* 0x000000ffff0f7224 */ /* 0x000fce00078e0017 */
[----:B------:R-:W-:Y:S05]  /*4420*/  CALL.REL.NOINC `($_ZN2at6native18elementwise_kernelILi128ELi4EZNS0_15gpu_kernel_implIZZZNS0_16tanh_kernel_cudaERNS_18TensorIteratorBaseEENKUlvE_clEvENKUlvE_clEvEUlN3c107complexIdEEE_EEvS4_RKT_EUliE_EEviT1_$__internal_trig_reduction_slowpathd) ;  /* 0x0000012800847944 */ /* 0x000fea0003c00000 */
[----:B------:R-:W-:-:S07]  /*4430*/  IMAD.MOV.U32 R0, RZ, RZ, R4 ;  /* 0x000000ffff007224 */ /* 0x000fce00078e0004 */
.L_x_4376:
[----:B------:R-:W-:Y:S05]  /*4440*/  BSYNC B3 ;  /* 0x0000000000037941 */ /* 0x000fea0003800000 */
.L_x_4375:
[----:B------:R-:W0:Y:S01]  /*4450*/  LDC.64 R8, c[0x4][0x168] ;  /* 0x01005a00ff087b82 */ /* 0x000e220000000a00 */
[----:B------:R-:W-:-:S04]  /*4460*/  SHF.L.U32 R4, R0, 0x3, RZ ;  /* 0x0000000300047819 */ /* 0x000fc800000006ff */
        /* <DEDUP_REMOVED lines=22> */
[----:B------:R-:W-:Y:S01]  /*45d0*/  IMAD.MOV.U32 R0, RZ, RZ, R22 ;  /* 0x000000ffff007224 */ /* 0x000fe200078e0016 */
[----:B------:R-:W-:Y:S01]  /*45e0*/  MOV R10, 0x4610 ;  /* 0x00004610000a7802 */ /* 0x000fe20000000f00 */
[----:B------:R-:W-:-:S07]  /*45f0*/  IMAD.MOV.U32 R15, RZ, RZ, R23 ;  /* 0x000000ffff0f7224 */ /* 0x000fce00078e0017 */
[----:B------:R-:W-:Y:S05]  /*4600*/  CALL.REL.NOINC `($_ZN2at6native18elementwise_kernelILi128ELi4EZNS0_15gpu_kernel_implIZZZNS0_16tanh_kernel_cudaERNS_18TensorIteratorBaseEENKUlvE_clEvENKUlvE_clEvEUlN3c107complexIdEEE_EEvS4_RKT_EUliE_EEviT1_$__internal_trig_reduction_slowpathd) ;  /* 0x00000128000c7944 */ /* 0x000fea0003c00000 */
[----:B------:R-:W-:Y:S02]  /*4610*/  IMAD.MOV.U32 R14, RZ, RZ, R4 ;  /* 0x000000ffff0e7224 */ /* 0x000fe400078e0004 */
[----:B------:R-:W-:Y:S02]  /*4620*/  IMAD.MOV.U32 R18, RZ, RZ, R2 ;  /* 0x000000ffff127224 */ /* 0x000fe400078e0002 */
[----:B------:R-:W-:-:S07]  /*4630*/  IMAD.MOV.U32 R19, RZ, RZ, R3 ;  /* 0x000000ffff137224 */ /* 0x000fce00078e0003 */
.L_x_4378:
[----:B------:R-:W-:Y:S05]  /*4640*/  BSYNC B3 ;  /* 0x0000000000037941 */ /* 0x000fea0003800000 */
.L_x_4377:
        /* <DEDUP_REMOVED lines=11> */
[----:B------:R-:W-:-:S03]  /*4700*/  IMAD.MOV.U32 R0, RZ, RZ, 0x3de5db65 ;  /* 0x3de5db65ff007424 */ /* 0x000fc600078e00ff */
[----:B------:R-:W-:Y:S02]  /*4710*/  FSEL R22, -R22, 4.2945490664224492434e-19, !P0 ;  /* 0x20fd816416167808 */ /* 0x000fe40004000100 */
        /* <DEDUP_REMOVED lines=10> */
[----:B------:R-:W-:-:S11]  /*47c0*/  DMUL R22, R18, R30 ;  /* 0x0000001e12167228 */ /* 0x000fd60000000000 */
.L_x_4374:
[----:B------:R-:W-:Y:S05]  /*47d0*/  BSYNC B2 ;  /* 0x0000000000027941 */ /* 0x000fea0003800000 */
.L_x_4373:
[----:B------:R-:W-:Y:S01]  /*47e0*/  LOP3.LUT R31, RZ, 0x80000000, R23, 0xb8, !PT ;  /* 0x80000000ff1f7812 */ /* 0x000fe200078eb817 */
[----:B------:R-:W-:Y:S01]  /*47f0*/  IMAD.MOV.U32 R30, RZ, RZ, RZ ;  /* 0x000000ffff1e7224 */ /* 0x000fe200078e00ff */
[----:B------:R-:W-:-:S07]  /*4800*/  MOV R21, R33 ;  /* 0x0000002100157202 */ /* 0x000fce0000000f00 */
.L_x_4364:
[----:B------:R-:W-:Y:S05]  /*4810*/  BSYNC B0 ;  /* 0x0000000000007941 */ /* 0x000fea0003800000 */
.L_x_4344:
        /* <DEDUP_REMOVED lines=15> */
.L_x_4382:
[----:B------:R-:W0:Y:S02]  /*4910*/  F2I.S64.F64.TRUNC R20, R20 ;  /* 0x0000001400147311 */ /* 0x000e24000030d900 */
[----:B0-----:R-:W-:-:S05]  /*4920*/  IMAD.MOV.U32 R3, RZ, RZ, R20 ;  /* 0x000000ffff037224 */ /* 0x001fca00078e0014 */
[----:B------:R3:W-:Y:S01]  /*4930*/  STG.E.U8 desc[UR36][R16.64], R3 ;  /* 0x0000000310007986 */ /* 0x0007e2000c101124 */
[----:B------:R-:W-:Y:S05]  /*4940*/  BRA `(.L_x_4384) ;  /* 0x0000001000107947 */ /* 0x000fea0003800000 */
.L_x_4381:
        /* <DEDUP_REMOVED lines=9> */
.L_x_4386:
[----:B------:R-:W0:Y:S02]  /*49e0*/  F2I.F64.TRUNC R21, R20 ;  /* 0x0000001400157311 */ /* 0x000e24000030d100 */
[----:B0-----:R1:W-:Y:S01]  /*49f0*/  STG.E desc[UR36][R16.64], R21 ;  /* 0x0000001510007986 */ /* 0x0013e2000c101924 */
[----:B------:R-:W-:Y:S05]  /*4a00*/  BRA `(.L_x_4384) ;  /* 0x0000000c00e07947 */ /* 0x000fea0003800000 */
.L_x_4385:
[----:B------:R-:W0:Y:S02]  /*4a10*/  F2I.F64.TRUNC R21, R20 ;  /* 0x0000001400157311 */ /* 0x000e24000030d100 */
[----:B0-----:R2:W-:Y:S01]  /*4a20*/  STG.E.U16 desc[UR36][R16.64], R21 ;  /* 0x0000001510007986 */ /* 0x0015e2000c101524 */
[----:B------:R-:W-:Y:S05]  /*4a30*/  BRA `(.L_x_4384) ;  /* 0x0000000c00d47947 */ /* 0x000fea0003800000 */
.L_x_4380:
        /* <DEDUP_REMOVED lines=13> */
.L_x_4388:
        /* <DEDUP_REMOVED lines=8> */
.L_x_4387:
        /* <DEDUP_REMOVED lines=9> */
[----:B------:R-:W-:Y:S02]  /*4c20*/  DSETP.GEU.AND P0, PT, |R30|, UR4, PT ;  /* 0x000000041e007e2a */ /* 0x000fe4000bf0e200 */
[----:B------:R-:W-:-:S05]  /*4c30*/  DSETP.GEU.AND P1, PT, |R20|, UR4, PT ;  /* 0x0000000414007e2a */ /* 0x000fca000bf2e200 */
[----:B------:R-:W1:Y:S07]  /*4c40*/  F2F.F32.F64 R2, R20 ;  /* 0x0000001400027310 */ /* 0x000e6e0000301000 */
[----:B0-----:R-:W-:Y:S02]  /*4c50*/  @!P0 FMUL R3, R3, 1.175494350822287508e-38 ;  /* 0x0080000003038820 */ /* 0x001fe40000400000 */
[----:B-1----:R-:W-:-:S05]  /*4c60*/  @!P1 FMUL R2, R2, 1.175494350822287508e-38 ;  /* 0x0080000002029820 */ /* 0x002fca0000400000 */
[----:B------:R0:W-:Y:S01]  /*4c70*/  STG.E.64 desc[UR36][R16.64], R2 ;  /* 0x0000000210007986 */ /* 0x0001e2000c101b24 */
[----:B------:R-:W-:Y:S05]  /*4c80*/  BRA `(.L_x_4384) ;  /* 0x0000000c00407947 */ /* 0x000fea0003800000 */
.L_x_4390:
        /* <DEDUP_REMOVED lines=8> */
[----:B------:R-:W-:-:S05]  /*4d10*/  F2FP.F16.F32.PACK_AB R3, R0, R3 ;  /* 0x000000030003723e */ /* 0x000fca00000000ff */
[----:B------:R0:W-:Y:S01]  /*4d20*/  STG.E desc[UR36][R16.64], R3 ;  /* 0x0000000310007986 */ /* 0x0001e2000c101924 */
[----:B------:R-:W-:Y:S05]  /*4d30*/  BRA `(.L_x_4384) ;  /* 0x0000000c00147947 */ /* 0x000fea0003800000 */
.L_x_4389:
[----:B------:R0:W-:Y:S01]  /*4d40*/  STG.E.64 desc[UR36][R16.64], R20 ;  /* 0x0000001410007986 */ /* 0x0001e2000c101b24 */
[----:B------:R-:W-:Y:S05]  /*4d50*/  BRA `(.L_x_4384) ;  /* 0x0000000c000c7947 */ /* 0x000fea0003800000 */
.L_x_4379:
        /* <DEDUP_REMOVED lines=9> */
[----:B------:R-:W-:-:S06]  /*4df0*/  DSETP.NEU.OR P0, PT, R20, RZ, P0 ;  /* 0x000000ff1400722a */ /* 0x000fcc000070d400 */
[----:B------:R-:W-:-:S05]  /*4e00*/  SEL R3, RZ, 0x1, !P0 ;  /* 0x00000001ff037807 */ /* 0x000fca0004000000 */
[----:B------:R0:W-:Y:S01]  /*4e10*/  STG.E.U8 desc[UR36][R16.64], R3 ;  /* 0x0000000310007986 */ /* 0x0001e2000c101124 */
[----:B------:R-:W-:Y:S05]  /*4e20*/  BRA `(.L_x_4384) ;  /* 0x0000000800d87947 */ /* 0x000fea0003800000 */
.L_x_4393:
[----:B------:R-:W-:Y:S02]  /*4e30*/  IMAD.MOV.U32 R28, RZ, RZ, R20 ;  /* 0x000000ffff1c7224 */ /* 0x000fe400078e0014 */
[----:B------:R-:W-:-:S05]  /*4e40*/  IMAD.MOV.U32 R29, RZ, RZ, R21 ;  /* 0x000000ffff1d7224 */ /* 0x000fca00078e0015 */
[----:B------:R0:W-:Y:S01]  /*4e50*/  STG.E.128 desc[UR36][R16.64], R28 ;  /* 0x0000001c10007986 */ /* 0x0001e2000c101d24 */
[----:B------:R-:W-:Y:S05]  /*4e60*/  BRA `(.L_x_4384) ;  /* 0x0000000800c87947 */ /* 0x000fea0003800000 */
.L_x_4392:
        /* <DEDUP_REMOVED lines=25> */
.L_x_4397:
[----:B------:R-:W-:Y:S05]  /*5000*/  BSYNC B0 ;  /* 0x0000000000007941 */ /* 0x000fea0003800000 */
.L_x_4396:
[----:B------:R-:W-:-:S05]  /*5010*/  LOP3.LUT R3, R0, R3, RZ, 0xfc, !PT ;  /* 0x0000000300037212 */ /* 0x000fca00078efcff */
[----:B------:R0:W-:Y:S01]  /*5020*/  STG.E.U8 desc[UR36][R16.64], R3 ;  /* 0x0000000310007986 */ /* 0x0001e2000c101124 */
[----:B------:R-:W-:Y:S05]  /*5030*/  BRA `(.L_x_4384) ;  /* 0x0000000800547947 */ /* 0x000fea0003800000 */
.L_x_4395:
        /* <DEDUP_REMOVED lines=17> */
.L_x_4399:
[----:B------:R-:W-:Y:S01]  /*5150*/  IMAD.MOV.U32 R0, RZ, RZ, 0x7f ;  /* 0x0000007fff007424 */ /* 0x000fe200078e00ff */
[----:B------:R-:W-:-:S04]  /*5160*/  ISETP.GT.U32.AND P0, PT, R2, 0x7f800000, PT ;  /* 0x7f8000000200780c */ /* 0x000fc80003f04070 */
[----:B------:R-:W-:-:S09]  /*5170*/  SEL R0, R0, 0x7c, P0 ;  /* 0x0000007c00007807 */ /* 0x000fd20000000000 */
.L_x_4400:
[----:B------:R-:W-:Y:S05]  /*5180*/  BSYNC B0 ;  /* 0x0000000000007941 */ /* 0x000fea0003800000 */
.L_x_4398:
[----:B------:R-:W-:-:S04]  /*5190*/  LOP3.LUT R2, R3, 0x80000000, RZ, 0xc0, !PT ;  /* 0x8000000003027812 */ /* 0x000fc800078ec0ff */
[----:B------:R-:W-:-:S04]  /*51a0*/  SHF.R.U32.HI R3, RZ, 0x18, R2 ;  /* 0x00000018ff037819 */ /* 0x000fc80000011602 */
[----:B------:R-:W-:-:S05]  /*51b0*/  LOP3.LUT R3, R0, R3, RZ, 0xfc, !PT ;  /* 0x0000000300037212 */ /* 0x000fca00078efcff */
[----:B------:R0:W-:Y:S01]  /*51c0*/  STG.E.U8 desc[UR36][R16.64], R3 ;  /* 0x0000000310007986 */ /* 0x0001e2000c101124 */
[----:B------:R-:W-:Y:S05]  /*51d0*/  BRA `(.L_x_4384) ;  /* 0x0000000400ec7947 */ /* 0x000fea0003800000 */
.L_x_4394:
        /* <DEDUP_REMOVED lines=8> */
.L_x_4391:
        /* <DEDUP_REMOVED lines=11> */
.L_x_4403:
        /* <DEDUP_REMOVED lines=21> */
.L_x_4406:
[----:B------:R-:W-:-:S04]  /*5460*/  LOP3.LUT R2, R3, 0x80000000, RZ, 0xc0, !PT ;  /* 0x8000000003027812 */ /* 0x000fc800078ec0ff */
[----:B------:R-:W-:-:S04]  /*5470*/  SHF.R.U32.HI R3, RZ, 0x18, R2 ;  /* 0x00000018ff037819 */ /* 0x000fc80000011602 */
[----:B------:R-:W-:-:S04]  /*5480*/  LOP3.LUT R0, R0, R3, RZ, 0xfc, !PT ;  /* 0x0000000300007212 */ /* 0x000fc800078efcff */
[----:B------:R-:W-:-:S07]  /*5490*/  PRMT R8, R0, 0x7610, R8 ;  /* 0x0000761000087816 */ /* 0x000fce0000000008 */
.L_x_4405:
[----:B------:R-:W-:Y:S05]  /*54a0*/  BSYNC B0 ;  /* 0x0000000000007941 */ /* 0x000fea0003800000 */
.L_x_4404:
[----:B------:R0:W-:Y:S01]  /*54b0*/  STG.E.U8 desc[UR36][R16.64], R8 ;  /* 0x0000000810007986 */ /* 0x0001e2000c101124 */
[----:B------:R-:W-:Y:S05]  /*54c0*/  BRA `(.L_x_4384) ;  /* 0x0000000400307947 */ /* 0x000fea0003800000 */
.L_x_4402:
        /* <DEDUP_REMOVED lines=21> */
.L_x_4409:
[----:B------:R-:W-:-:S04]  /*5620*/  LOP3.LUT R2, R3, 0x80000000, RZ, 0xc0, !PT ;  /* 0x8000000003027812 */ /* 0x000fc800078ec0ff */
[----:B------:R-:W-:-:S04]  /*5630*/  SHF.R.U32.HI R3, RZ, 0x18, R2 ;  /* 0x00000018ff037819 */ /* 0x000fc80000011602 */
[----:B------:R-:W-:-:S04]  /*5640*/  LOP3.LUT R0, R0, R3, RZ, 0xfc, !PT ;  /* 0x0000000300007212 */ /* 0x000fc800078efcff */
[----:B------:R-:W-:-:S07]  /*5650*/  PRMT R8, R0, 0x7610, R8 ;  /* 0x0000761000087816 */ /* 0x000fce0000000008 */
.L_x_4408:
[----:B------:R-:W-:Y:S05]  /*5660*/  BSYNC B0 ;  /* 0x0000000000007941 */ /* 0x000fea0003800000 */
.L_x_4407:
[----:B------:R0:W-:Y:S01]  /*5670*/  STG.E.U8 desc[UR36][R16.64], R8 ;  /* 0x0000000810007986 */ /* 0x0001e2000c101124 */
[----:B------:R-:W-:Y:S05]  /*5680*/  BRA `(.L_x_4384) ;  /* 0x0000000000c07947 */ /* 0x000fea0003800000 */
.L_x_4401:
        /* <DEDUP_REMOVED lines=26> */
.L_x_4383:
        /* <DEDUP_REMOVED lines=16> */
.L_x_4412:
[----:B------:R-:W-:Y:S05]  /*5930*/  BRA `(.L_x_4384) ;  /* 0x0000000000147947 */ /* 0x000fea0003800000 */
.L_x_4411:
[----:B------:R-:W0:Y:S02]  /*5940*/  F2I.U64.F64.TRUNC R20, R20 ;  /* 0x0000001400147311 */ /* 0x000e24000030d800 */
[----:B0-----:R0:W-:Y:S01]  /*5950*/  STG.E.64 desc[UR36][R16.64], R20 ;  /* 0x0000001410007986 */ /* 0x0011e2000c101b24 */
[----:B------:R-:W-:Y:S05]  /*5960*/  BRA `(.L_x_4384) ;  /* 0x0000000000087947 */ /* 0x000fea0003800000 */
.L_x_4410:
[----:B------:R-:W0:Y:S02]  /*5970*/  F2I.U32.F64.TRUNC R21, R20 ;  /* 0x0000001400157311 */ /* 0x000e24000030d000 */
[----:B0-----:R0:W-:Y:S02]  /*5980*/  STG.E desc[UR36][R16.64], R21 ;  /* 0x0000001510007986 */ /* 0x0011e4000c101924 */
.L_x_4384:
[----:B0-----:R-:W0:Y:S01]  /*5990*/  S2R R0, SR_TID.X ;  /* 0x0000000000007919 */ /* 0x001e220000002100 */
[----:B---3--:R-:W0:Y:S02]  /*59a0*/  S2R R3, SR_CTAID.X ;  /* 0x0000000000037919 */ /* 0x008e240000002500 */
[----:B0-----:R-:W-:-:S05]  /*59b0*/  LEA R0, R3, R0, 0x9 ;  /* 0x0000000003007211 */ /* 0x001fca00078e48ff */
[----:B-12-4-:R-:W-:-:S07]  /*59c0*/  VIADD R17, R0, 0x80 ;  /* 0x0000008000117836 */ /* 0x016fce0000000000 */
.L_x_4309:
[----:B------:R-:W-:Y:S05]  /*59d0*/  BSYNC B6 ;  /* 0x0000000000067941 */ /* 0x000fea0003800000 */
.L_x_4308:
[----:B------:R-:W-:Y:S01]  /*59e0*/  ULDC UR4, c[0x0][0x210] ;  /* 0x0000840000047ab9 */ /* 0x000fe20000000800 */
[----:B------:R-:W-:Y:S01]  /*59f0*/  BSSY B6, `(.L_x_4413) ;  /* 0x0000592000067945 */ /* 0x000fe20003800000 */
        /* <DEDUP_REMOVED lines=305> */
.L_x_4415:
        /* <DEDUP_REMOVED lines=22> */
.L_x_4419:
[----:B------:R-:W2:Y:S01]  /*6e70*/  LDG.E.U8 R2, desc[UR36][R2.64] ;  /* 0x0000002402027981 */ /* 0x000ea2000c1e1100 */
[----:B------:R-:W-:Y:S01]  /*6e80*/  CS2R R22, SRZ ;  /* 0x0000000000167805 */ /* 0x000fe2000001ff00 */
[----:B--2---:R0:W1:Y:S01]  /*6e90*/  I2F.F64.U16 R20, R2 ;  /* 0x0000000200147312 */ /* 0x0040620000101800 */
[----:B------:R-:W-:Y:S05]  /*6ea0*/  BRA `(.L_x_4421) ;  /* 0x0000000c00c87947 */ /* 0x000fea0003800000 */
.L_x_4418:
        /* <DEDUP_REMOVED lines=10> */
.L_x_4423:
[----:B------:R-:W2:Y:S01]  /*6f50*/  LDG.E R2, desc[UR36][R2.64] ;  /* 0x0000002402027981 */ /* 0x000ea2000c1e1900 */
[----:B------:R-:W-:Y:S01]  /*6f60*/  CS2R R22, SRZ ;  /* 0x0000000000167805 */ /* 0x000fe2000001ff00 */
[----:B--2---:R0:W1:Y:S01]  /*6f70*/  I2F.F64 R20, R2 ;  /* 0x0000000200147312 */ /* 0x0040620000201c00 */
[----:B------:R-:W-:Y:S05]  /*6f80*/  BRA `(.L_x_4421) ;  /* 0x0000000c00907947 */ /* 0x000fea0003800000 */
.L_x_4422:
[----:B------:R-:W2:Y:S01]  /*6f90*/  LDG.E.U16 R2, desc[UR36][R2.64] ;  /* 0x0000002402027981 */ /* 0x000ea2000c1e1500 */
[----:B------:R-:W-:Y:S01]  /*6fa0*/  CS2R R22, SRZ ;  /* 0x0000000000167805 */ /* 0x000fe2000001ff00 */
[----:B--2---:R0:W1:Y:S01]  /*6fb0*/  I2F.F64.S16 R20, R2 ;  /* 0x0000000200147312 */ /* 0x0040620000101c00 */
[----:B------:R-:W-:Y:S05]  /*6fc0*/  BRA `(.L_x_4421) ;  /* 0x0000000c00807947 */ /* 0x000fea0003800000 */
.L_x_4417:
        /* <DEDUP_REMOVED lines=11> */
.L_x_4425:
[----:B------:R-:W2:Y:S01]  /*7080*/  LDG.E.U16 R0, desc[UR36][R2.64] ;  /* 0x0000002402007981 */ /* 0x000ea2000c1e1500 */
[----:B------:R-:W-:Y:S01]  /*7090*/  CS2R R22, SRZ ;  /* 0x0000000000167805 */ /* 0x000fe2000001ff00 */
[----:B--2---:R-:W-:-:S05]  /*70a0*/  HADD2.F32 R0, -RZ, R0.H0_H0 ;  /* 0x20000000ff007230 */ /* 0x004fca0000004100 */
[----:B------:R-:W-:-:S04]  /*70b0*/  FMUL.FTZ R0, R0, 1 ;  /* 0x3f80000000007820 */ /* 0x000fc80000410000 */
[----:B------:R0:W1:Y:S01]  /*70c0*/  F2F.F64.F32 R20, R0 ;  /* 0x0000000000147310 */ /* 0x0000620000201800 */
[----:B------:R-:W-:Y:S05]  /*70d0*/  BRA `(.L_x_4421) ;  /* 0x0000000c003c7947 */ /* 0x000fea0003800000 */
.L_x_4424:
        /* <DEDUP_REMOVED lines=12> */
.L_x_4427:
        /* <DEDUP_REMOVED lines=8> */
.L_x_4426:
[----:B------:R0:W5:Y:S01]  /*7220*/  LDG.E.64 R20, desc[UR36][R2.64] ;  /* 0x0000002402147981 */ /* 0x000162000c1e1b00 */
[----:B------:R-:W-:Y:S01]  /*7230*/  CS2R R22, SRZ ;  /* 0x0000000000167805 */ /* 0x000fe2000001ff00 */
[----:B------:R-:W-:Y:S06]  /*7240*/  BRA `(.L_x_4421) ;  /* 0x0000000800e07947 */ /* 0x000fec0003800000 */
.L_x_4416:
        /* <DEDUP_REMOVED lines=14> */
.L_x_4430:
[----:B------:R0:W5:Y:S01]  /*7330*/  LDG.E.128 R20, desc[UR36][R2.64] ;  /* 0x0000002402147981 */ /* 0x000162000c1e1d00 */
[----:B------:R-:W-:Y:S05]  /*7340*/  BRA `(.L_x_4421) ;  /* 0x0000000800a07947 */ /* 0x000fea0003800000 */
.L_x_4429:
        /* <DEDUP_REMOVED lines=8> */
[----:B------:R-:W-:Y:S01]  /*73d0*/  CS2R R22, SRZ ;  /* 0x0000000000167805 */ /* 0x000fe2000001ff00 */
[----:B--2---:R-:W-:-:S05]  /*73e0*/  IMAD.SHL.U32 R0, R0, 0x1000000, RZ ;  /* 0x0100000000007824 */ /* 0x004fca00078e00ff */
[----:B------:R-:W-:-:S04]  /*73f0*/  LOP3.LUT R4, R0, 0x7f000000, RZ, 0xc0, !PT ;  /* 0x7f00000000047812 */ /* 0x000fc800078ec0ff */
[----:B------:R-:W0:Y:S01]  /*7400*/  FLO.U32 R5, R4 ;  /* 0x0000000400057300 */ /* 0x000e2200000e0000 */
[C---:B------:R-:W-:Y:S01]  /*7410*/  IADD3 R6, R4.reuse, 0x1000000, RZ ;  /* 0x0100000004067810 */ /* 0x040fe20007ffe0ff */
        /* <DEDUP_REMOVED lines=14> */
[----:B------:R2:W3:Y:S01]  /*7500*/  F2F.F64.F32 R20, R5 ;  /* 0x0000000500147310 */ /* 0x0004e20000201800 */
[----:B------:R-:W-:Y:S05]  /*7510*/  BRA `(.L_x_4421) ;  /* 0x00000008002c7947 */ /* 0x000fea0003800000 */
.L_x_4432:
        /* <DEDUP_REMOVED lines=14> */
[----:B------:R4:W0:Y:S01]  /*7600*/  F2F.F64.F32 R20, R4 ;  /* 0x0000000400147310 */ /* 0x0008220000201800 */
[----:B------:R-:W-:Y:S05]  /*7610*/  BRA `(.L_x_4421) ;  /* 0x0000000400ec7947 */ /* 0x000fea0003800000 */
.L_x_4431:
[----:B------:R-:W2:Y:S01]  /*7620*/  LDG.E.U16 R0, desc[UR36][R2.64] ;  /* 0x0000002402007981 */ /* 0x000ea2000c1e1500 */
[----:B------:R-:W-:Y:S01]  /*7630*/  CS2R R22, SRZ ;  /* 0x0000000000167805 */ /* 0x000fe2000001ff00 */
[----:B--2---:R-:W-:-:S04]  /*7640*/  IMAD.U32 R0, R0, 0x10000, RZ ;  /* 0x0001000000007824 */ /* 0x004fc800078e00ff */
[----:B------:R-:W-:-:S04]  /*7650*/  FMUL.FTZ R0, R0, 1 ;  /* 0x3f80000000007820 */ /* 0x000fc80000410000 */
[----:B------:R0:W1:Y:S01]  /*7660*/  F2F.F64.F32 R20, R0 ;  /* 0x0000000000147310 */ /* 0x0000620000201800 */
[----:B------:R-:W-:Y:S05]  /*7670*/  BRA `(.L_x_4421) ;  /* 0x0000000400d47947 */ /* 0x000fea0003800000 */
.L_x_4428:
        /* <DEDUP_REMOVED lines=12> */
.L_x_4435:
        /* <DEDUP_REMOVED lines=21> */
.L_x_4439:
[----:B------:R-:W-:Y:S05]  /*7890*/  BSYNC B1 ;  /* 0x0000000000017941 */ /* 0x000fea0003800000 */
.L_x_4438:
[----:B------:R-:W-:Y:S01]  /*78a0*/  LEA R3, R0, 0x3b800000, 0x17 ;  /* 0x3b80000000037811 */ /* 0x000fe200078eb8ff */
[----:B------:R-:W-:-:S05]  /*78b0*/  IMAD.SHL.U32 R0, R2, 0x100000, RZ ;  /* 0x0010000002007824 */ /* 0x000fca00078e00ff */
[----:B------:R-:W-:-:S07]  /*78c0*/  LOP3.LUT R0, R3, R0, R4, 0xfe, !PT ;  /* 0x0000000003007212 */ /* 0x000fce00078efe04 */
.L_x_4437:
[----:B------:R-:W-:Y:S05]  /*78d0*/  BSYNC B0 ;  /* 0x0000000000007941 */ /* 0x000fea0003800000 */
.L_x_4436:
[----:B------:R-:W-:Y:S01]  /*78e0*/  FMUL.FTZ R0, R0, 1 ;  /* 0x3f80000000007820 */ /* 0x000fe20000410000 */
[----:B------:R-:W-:-:S03]  /*78f0*/  CS2R R22, SRZ ;  /* 0x0000000000167805 */ /* 0x000fc6000001ff00 */
[----:B------:R0:W1:Y:S01]  /*7900*/  F2F.F64.F32 R20, R0 ;  /* 0x0000000000147310 */ /* 0x0000620000201800 */
[----:B------:R-:W-:Y:S05]  /*7910*/  BRA `(.L_x_4421) ;  /* 0x00000004002c7947 */ /* 0x000fea0003800000 */
.L_x_4434:
[----:B------:R-:W2:Y:S01]  /*7920*/  LDG.E.U8 R2, desc[UR36][R2.64] ;  /* 0x0000002402027981 */ /* 0x000ea2000c1e1100 */
[----:B------:R-:W-:Y:S01]  /*7930*/  BSSY B0, `(.L_x_4440) ;  /* 0x0000018000007945 */ /* 0x000fe20003800000 */
[----:B------:R-:W-:Y:S01]  /*7940*/  HFMA2.MMA R0, -RZ, RZ, 0, 0 ;  /* 0x00000000ff007435 */ /* 0x000fe200000001ff */
        /* <DEDUP_REMOVED lines=18> */
.L_x_4443:
[----:B------:R-:W-:Y:S05]  /*7a70*/  BSYNC B1 ;  /* 0x0000000000017941 */ /* 0x000fea0003800000 */
.L_x_4442:
[----:B------:R-:W-:Y:S01]  /*7a80*/  LEA R3, R0, 0x37800000, 0x17 ;  /* 0x3780000000037811 */ /* 0x000fe200078eb8ff */
[----:B------:R-:W-:-:S05]  /*7a90*/  IMAD.SHL.U32 R0, R2, 0x200000, RZ ;  /* 0x0020000002007824 */ /* 0x000fca00078e00ff */
[----:B------:R-:W-:-:S07]  /*7aa0*/  LOP3.LUT R0, R3, R0, R4, 0xfe, !PT ;  /* 0x0000000003007212 */ /* 0x000fce00078efe04 */
.L_x_4441:
[----:B------:R-:W-:Y:S05]  /*7ab0*/  BSYNC B0 ;  /* 0x0000000000007941 */ /* 0x000fea0003800000 */
.L_x_4440:
[----:B------:R-:W-:Y:S01]  /*7ac0*/  FMUL.FTZ R0, R0, 1 ;  /* 0x3f80000000007820 */ /* 0x000fe20000410000 */
[----:B------:R-:W-:-:S03]  /*7ad0*/  CS2R R22, SRZ ;  /* 0x0000000000167805 */ /* 0x000fc6000001ff00 */
[----:B------:R0:W1:Y:S01]  /*7ae0*/  F2F.F64.F32 R20, R0 ;  /* 0x0000000000147310 */ /* 0x0000620000201800 */
[----:B------:R-:W-:Y:S05]  /*7af0*/  BRA `(.L_x_4421) ;  /* 0x0000000000b47947 */ /* 0x000fea0003800000 */
.L_x_4433:
        /* <DEDUP_REMOVED lines=14> */
.L_x_4447:
[----:B------:R-:W-:Y:S05]  /*7be0*/  BSYNC B0 ;  /* 0x0000000000007941 */ /* 0x000fea0003800000 */
.L_x_4446:
[----:B------:R-:W-:Y:S01]  /*7bf0*/  FMUL.FTZ R0, R0, 1 ;  /* 0x3f80000000007820 */ /* 0x000fe20000410000 */
[----:B------:R-:W-:-:S03]  /*7c00*/  CS2R R22, SRZ ;  /* 0x0000000000167805 */ /* 0x000fc6000001ff00 */
[----:B------:R0:W1:Y:S01]  /*7c10*/  F2F.F64.F32 R20, R0 ;  /* 0x0000000000147310 */ /* 0x0000620000201800 */
[----:B------:R-:W-:Y:S05]  /*7c20*/  BRA `(.L_x_4421) ;  /* 0x0000000000687947 */ /* 0x000fea0003800000 */
.L_x_4420:
        /* <DEDUP_REMOVED lines=16> */
.L_x_4448:
[----:B------:R-:W-:Y:S02]  /*7d30*/  CS2R R20, SRZ ;  /* 0x0000000000147805 */ /* 0x000fe4000001ff00 */
[----:B------:R-:W-:Y:S01]  /*7d40*/  CS2R R22, SRZ ;  /* 0x0000000000167805 */ /* 0x000fe2000001ff00 */
[----:B------:R-:W-:Y:S06]  /*7d50*/  BRA `(.L_x_4421) ;  /* 0x00000000001c7947 */ /* 0x000fec0003800000 */
.L_x_4445:
[----:B------:R-:W2:Y:S01]  /*7d60*/  LDG.E.64 R20, desc[UR36][R2.64] ;  /* 0x0000002402147981 */ /* 0x000ea2000c1e1b00 */
[----:B------:R-:W-:Y:S01]  /*7d70*/  CS2R R22, SRZ ;  /* 0x0000000000167805 */ /* 0x000fe2000001ff00 */
[----:B--2---:R-:W0:Y:S01]  /*7d80*/  I2F.F64.U64 R20, R20 ;  /* 0x0000001400147312 */ /* 0x004e220000301800 */
[----:B------:R-:W-:Y:S05]  /*7d90*/  BRA `(.L_x_4421) ;  /* 0x00000000000c7947 */ /* 0x000fea0003800000 */
.L_x_4444:
[----:B------:R-:W2:Y:S01]  /*7da0*/  LDG.E R2, desc[UR36][R2.64] ;  /* 0x0000002402027981 */ /* 0x000ea2000c1e1900 */
[----:B------:R-:W-:Y:S01]  /*7db0*/  CS2R R22, SRZ ;  /* 0x0000000000167805 */ /* 0x000fe2000001ff00 */
[----:B--2---:R0:W1:Y:S06]  /*7dc0*/  I2F.F64.U32 R20, R2 ;  /* 0x0000000200147312 */ /* 0x00406c0000201800 */
.L_x_4421:
[----:B0123-5:R-:W-:Y:S01]  /*7dd0*/  LOP3.LUT R0, R21, 0x7fffffff, RZ, 0xc0, !PT ;  /* 0x7fffffff15007812 */ /* 0x02ffe200078ec0ff */
        /* <DEDUP_REMOVED lines=13> */
[----:B----4-:R-:W-:Y:S01]  /*7eb0*/  DMUL R4, R22, UR4 ;  /* 0x0000000416047c28 */ /* 0x010fe20008000000 */
        /* <DEDUP_REMOVED lines=18> */
.L_x_4454:
[----:B------:R-:W-:Y:S01]  /*7fe0*/  DMUL R2, RZ, R22 ;  /* 0x00000016ff027228 */ /* 0x000fe20000000000 */
[----:B------:R-:W-:-:S10]  /*7ff0*/  IMAD.MOV.U32 R0, RZ, RZ, RZ ;  /* 0x000000ffff007224 */ /* 0x000fd400078e00ff */
.L_x_4455:
[----:B------:R-:W-:Y:S05]  /*8000*/  BSYNC B2 ;  /* 0x0000000000027941 */ /* 0x000fea0003800000 */
.L_x_4453:
[----:B----4-:R-:W-:Y:S01]  /*8010*/  DMUL R4, R2, R2 ;  /* 0x0000000202047228 */ /* 0x010fe20000000000 */
        /* <DEDUP_REMOVED lines=53> */
[----:B------:R-:W-:-:S06]  /*8370*/  IMAD.MOV.U32 R6, RZ, RZ, RZ ;  /* 0x000000ffff067224 */ /* 0x000fcc00078e00ff */
        /* <DEDUP_REMOVED lines=8> */
.L_x_4457:
[----:B------:R-:W-:Y:S05]  /*8400*/  BSYNC B1 ;  /* 0x0000000000017941 */ /* 0x000fea0003800000 */
.L_x_4456:
[----:B------:R-:W-:Y:S01]  /*8410*/  BSSY B2, `(.L_x_4458) ;  /* 0x0000077000027945 */ /* 0x000fe20003800000 */
[----:B------:R-:W-:-:S03]  /*8420*/  MOV R26, R20 ;  /* 0x00000014001a7202 */ /* 0x000fc60000000f00 */
[----:B------:R-:W-:Y:S05]  /*8430*/  @!P1 BRA `(.L_x_4459) ;  /* 0x0000000400749947 */ /* 0x000fea0003800000 */
[----:B------:R-:W-:Y:S01]  /*8440*/  IMAD.MOV.U32 R2, RZ, RZ, 0x652b82fe ;  /* 0x652b82feff027424 */ /* 0x000fe200078e00ff */
[----:B------:R-:W-:Y:S01]  /*8450*/  UMOV UR4, 0xfefa39ef ;  /* 0xfefa39ef00047882 */ /* 0x000fe20000000000 */
[----:B------:R-:W-:Y:S01]  /*8460*/  IMAD.MOV.U32 R3, RZ, RZ, 0x3ff71547 ;  /* 0x3ff71547ff037424 */ /* 0x000fe200078e00ff */
[----:B------:R-:W-:Y:S01]  /*8470*/  UMOV UR5, 0x3fe62e42 ;  /* 0x3fe62e4200057882 */ /* 0x000fe20000000000 */
[----:B------:R-:W-:Y:S01]  /*8480*/  IMAD.SHL.U32 R0, R27, 0x2, RZ ;  /* 0x000000021b007824 */ /* 0x000fe200078e00ff */
[----:B------:R-:W-:Y:S01]  /*8490*/  BSSY B3, `(.L_x_4460) ;  /* 0x0000050000037945 */ /* 0x000fe20003800000 */
[----:B------:R-:W-:Y:S02]  /*84a0*/  IMAD.MOV.U32 R8, RZ, RZ, 0x0 ;  /* 0x00000000ff087424 */ /* 0x000fe400078e00ff */
[----:B------:R-:W-:Y:S01]  /*84b0*/  DFMA R2, R26, R2, 6.75539944105574400000e+15 ;  /* 0x433800001a02742b */ /* 0x000fe20000000002 */
[C---:B------:R-:W-:Y:S01]  /*84c0*/  ISETP.GE.U32.AND P0, PT, R0.reuse, 0x7fb3e647, PT ;  /* 0x7fb3e6470000780c */ /* 0x040fe20003f06070 */
[----:B------:R-:W-:Y:S01]  /*84d0*/  IMAD.MOV.U32 R9, RZ, RZ, 0x3ff00000 ;  /* 0x3ff00000ff097424 */ /* 0x000fe200078e00ff */
        /* <DEDUP_REMOVED lines=48> */
[----:B------:R-:W-:-:S08]  /*87e0*/  DFMA R4, R4, R2, R6 ;  /* 0x000000020404722b */ /* 0x000fd00000000006 */
[----:B------:R-:W-:-:S10]  /*87f0*/  DADD R2, R4, R4 ;  /* 0x0000000004027229 */ /* 0x000fd40000000004 */
[----:B------:R-:W-:Y:S02]  /*8800*/  @P1 FSEL R28, R2, R4, !P0 ;  /* 0x00000004021c1208 */ /* 0x000fe40004000000 */
[----:B------:R-:W-:Y:S02]  /*8810*/  @P1 FSEL R29, R3, R5, !P0 ;  /* 0x00000005031d1208 */ /* 0x000fe40004000000 */
[----:B------:R-:W-:Y:S02]  /*8820*/  MOV R2, 0x1 ;  /* 0x0000000100027802 */ /* 0x000fe40000000f00 */
        /* <DEDUP_REMOVED lines=22> */
.L_x_4461:
[----:B------:R-:W-:Y:S05]  /*8990*/  BSYNC B3 ;  /* 0x0000000000037941 */ /* 0x000fea0003800000 */
.L_x_4460:
[----:B------:R-:W-:Y:S01]  /*89a0*/  DADD R2, R28, R2 ;  /* 0x000000001c027229 */ /* 0x000fe20000000002 */
[----:B------:R-:W-:Y:S01]  /*89b0*/  UMOV UR4, 0x8fb9f87e ;  /* 0x8fb9f87e00047882 */ /* 0x000fe20000000000 */
[----:B------:R-:W-:Y:S02]  /*89c0*/  UMOV UR5, 0x408633ce ;  /* 0x408633ce00057882 */ /* 0x000fe40000000000 */
[----:B------:R-:W-:-:S06]  /*89d0*/  DSETP.GE.AND P0, PT, R26, UR4, PT ;  /* 0x000000041a007e2a */ /* 0x000fcc000bf06000 */
[----:B------:R-:W-:Y:S02]  /*89e0*/  FSEL R4, R2, RZ, !P0 ;  /* 0x000000ff02047208 */ /* 0x000fe40004000000 */
[----:B------:R-:W-:Y:S01]  /*89f0*/  FSEL R5, R3, +QNAN , !P0 ;  /* 0x7ff0000003057808 */ /* 0x000fe20004000000 */
[----:B------:R-:W-:Y:S06]  /*8a00*/  BRA `(.L_x_4462) ;  /* 0x00000000005c7947 */ /* 0x000fec0003800000 */
.L_x_4459:
        /* <DEDUP_REMOVED lines=23> */
.L_x_4462:
[----:B------:R-:W-:Y:S05]  /*8b80*/  BSYNC B2 ;  /* 0x0000000000027941 */ /* 0x000fea0003800000 */
.L_x_4458:
        /* <DEDUP_REMOVED lines=29> */
.L_x_4464:
[----:B------:R-:W-:Y:S05]  /*8d60*/  BSYNC B1 ;  /* 0x0000000000017941 */ /* 0x000fea0003800000 */
.L_x_4463:
        /* <DEDUP_REMOVED lines=21> */
[----:B------:R-:W-:-:S07]  /*8ec0*/  IMAD.MOV.U32 R5, RZ, RZ, R27 ;  /* 0x000000ffff057224 */ /* 0x000fce00078e001b */
[----:B------:R-:W-:Y:S05]  /*8ed0*/  CALL.REL.NOINC `($__internal_0_$__cuda_sm20_div_rn_f64_full) ;  /* 0x000000d400b47944 */ /* 0x000fea0003c00000 */
[----:B------:R-:W-:Y:S01]  /*8ee0*/  MOV R20, R10 ;  /* 0x0000000a00147202 */ /* 0x000fe20000000f00 */
[----:B------:R-:W-:-:S07]  /*8ef0*/  IMAD.MOV.U32 R21, RZ, RZ, R11 ;  /* 0x000000ffff157224 */ /* 0x000fce00078e000b */
.L_x_4466:
[----:B------:R-:W-:Y:S05]  /*8f00*/  BSYNC B2 ;  /* 0x0000000000027941 */ /* 0x000fea0003800000 */
.L_x_4465:
        /* <DEDUP_REMOVED lines=23> */
.L_x_4468:
[----:B------:R-:W-:Y:S05]  /*9080*/  BSYNC B2 ;  /* 0x0000000000027941 */ /* 0x000fea0003800000 */
.L_x_4467:
[----:B------:R-:W-:Y:S02]  /*9090*/  IMAD.MOV.U32 R30, RZ, RZ, R2 ;  /* 0x000000ffff1e7224 */ /* 0x000fe400078e0002 */
[----:B------:R-:W-:Y:S01]  /*90a0*/  IMAD.MOV.U32 R31, RZ, RZ, R3 ;  /* 0x000000ffff1f7224 */ /* 0x000fe200078e0003 */
[----:B------:R-:W-:Y:S06]  /*90b0*/  BRA `(.L_x_4469) ;  /* 0x0000001000307947 */ /* 0x000fec0003800000 */
.L_x_4452:
[----:B------:R-:W-:Y:S01]  /*90c0*/  IMAD.MOV.U32 R2, RZ, RZ, 0x652b82fe ;  /* 0x652b82feff027424 */ /* 0x000fe200078e00ff */
[----:B------:R-:W-:Y:S01]  /*90d0*/  MOV R3, 0x3ff71547 ;  /* 0x3ff7154700037802 */ /* 0x000fe20000000f00 */
[----:B------:R-:W-:Y:S01]  /*90e0*/  UMOV UR4, 0xfefa39ef ;  /* 0xfefa39ef00047882 */ /* 0x000fe20000000000 */
[----:B------:R-:W-:Y:S01]  /*90f0*/  UMOV UR5, 0x3fe62e42 ;  /* 0x3fe62e4200057882 */ /* 0x000fe20000000000 */
[----:B------:R-:W-:Y:S01]  /*9100*/  DADD R8, -RZ, -|R20| ;  /* 0x00000000ff087229 */ /* 0x000fe20000000d14 */
[----:B------:R-:W-:Y:S01]  /*9110*/  BSSY B1, `(.L_x_4470) ;  /* 0x0000038000017945 */ /* 0x000fe20003800000 */
[----:B------:R-:W-:Y:S02]  /*9120*/  DSETP.NEU.AND P2, PT, |R22|, +INF , PT ;  /* 0x7ff000001600742a */ /* 0x000fe40003f4d200 */
[----:B------:R-:W-:-:S06]  /*9130*/  DFMA R2, -|R20|, R2, 6.75539944105574400000e+15 ;  /* 0x433800001402742b */ /* 0x000fcc0000000302 */
[----:B------:R-:W-:Y:S02]  /*9140*/  FSETP.GEU.FTZ.AND P0, PT, |R9|, 4.1917929649353027344, PT ;  /* 0x4086232b0900780b */ /* 0x000fe40003f1e200 */
[----:B----4-:R-:W-:-:S08]  /*9150*/  DADD R4, R2, -6.75539944105574400000e+15 ;  /* 0xc338000002047429 */ /* 0x010fd00000000000 */
        /* <DEDUP_REMOVED lines=51> */
.L_x_4471:
[----:B------:R-:W-:Y:S05]  /*9490*/  BSYNC B1 ;  /* 0x0000000000017941 */ /* 0x000fea0003800000 */
.L_x_4470:
        /* <DEDUP_REMOVED lines=24> */
.L_x_4473:
[----:B------:R-:W-:Y:S01]  /*9620*/  DMUL R2, RZ, R22 ;  /* 0x00000016ff027228 */ /* 0x000fe20000000000 */
[----:B------:R-:W-:-:S10]  /*9630*/  MOV R0, RZ ;  /* 0x000000ff00007202 */ /* 0x000fd40000000f00 */
.L_x_4474:
[----:B------:R-:W-:Y:S05]  /*9640*/  BSYNC B2 ;  /* 0x0000000000027941 */ /* 0x000fea0003800000 */
.L_x_4472:
        /* <DEDUP_REMOVED lines=29> */
[----:B------:R-:W-:-:S08]  /*9820*/  UMOV UR5, 0x3ff921fb ;  /* 0x3ff921fb00057882 */ /* 0x000fd00000000000 */
        /* <DEDUP_REMOVED lines=14> */
[----:B------:R-:W-:Y:S05]  /*9910*/  BRA `(.L_x_4477) ;  /* 0x0000000000087947 */ /* 0x000fea0003800000 */
.L_x_4476:
[----:B------:R-:W-:Y:S01]  /*9920*/  DMUL R2, RZ, R22 ;  /* 0x00000016ff027228 */ /* 0x000fe20000000000 */
[----:B------:R-:W-:-:S10]  /*9930*/  IMAD.MOV.U32 R4, RZ, RZ, RZ ;  /* 0x000000ffff047224 */ /* 0x000fd400078e00ff */
.L_x_4477:
[----:B------:R-:W-:Y:S05]  /*9940*/  BSYNC B2 ;  /* 0x0000000000027941 */ /* 0x000fea0003800000 */
.L_x_4475:
        /* <DEDUP_REMOVED lines=12> */
[----:B------:R-:W-:Y:S01]  /*9a10*/  DMUL R32, R32, 4 ;  /* 0x4010000020207828 */ /* 0x000fe20000000000 */
[----:B------:R-:W-:-:S02]  /*9a20*/  MOV R20, RZ ;  /* 0x000000ff00147202 */ /* 0x000fc40000000f00 */
        /* <DEDUP_REMOVED lines=17> */
.L_x_4451:
[----:B------:R-:W-:-:S10]  /*9b40*/  DADD R20, R22, -R22 ;  /* 0x0000000016147229 */ /* 0x000fd40000000816 */
[----:B------:R-:W-:Y:S02]  /*9b50*/  IMAD.MOV.U32 R30, RZ, RZ, R20 ;  /* 0x000000ffff1e7224 */ /* 0x000fe400078e0014 */
[----:B------:R-:W-:Y:S01]  /*9b60*/  IMAD.MOV.U32 R31, RZ, RZ, R21 ;  /* 0x000000ffff1f7224 */ /* 0x000fe200078e0015 */
[----:B------:R-:W-:Y:S06]  /*9b70*/  BRA `(.L_x_4469) ;  /* 0x0000000400807947 */ /* 0x000fec0003800000 */
.L_x_4450:
        /* <DEDUP_REMOVED lines=14> */
[----:B----4-:R-:W-:Y:S01]  /*9c60*/  DMUL R4, R22, UR4 ;  /* 0x0000000416047c28 */ /* 0x010fe20008000000 */
        /* <DEDUP_REMOVED lines=20> */
.L_x_4481:
[----:B------:R-:W-:Y:S05]  /*9db0*/  BSYNC B3 ;  /* 0x0000000000037941 */ /* 0x000fea0003800000 */
.L_x_4480:
        /* <DEDUP_REMOVED lines=31> */
.L_x_4483:
[----:B------:R-:W-:Y:S05]  /*9fb0*/  BSYNC B3 ;  /* 0x0000000000037941 */ /* 0x000fea0003800000 */
.L_x_4482:
        /* <DEDUP_REMOVED lines=24> */
.L_x_4479:
[----:B------:R-:W-:Y:S05]  /*a140*/  BSYNC B2 ;  /* 0x0000000000027941 */ /* 0x000fea0003800000 */
.L_x_4478:
[----:B------:R-:W-:Y:S01]  /*a150*/  LOP3.LUT R31, RZ, 0x80000000, R23, 0xb8, !PT ;  /* 0x80000000ff1f7812 */ /* 0x000fe200078eb817 */
[----:B------:R-:W-:Y:S02]  /*a160*/  IMAD.MOV.U32 R21, RZ, RZ, R35 ;  /* 0x000000ffff157224 */ /* 0x000fe400078e0023 */
[----:B------:R-:W-:-:S07]  /*a170*/  IMAD.MOV.U32 R30, RZ, RZ, RZ ;  /* 0x000000ffff1e7224 */ /* 0x000fce00078e00ff */
.L_x_4469:
[----:B------:R-:W-:Y:S05]  /*a180*/  BSYNC B0 ;  /* 0x0000000000007941 */ /* 0x000fea0003800000 */
.L_x_4449:
        /* <DEDUP_REMOVED lines=15> */
.L_x_4487:
[----:B------:R-:W0:Y:S02]  /*a280*/  F2I.S64.F64.TRUNC R20, R20 ;  /* 0x0000001400147311 */ /* 0x000e24000030d900 */
[----:B0-----:R-:W-:-:S05]  /*a290*/  MOV R3, R20 ;  /* 0x0000001400037202 */ /* 0x001fca0000000f00 */
[----:B------:R0:W-:Y:S01]  /*a2a0*/  STG.E.U8 desc[UR36][R18.64], R3 ;  /* 0x0000000312007986 */ /* 0x0001e2000c101124 */
[----:B------:R-:W-:Y:S05]  /*a2b0*/  BRA `(.L_x_4489) ;  /* 0x0000001000107947 */ /* 0x000fea0003800000 */
.L_x_4486:
        /* <DEDUP_REMOVED lines=9> */
.L_x_4491:
[----:B------:R-:W0:Y:S02]  /*a350*/  F2I.F64.TRUNC R21, R20 ;  /* 0x0000001400157311 */ /* 0x000e24000030d100 */
[----:B0-----:R0:W-:Y:S01]  /*a360*/  STG.E desc[UR36][R18.64], R21 ;  /* 0x0000001512007986 */ /* 0x0011e2000c101924 */
[----:B------:R-:W-:Y:S05]  /*a370*/  BRA `(.L_x_4489) ;  /* 0x0000000c00e07947 */ /* 0x000fea0003800000 */
.L_x_4490:
[----:B------:R-:W0:Y:S02]  /*a380*/  F2I.F64.TRUNC R21, R20 ;  /* 0x0000001400157311 */ /* 0x000e24000030d100 */
[----:B0-----:R0:W-:Y:S01]  /*a390*/  STG.E.U16 desc[UR36][R18.64], R21 ;  /* 0x0000001512007986 */ /* 0x0011e2000c101524 */
[----:B------:R-:W-:Y:S05]  /*a3a0*/  BRA `(.L_x_4489) ;  /* 0x0000000c00d47947 */ /* 0x000fea0003800000 */
.L_x_4485:
        /* <DEDUP_REMOVED lines=13> */
.L_x_4493:
        /* <DEDUP_REMOVED lines=8> */
.L_x_4492:
        /* <DEDUP_REMOVED lines=16> */
.L_x_4495:
        /* <DEDUP_REMOVED lines=11> */
.L_x_4494:
[----:B------:R0:W-:Y:S01]  /*a6b0*/  STG.E.64 desc[UR36][R18.64], R20 ;  /* 0x0000001412007986 */ /* 0x0001e2000c101b24 */
[----:B------:R-:W-:Y:S05]  /*a6c0*/  BRA `(.L_x_4489) ;  /* 0x0000000c000c7947 */ /* 0x000fea0003800000 */
.L_x_4484:
        /* <DEDUP_REMOVED lines=13> */
.L_x_4498:
[----:B------:R-:W-:Y:S02]  /*a7a0*/  IMAD.MOV.U32 R28, RZ, RZ, R20 ;  /* 0x000000ffff1c7224 */ /* 0x000fe400078e0014 */
[----:B------:R-:W-:-:S05]  /*a7b0*/  IMAD.MOV.U32 R29, RZ, RZ, R21 ;  /* 0x000000ffff1d7224 */ /* 0x000fca00078e0015 */
[----:B------:R0:W-:Y:S01]  /*a7c0*/  STG.E.128 desc[UR36][R18.64], R28 ;  /* 0x0000001c12007986 */ /* 0x0001e2000c101d24 */
[----:B------:R-:W-:Y:S05]  /*a7d0*/  BRA `(.L_x_4489) ;  /* 0x0000000800c87947 */ /* 0x000fea0003800000 */
.L_x_4497:
        /* <DEDUP_REMOVED lines=25> */
.L_x_4502:
[----:B------:R-:W-:Y:S05]  /*a970*/  BSYNC B0 ;  /* 0x0000000000007941 */ /* 0x000fea0003800000 */
.L_x_4501:
[----:B------:R-:W-:-:S05]  /*a980*/  LOP3.LUT R3, R0, R3, RZ, 0xfc, !PT ;  /* 0x0000000300037212 */ /* 0x000fca00078efcff */
[----:B------:R0:W-:Y:S01]  /*a990*/  STG.E.U8 desc[UR36][R18.64], R3 ;  /* 0x0000000312007986 */ /* 0x0001e2000c101124 */
[----:B------:R-:W-:Y:S05]  /*a9a0*/  BRA `(.L_x_4489) ;  /* 0x0000000800547947 */ /* 0x000fea0003800000 */
.L_x_4500:
        /* <DEDUP_REMOVED lines=17> */
.L_x_4504:
[----:B------:R-:W-:Y:S01]  /*aac0*/  IMAD.MOV.U32 R0, RZ, RZ, 0x7f ;  /* 0x0000007fff007424 */ /* 0x000fe200078e00ff */
[----:B------:R-:W-:-:S04]  /*aad0*/  ISETP.GT.U32.AND P0, PT, R2, 0x7f800000, PT ;  /* 0x7f8000000200780c */ /* 0x000fc80003f04070 */
[----:B------:R-:W-:-:S09]  /*aae0*/  SEL R0, R0, 0x7c, P0 ;  /* 0x0000007c00007807 */ /* 0x000fd20000000000 */
.L_x_4505:
[----:B------:R-:W-:Y:S05]  /*aaf0*/  BSYNC B0 ;  /* 0x0000000000007941 */ /* 0x000fea0003800000 */
.L_x_4503:
[----:B------:R-:W-:-:S04]  /*ab00*/  LOP3.LUT R2, R3, 0x80000000, RZ, 0xc0, !PT ;  /* 0x8000000003027812 */ /* 0x000fc800078ec0ff */
[----:B------:R-:W-:-:S04]  /*ab10*/  SHF.R.U32.HI R3, RZ, 0x18, R2 ;  /* 0x00000018ff037819 */ /* 0x000fc80000011602 */
[----:B------:R-:W-:-:S05]  /*ab20*/  LOP3.LUT R3, R0, R3, RZ, 0xfc, !PT ;  /* 0x0000000300037212 */ /* 0x000fca00078efcff */
[----:B------:R0:W-:Y:S01]  /*ab30*/  STG.E.U8 desc[UR36][R18.64], R3 ;  /* 0x0000000312007986 */ /* 0x0001e2000c101124 */
[----:B------:R-:W-:Y:S05]  /*ab40*/  BRA `(.L_x_4489) ;  /* 0x0000000400ec7947 */ /* 0x000fea0003800000 */
.L_x_4499:
        /* <DEDUP_REMOVED lines=8> */
.L_x_4496:
        /* <DEDUP_REMOVED lines=11> */
.L_x_4508:
        /* <DEDUP_REMOVED lines=21> */
.L_x_4511:
[----:B------:R-:W-:-:S04]  /*add0*/  LOP3.LUT R2, R3, 0x80000000, RZ, 0xc0, !PT ;  /* 0x8000000003027812 */ /* 0x000fc800078ec0ff */
[----:B------:R-:W-:-:S04]  /*ade0*/  SHF.R.U32.HI R3, RZ, 0x18, R2 ;  /* 0x00000018ff037819 */ /* 0x000fc80000011602 */
[----:B------:R-:W-:-:S04]  /*adf0*/  LOP3.LUT R0, R0, R3, RZ, 0xfc, !PT ;  /* 0x0000000300007212 */ /* 0x000fc800078efcff */
[----:B------:R-:W-:-:S07]  /*ae00*/  PRMT R9, R0, 0x7610, R9 ;  /* 0x0000761000097816 */ /* 0x000fce0000000009 */
.L_x_4510:
[----:B------:R-:W-:Y:S05]  /*ae10*/  BSYNC B0 ;  /* 0x0000000000007941 */ /* 0x000fea0003800000 */
.L_x_4509:
[----:B------:R3:W-:Y:S01]  /*ae20*/  STG.E.U8 desc[UR36][R18.64], R9 ;  /* 0x0000000912007986 */ /* 0x0007e2000c101124 */
[----:B------:R-:W-:Y:S05]  /*ae30*/  BRA `(.L_x_4489) ;  /* 0x0000000400307947 */ /* 0x000fea0003800000 */
.L_x_4507:
        /* <DEDUP_REMOVED lines=21> */
.L_x_4514:
[----:B------:R-:W-:-:S04]  /*af90*/  LOP3.LUT R2, R3, 0x80000000, RZ, 0xc0, !PT ;  /* 0x8000000003027812 */ /* 0x000fc800078ec0ff */
[----:B------:R-:W-:-:S04]  /*afa0*/  SHF.R.U32.HI R3, RZ, 0x18, R2 ;  /* 0x00000018ff037819 */ /* 0x000fc80000011602 */
[----:B------:R-:W-:-:S04]  /*afb0*/  LOP3.LUT R0, R0, R3, RZ, 0xfc, !PT ;  /* 0x0000000300007212 */ /* 0x000fc800078efcff */
[----:B------:R-:W-:-:S07]  /*afc0*/  PRMT R9, R0, 0x7610, R9 ;  /* 0x0000761000097816 */ /* 0x000fce0000000009 */
.L_x_4513:
[----:B------:R-:W-:Y:S05]  /*afd0*/  BSYNC B0 ;  /* 0x0000000000007941 */ /* 0x000fea0003800000 */
.L_x_4512:
[----:B------:R0:W-:Y:S01]  /*afe0*/  STG.E.U8 desc[UR36][R18.64], R9 ;  /* 0x0000000912007986 */ /* 0x0001e2000c101124 */
[----:B------:R-:W-:Y:S05]  /*aff0*/  BRA `(.L_x_4489) ;  /* 0x0000000000c07947 */ /* 0x000fea0003800000 */
.L_x_4506:
        /* <DEDUP_REMOVED lines=8> */
[----:B----4-:R-:W0:Y:S01]  /*b080*/  F2F.F32.F64 R4, R20 ;  /* 0x0000001400047310 */ /* 0x010e220000301000 */
        /* <DEDUP_REMOVED lines=17> */
.L_x_4488:
[----:B------:R-:W-:Y:S01]  /*b1a0*/  MOV R0, 0x0 ;  /* 0x0000000000007802 */ /* 0x000fe20000000f00 */
[----:B------:R-:W-:Y:S01]  /*b1b0*/  ULDC.64 UR4, c[0x4][0x158] ;  /* 0x0100560000047ab9 */ /* 0x000fe20000000a00 */
[----:B------:R-:W-:Y:S01]  /*b1c0*/  ULDC.64 UR6, c[0x4][0x10] ;  /* 0x0100040000067ab9 */ /* 0x000fe20000000a00 */
[----:B----4-:R-:W-:Y:S01]  /*b1d0*/  IMAD.U32 R4, RZ, RZ, UR4 ;  /* 0x00000004ff047e24 */ /* 0x010fe2000f8e00ff */
        /* <DEDUP_REMOVED lines=12> */
.L_x_4517:
[----:B------:R-:W-:Y:S05]  /*b2a0*/  BRA `(.L_x_4489) ;  /* 0x0000000000147947 */ /* 0x000fea0003800000 */
.L_x_4516:
[----:B------:R-:W0:Y:S02]  /*b2b0*/  F2I.U64.F64.TRUNC R20, R20 ;  /* 0x0000001400147311 */ /* 0x000e24000030d800 */
[----:B0-----:R2:W-:Y:S01]  /*b2c0*/  STG.E.64 desc[UR36][R18.64], R20 ;  /* 0x0000001412007986 */ /* 0x0015e2000c101b24 */
[----:B------:R-:W-:Y:S05]  /*b2d0*/  BRA `(.L_x_4489) ;  /* 0x0000000000087947 */ /* 0x000fea0003800000 */
.L_x_4515:
[----:B------:R-:W0:Y:S02]  /*b2e0*/  F2I.U32.F64.TRUNC R21, R20 ;  /* 0x0000001400157311 */ /* 0x000e24000030d000 */
[----:B0-----:R0:W-:Y:S02]  /*b2f0*/  STG.E desc[UR36][R18.64], R21 ;  /* 0x0000001512007986 */ /* 0x0011e4000c101924 */
.L_x_4489:
[----:B------:R-:W-:-:S07]  /*b300*/  VIADD R17, R17, 0x80 ;  /* 0x0000008011117836 */ /* 0x000fce0000000000 */
.L_x_4414:
[----:B------:R-:W-:Y:S05]  /*b310*/  BSYNC B6 ;  /* 0x0000000000067941 */ /* 0x000fea0003800000 */
.L_x_4413:
[----:B------:R-:W-:Y:S01]  /*b320*/  ULDC UR4, c[0x0][0x210] ;  /* 0x0000840000047ab9 */ /* 0x000fe20000000800 */
[----:B------:R-:W-:Y:S01]  /*b330*/  BSSY B6, `(.L_x_4518) ;  /* 0x0000593000067945 */ /* 0x000fe20003800000 */
[----:B------:R-:W-:-:S13]  /*b340*/  ISETP.GE.AND P0, PT, R17, UR4, PT ;  /* 0x0000000411007c0c */ /* 0x000fda000bf06270 */
[----:B------:R-:W-:Y:S05]  /*b350*/  @P0 BRA `(.L_x_4519) ;  /* 0x0000005800400947 */ /* 0x000fea0003800000 */
[----:B------:R-:W5:Y:S01]  /*b360*/  LDC R6, c[0x0][0x218] ;  /* 0x00008600ff067b82 */ /* 0x000f620000000800 */
[----:B0123--:R-:W-:Y:S01]  /*b370*/  HFMA2.MMA R18, -RZ, RZ, 0, 0 ;  /* 0x00000000ff127435 */ /* 0x00ffe200000001ff */
[----:B------:R-:W-:Y:S01]  /*b380*/  IMAD.MOV.U32 R0, RZ, RZ, RZ ;  /* 0x000000ffff007224 */ /* 0x000fe200078e00ff */
[----:B-----5:R-:W-:-:S13]  /*b390*/  ISETP.NE.AND P0, PT, R6, RZ, PT ;  /* 0x000000ff0600720c */ /* 0x020fda0003f05270 */
        /* <DEDUP_REMOVED lines=17> */
[----:B----4-:R-:W-:-:S05]  /*b4b0*/  IMAD.HI.U32 R4, R3, UR7, R2 ;  /* 0x0000000703047c27 */ /* 0x010fca000f8e0002 */
        /* <DEDUP_REMOVED lines=281> */
.L_x_4520:
[----:B------:R-:W4:Y:S01]  /*c650*/  LDC.U8 R5, c[0x0][0x422] ;  /* 0x00010880ff057b82 */ /* 0x000f220000000000 */
[----:B------:R-:W-:Y:S01]  /*c660*/  ULDC.64 UR4, c[0x0][0x410] ;  /* 0x0001040000047ab9 */ /* 0x000fe20000000a00 */
[----:B------:R-:W-:Y:S01]  /*c670*/  ULDC.64 UR6, c[0x0][0x418] ;  /* 0x0001060000067ab9 */ /* 0x000fe20000000a00 */
[----:B------:R-:W-:Y:S02]  /*c680*/  IADD3 R18, P0, R18, UR4, RZ ;  /* 0x0000000412127c10 */ /* 0x000fe4000ff1e0ff */
[----:B------:R-:W-:-:S03]  /*c690*/  IADD3 R2, P1, R0, UR6, RZ ;  /* 0x0000000600027c10 */ /* 0x000fc6000ff3e0ff */
[----:B------:R-:W-:Y:S02]  /*c6a0*/  IMAD.X R19, RZ, RZ, UR5, P0 ;  /* 0x00000005ff137e24 */ /* 0x000fe400080e06ff */
[----:B------:R-:W-:Y:S01]  /*c6b0*/  IMAD.X R3, RZ, RZ, UR7, P1 ;  /* 0x00000007ff037e24 */ /* 0x000fe200088e06ff */
[----:B----4-:R-:W-:-:S04]  /*c6c0*/  PRMT R4, R5, 0x9910, RZ ;  /* 0x0000991005047816 */ /* 0x010fc800000000ff */
        /* <DEDUP_REMOVED lines=14> */
.L_x_4524:
[----:B------:R-:W2:Y:S01]  /*c7b0*/  LDG.E.U8 R2, desc[UR36][R2.64] ;  /* 0x0000002402027981 */ /* 0x000ea2000c1e1100 */
[----:B------:R-:W-:Y:S01]  /*c7c0*/  CS2R R22, SRZ ;  /* 0x0000000000167805 */ /* 0x000fe2000001ff00 */
[----:B--2---:R0:W1:Y:S01]  /*c7d0*/  I2F.F64.U16 R20, R2 ;  /* 0x0000000200147312 */ /* 0x0040620000101800 */
[----:B------:R-:W-:Y:S05]  /*c7e0*/  BRA `(.L_x_4526) ;  /* 0x0000000c00c87947 */ /* 0x000fea0003800000 */
.L_x_4523:
        /* <DEDUP_REMOVED lines=10> */
.L_x_4528:
[----:B------:R-:W2:Y:S01]  /*c890*/  LDG.E R2, desc[UR36][R2.64] ;  /* 0x0000002402027981 */ /* 0x000ea2000c1e1900 */
[----:B------:R-:W-:Y:S01]  /*c8a0*/  CS2R R22, SRZ ;  /* 0x0000000000167805 */ /* 0x000fe2000001ff00 */
[----:B--2---:R0:W1:Y:S01]  /*c8b0*/  I2F.F64 R20, R2 ;  /* 0x0000000200147312 */ /* 0x0040620000201c00 */
[----:B------:R-:W-:Y:S05]  /*c8c0*/  BRA `(.L_x_4526) ;  /* 0x0000000c00907947 */ /* 0x000fea0003800000 */
.L_x_4527:
[----:B------:R-:W2:Y:S01]  /*c8d0*/  LDG.E.U16 R2, desc[UR36][R2.64] ;  /* 0x0000002402027981 */ /* 0x000ea2000c1e1500 */
[----:B------:R-:W-:Y:S01]  /*c8e0*/  CS2R R22, SRZ ;  /* 0x0000000000167805 */ /* 0x000fe2000001ff00 */
[----:B--2---:R0:W1:Y:S01]  /*c8f0*/  I2F.F64.S16 R20, R2 ;  /* 0x0000000200147312 */ /* 0x0040620000101c00 */
[----:B------:R-:W-:Y:S05]  /*c900*/  BRA `(.L_x_4526) ;  /* 0x0000000c00807947 */ /* 0x000fea0003800000 */
.L_x_4522:
        /* <DEDUP_REMOVED lines=11> */
.L_x_4530:
[----:B------:R-:W2:Y:S01]  /*c9c0*/  LDG.E.U16 R0, desc[UR36][R2.64] ;  /* 0x0000002402007981 */ /* 0x000ea2000c1e1500 */
[----:B------:R-:W-:Y:S01]  /*c9d0*/  CS2R R22, SRZ ;  /* 0x0000000000167805 */ /* 0x000fe2000001ff00 */
[----:B--2---:R-:W-:-:S05]  /*c9e0*/  HADD2.F32 R0, -RZ, R0.H0_H0 ;  /* 0x20000000ff007230 */ /* 0x004fca0000004100 */
[----:B------:R-:W-:-:S04]  /*c9f0*/  FMUL.FTZ R0, R0, 1 ;  /* 0x3f80000000007820 */ /* 0x000fc80000410000 */
[----:B------:R0:W1:Y:S01]  /*ca00*/  F2F.F64.F32 R20, R0 ;  /* 0x0000000000147310 */ /* 0x0000620000201800 */
[----:B------:R-:W-:Y:S05]  /*ca10*/  BRA `(.L_x_4526) ;  /* 0x0000000c003c7947 */ /* 0x000fea0003800000 */
.L_x_4529:
        /* <DEDUP_REMOVED lines=12> */
.L_x_4532:
        /* <DEDUP_REMOVED lines=8> */
.L_x_4531:
[----:B------:R0:W5:Y:S01]  /*cb60*/  LDG.E.64 R20, desc[UR36][R2.64] ;  /* 0x0000002402147981 */ /* 0x000162000c1e1b00 */
[----:B------:R-:W-:Y:S01]  /*cb70*/  CS2R R22, SRZ ;  /* 0x0000000000167805 */ /* 0x000fe2000001ff00 */
[----:B------:R-:W-:Y:S06]  /*cb80*/  BRA `(.L_x_4526) ;  /* 0x0000000800e07947 */ /* 0x000fec0003800000 */
.L_x_4521:
        /* <DEDUP_REMOVED lines=14> */
.L_x_4535:
[----:B------:R0:W5:Y:S01]  /*cc70*/  LDG.E.128 R20, desc[UR36][R2.64] ;  /* 0x0000002402147981 */ /* 0x000162000c1e1d00 */
[----:B------:R-:W-:Y:S05]  /*cc80*/  BRA `(.L_x_4526) ;  /* 0x0000000800a07947 */ /* 0x000fea0003800000 */
.L_x_4534:
        /* <DEDUP_REMOVED lines=29> */
.L_x_4537:
[----:B------:R-:W2:Y:S01]  /*ce60*/  LDG.E.U8 R2, desc[UR36][R2.64] ;  /* 0x0000002402027981 */ /* 0x000ea2000c1e1100 */
[----:B------:R-:W-:Y:S01]  /*ce70*/  CS2R R22, SRZ ;  /* 0x0000000000167805 */ /* 0x000fe2000001ff00 */
        /* <DEDUP_REMOVED lines=14> */
.L_x_4536:
[----:B------:R-:W2:Y:S01]  /*cf60*/  LDG.E.U16 R0, desc[UR36][R2.64] ;  /* 0x0000002402007981 */ /* 0x000ea2000c1e1500 */
[----:B------:R-:W-:Y:S01]  /*cf70*/  CS2R R22, SRZ ;  /* 0x0000000000167805 */ /* 0x000fe2000001ff00 */
[----:B--2---:R-:W-:-:S04]  /*cf80*/  IMAD.U32 R0, R0, 0x10000, RZ ;  /* 0x0001000000007824 */ /* 0x004fc800078e00ff */
[----:B------:R-:W-:-:S04]  /*cf90*/  FMUL.FTZ R0, R0, 1 ;  /* 0x3f80000000007820 */ /* 0x000fc80000410000 */
[----:B------:R0:W1:Y:S01]  /*cfa0*/  F2F.F64.F32 R20, R0 ;  /* 0x0000000000147310 */ /* 0x0000620000201800 */
[----:B------:R-:W-:Y:S05]  /*cfb0*/  BRA `(.L_x_4526) ;  /* 0x0000000400d47947 */ /* 0x000fea0003800000 */
.L_x_4533:
        /* <DEDUP_REMOVED lines=10> */
[----:B--2---:R2:W3:Y:S01]  /*d060*/  I2F.F64.U16 R20, R2 ;  /* 0x0000000200147312 */ /* 0x0044e20000101800 */
[----:B------:R-:W-:Y:S05]  /*d070*/  BRA `(.L_x_4526) ;  /* 0x0000000400a47947 */ /* 0x000fea0003800000 */
.L_x_4540:
        /* <DEDUP_REMOVED lines=21> */
.L_x_4544:
[----:B------:R-:W-:Y:S05]  /*d1d0*/  BSYNC B1 ;  /* 0x0000000000017941 */ /* 0x000fea0003800000 */
.L_x_4543:
[----:B------:R-:W-:Y:S01]  /*d1e0*/  LEA R3, R0, 0x3b800000, 0x17 ;  /* 0x3b80000000037811 */ /* 0x000fe200078eb8ff */
[----:B------:R-:W-:-:S05]  /*d1f0*/  IMAD.SHL.U32 R0, R2, 0x100000, RZ ;  /* 0x0010000002007824 */ /* 0x000fca00078e00ff */
[----:B------:R-:W-:-:S07]  /*d200*/  LOP3.LUT R0, R3, R0, R4, 0xfe, !PT ;  /* 0x0000000003007212 */ /* 0x000fce00078efe04 */
.L_x_4542:
[----:B------:R-:W-:Y:S05]  /*d210*/  BSYNC B0 ;  /* 0x0000000000007941 */ /* 0x000fea0003800000 */
.L_x_4541:
[----:B------:R-:W-:Y:S01]  /*d220*/  FMUL.FTZ R0, R0, 1 ;  /* 0x3f80000000007820 */ /* 0x000fe20000410000 */
[----:B------:R-:W-:-:S03]  /*d230*/  CS2R R22, SRZ ;  /* 0x0000000000167805 */ /* 0x000fc6000001ff00 */
[----:B------:R4:W0:Y:S01]  /*d240*/  F2F.F64.F32 R20, R0 ;  /* 0x0000000000147310 */ /* 0x0008220000201800 */
[----:B------:R-:W-:Y:S05]  /*d250*/  BRA `(.L_x_4526) ;  /* 0x00000004002c7947 */ /* 0x000fea0003800000 */
.L_x_4539:
        /* <DEDUP_REMOVED lines=17> */
[----:B------:R-:W-:Y:S02]  /*d370*/  IADD3 R5, R3, -0x1d, RZ ;  /* 0xffffffe303057810 */ /* 0x000fe40007ffe0ff */
[----:B------:R-:W-:Y:S02]  /*d380*/  IADD3 R0, R0, 0x1e, -R3 ;  /* 0x0000001e00007810 */ /* 0x000fe40007ffe803 */
[----:B------:R-:W-:-:S04]  /*d390*/  SHF.L.U32 R5, R2, R5, RZ ;  /* 0x0000000502057219 */ /* 0x000fc800000006ff */
[----:B------:R-:W-:-:S07]  /*d3a0*/  LOP3.LUT R2, R5, 0x3, RZ, 0xc0, !PT ;  /* 0x0000000305027812 */ /* 0x000fce00078ec0ff */
.L_x_4548:
[----:B------:R-:W-:Y:S05]  /*d3b0*/  BSYNC B1 ;  /* 0x0000000000017941 */ /* 0x000fea0003800000 */
.L_x_4547:
[----:B------:R-:W-:Y:S01]  /*d3c0*/  LEA R3, R0, 0x37800000, 0x17 ;  /* 0x3780000000037811 */ /* 0x000fe200078eb8ff */
[----:B------:R-:W-:-:S05]  /*d3d0*/  IMAD.SHL.U32 R0, R2, 0x200000, RZ ;  /* 0x0020000002007824 */ /* 0x000fca00078e00ff */
[----:B------:R-:W-:-:S07]  /*d3e0*/  LOP3.LUT R0, R3, R0, R4, 0xfe, !PT ;  /* 0x0000000003007212 */ /* 0x000fce00078efe04 */
.L_x_4546:
[----:B------:R-:W-:Y:S05]  /*d3f0*/  BSYNC B0 ;  /* 0x0000000000007941 */ /* 0x000fea0003800000 */
.L_x_4545:
[----:B------:R-:W-:Y:S01]  /*d400*/  FMUL.FTZ R0, R0, 1 ;  /* 0x3f80000000007820 */ /* 0x000fe20000410000 */
[----:B------:R-:W-:-:S03]  /*d410*/  CS2R R22, SRZ ;  /* 0x0000000000167805 */ /* 0x000fc6000001ff00 */
[----:B------:R0:W1:Y:S01]  /*d420*/  F2F.F64.F32 R20, R0 ;  /* 0x0000000000147310 */ /* 0x0000620000201800 */
[----:B------:R-:W-:Y:S05]  /*d430*/  BRA `(.L_x_4526) ;  /* 0x0000000000b47947 */ /* 0x000fea0003800000 */
.L_x_4538:
        /* <DEDUP_REMOVED lines=14> */
.L_x_4552:
[----:B------:R-:W-:Y:S05]  /*d520*/  BSYNC B0 ;  /* 0x0000000000007941 */ /* 0x000fea0003800000 */
.L_x_4551:
[----:B------:R-:W-:Y:S01]  /*d530*/  FMUL.FTZ R0, R0, 1 ;  /* 0x3f80000000007820 */ /* 0x000fe20000410000 */
[----:B------:R-:W-:-:S03]  /*d540*/  CS2R R22, SRZ ;  /* 0x0000000000167805 */ /* 0x000fc6000001ff00 */
[----:B------:R0:W1:Y:S01]  /*d550*/  F2F.F64.F32 R20, R0 ;  /* 0x0000000000147310 */ /* 0x0000620000201800 */
[----:B------:R-:W-:Y:S05]  /*d560*/  BRA `(.L_x_4526) ;  /* 0x0000000000687947 */ /* 0x000fea0003800000 */
.L_x_4525:
[----:B------:R-:W-:Y:S01]  /*d570*/  MOV R0, 0x0 ;  /* 0x0000000000007802 */ /* 0x000fe20000000f00 */
[----:B------:R-:W-:Y:S01]  /*d580*/  ULDC.64 UR4, c[0x4][0x158] ;  /* 0x0100560000047ab9 */ /* 0x000fe20000000a00 */
[----:B------:R-:W-:Y:S01]  /*d590*/  ULDC.64 UR6, c[0x4][0x8] ;  /* 0x0100020000067ab9 */ /* 0x000fe20000000a00 */
[----:B------:R-:W-:Y:S01]  /*d5a0*/  IMAD.U32 R4, RZ, RZ, UR4 ;  /* 0x00000004ff047e24 */ /* 0x000fe2000f8e00ff */
        /* <DEDUP_REMOVED lines=12> */
.L_x_4553:
[----:B------:R-:W-:Y:S02]  /*d670*/  CS2R R20, SRZ ;  /* 0x0000000000147805 */ /* 0x000fe4000001ff00 */
[----:B------:R-:W-:Y:S01]  /*d680*/  CS2R R22, SRZ ;  /* 0x0000000000167805 */ /* 0x000fe2000001ff00 */
[----:B------:R-:W-:Y:S06]  /*d690*/  BRA `(.L_x_4526) ;  /* 0x00000000001c7947 */ /* 0x000fec0003800000 */
.L_x_4550:
[----:B------:R-:W2:Y:S01]  /*d6a0*/  LDG.E.64 R20, desc[UR36][R2.64] ;  /* 0x0000002402147981 */ /* 0x000ea2000c1e1b00 */
[----:B------:R-:W-:Y:S01]  /*d6b0*/  CS2R R22, SRZ ;  /* 0x0000000000167805 */ /* 0x000fe2000001ff00 */
[----:B--2---:R-:W0:Y:S01]  /*d6c0*/  I2F.F64.U64 R20, R20 ;  /* 0x0000001400147312 */ /* 0x004e220000301800 */
[----:B------:R-:W-:Y:S05]  /*d6d0*/  BRA `(.L_x_4526) ;  /* 0x00000000000c7947 */ /* 0x000fea0003800000 */
.L_x_4549:
[----:B------:R-:W2:Y:S01]  /*d6e0*/  LDG.E R2, desc[UR36][R2.64] ;  /* 0x0000002402027981 */ /* 0x000ea2000c1e1900 */
[----:B------:R-:W-:Y:S01]  /*d6f0*/  CS2R R22, SRZ ;  /* 0x0000000000167805 */ /* 0x000fe2000001ff00 */
[----:B--2---:R0:W1:Y:S06]  /*d700*/  I2F.F64.U32 R20, R2 ;  /* 0x0000000200147312 */ /* 0x00406c0000201800 */
.L_x_4526:
        /* <DEDUP_REMOVED lines=33> */
.L_x_4559:
[----:B------:R-:W-:Y:S01]  /*d920*/  DMUL R2, RZ, R22 ;  /* 0x00000016ff027228 */ /* 0x000fe20000000000 */
[----:B------:R-:W-:-:S10]  /*d930*/  IMAD.MOV.U32 R0, RZ, RZ, RZ ;  /* 0x000000ffff007224 */ /* 0x000fd400078e00ff */
.L_x_4560:
[----:B------:R-:W-:Y:S05]  /*d940*/  BSYNC B2 ;  /* 0x0000000000027941 */ /* 0x000fea0003800000 */
.L_x_4558:
        /* <DEDUP_REMOVED lines=63> */
.L_x_4562:
[----:B------:R-:W-:Y:S05]  /*dd40*/  BSYNC B1 ;  /* 0x0000000000017941 */ /* 0x000fea0003800000 */
.L_x_4561:
[----:B------:R-:W-:Y:S01]  /*dd50*/  BSSY B2, `(.L_x_4563) ;  /* 0x0000078000027945 */ /* 0x000fe20003800000 */
[----:B------:R-:W-:Y:S01]  /*dd60*/  DFMA R28, R24, R24, 1 ;  /* 0x3ff00000181c742b */ /* 0x000fe20000000018 */
[----:B------:R-:W-:Y:S02]  /*dd70*/  IMAD.MOV.U32 R26, RZ, RZ, R20 ;  /* 0x000000ffff1a7224 */ /* 0x000fe400078e0014 */
[----:B------:R-:W-:Y:S08]  /*dd80*/  @!P1 BRA `(.L_x_4564) ;  /* 0x0000000400749947 */ /* 0x000ff00003800000 */
[----:B------:R-:W-:Y:S01]  /*dd90*/  IMAD.MOV.U32 R2, RZ, RZ, 0x652b82fe ;  /* 0x652b82feff027424 */ /* 0x000fe200078e00ff */
[----:B------:R-:W-:Y:S01]  /*dda0*/  MOV R3, 0x3ff71547 ;  /* 0x3ff7154700037802 */ /* 0x000fe20000000f00 */
[----:B------:R-:W-:Y:S01]  /*ddb0*/  UMOV UR4, 0xfefa39ef ;  /* 0xfefa39ef00047882 */ /* 0x000fe20000000000 */
[----:B------:R-:W-:Y:S01]  /*ddc0*/  UMOV UR5, 0x3fe62e42 ;  /* 0x3fe62e4200057882 */ /* 0x000fe20000000000 */
[----:B------:R-:W-:Y:S01]  /*ddd0*/  IMAD.SHL.U32 R0, R27, 0x2, RZ ;  /* 0x000000021b007824 */ /* 0x000fe200078e00ff */
[----:B------:R-:W-:Y:S01]  /*dde0*/  BSSY B3, `(.L_x_4565) ;  /* 0x0000050000037945 */ /* 0x000fe20003800000 */
[----:B------:R-:W-:Y:S01]  /*ddf0*/  IMAD.MOV.U32 R8, RZ, RZ, 0x0 ;  /* 0x00000000ff087424 */ /* 0x000fe200078e00ff */
[----:B------:R-:W-:Y:S01]  /*de00*/  DFMA R2, R26, R2, 6.75539944105574400000e+15 ;  /* 0x433800001a02742b */ /* 0x000fe20000000002 */
[----:B------:R-:W-:Y:S01]  /*de10*/  IMAD.MOV.U32 R9, RZ, RZ, 0x3ff00000 ;  /* 0x3ff00000ff097424 */ /* 0x000fe200078e00ff */
[C---:B------:R-:W-:Y:S02]  /*de20*/  ISETP.GE.U32.AND P0, PT, R0.reuse, 0x7fb3e647, PT ;  /* 0x7fb3e6470000780c */ /* 0x040fe40003f06070 */
[----:B------:R-:W-:-:S04]  /*de30*/  ISETP.NE.AND P1, PT, R0, RZ, PT ;  /* 0x000000ff0000720c */ /* 0x000fc80003f25270 */
        /* <DEDUP_REMOVED lines=66> */
[----:B------:R-:W-:Y:S01]  /*e260*/  MOV R4, R8 ;  /* 0x0000000800047202 */ /* 0x000fe20000000f00 */
[----:B------:R-:W-:Y:S01]  /*e270*/  IMAD.MOV.U32 R5, RZ, RZ, R9 ;  /* 0x000000ffff057224 */ /* 0x000fe200078e0009 */
[----:B------:R-:W-:Y:S01]  /*e280*/  MOV R0, 0xe2c0 ;  /* 0x0000e2c000007802 */ /* 0x000fe20000000f00 */
[----:B------:R-:W-:Y:S02]  /*e290*/  IMAD.MOV.U32 R6, RZ, RZ, R30 ;  /* 0x000000ffff067224 */ /* 0x000fe400078e001e */
[----:B------:R-:W-:-:S07]  /*e2a0*/  IMAD.MOV.U32 R7, RZ, RZ, R31 ;  /* 0x000000ffff077224 */ /* 0x000fce00078e001f */
[----:B------:R-:W-:Y:S05]  /*e2b0*/  CALL.REL.NOINC `($__internal_0_$__cuda_sm20_div_rn_f64_full) ;  /* 0x0000008000bc7944 */ /* 0x000fea0003c00000 */
[----:B------:R-:W-:Y:S02]  /*e2c0*/  IMAD.MOV.U32 R2, RZ, RZ, R10 ;  /* 0x000000ffff027224 */ /* 0x000fe400078e000a */
[----:B------:R-:W-:-:S07]  /*e2d0*/  IMAD.MOV.U32 R3, RZ, RZ, R11 ;  /* 0x000000ffff037224 */ /* 0x000fce00078e000b */
.L_x_4566:
[----:B------:R-:W-:Y:S05]  /*e2e0*/  BSYNC B3 ;  /* 0x0000000000037941 */ /* 0x000fea0003800000 */
.L_x_4565:
[----:B------:R-:W-:Y:S01]  /*e2f0*/  DADD R2, R30, R2 ;  /* 0x000000001e027229 */ /* 0x000fe20000000002 */
[----:B------:R-:W-:Y:S01]  /*e300*/  UMOV UR4, 0x8fb9f87e ;  /* 0x8fb9f87e00047882 */ /* 0x000fe20000000000 */
[----:B------:R-:W-:Y:S02]  /*e310*/  UMOV UR5, 0x408633ce ;  /* 0x408633ce00057882 */ /* 0x000fe40000000000 */
[----:B------:R-:W-:-:S06]  /*e320*/  DSETP.GE.AND P0, PT, R26, UR4, PT ;  /* 0x000000041a007e2a */ /* 0x000fcc000bf06000 */
[----:B------:R-:W-:Y:S02]  /*e330*/  FSEL R4, R2, RZ, !P0 ;  /* 0x000000ff02047208 */ /* 0x000fe40004000000 */
[----:B------:R-:W-:Y:S01]  /*e340*/  FSEL R5, R3, +QNAN , !P0 ;  /* 0x7ff0000003057808 */ /* 0x000fe20004000000 */
[----:B------:R-:W-:Y:S06]  /*e350*/  BRA `(.L_x_4567) ;  /* 0x00000000005c7947 */ /* 0x000fec0003800000 */
.L_x_4564:
        /* <DEDUP_REMOVED lines=23> */
.L_x_4567:
[----:B------:R-:W-:Y:S05]  /*e4d0*/  BSYNC B2 ;  /* 0x0000000000027941 */ /* 0x000fea0003800000 */
.L_x_4563:
        /* <DEDUP_REMOVED lines=13> */
[----:B------:R-:W-:-:S08]  /*e5b0*/  DFMA R10, R6, R4, R2 ;  /* 0x00000004060a722b */ /* 0x000fd00000000002 */
[----:B------:R-:W-:Y:S02]  /*e5c0*/  DMUL R12, R8, R10 ;  /* 0x0000000a080c7228 */ /* 0x000fe40000000000 */
[----:B------:R-:W-:Y:S02]  /*e5d0*/  VIADD R7, R11, 0xfff00000 ;  /* 0xfff000000b077836 */ /* 0x000fe40000000000 */
[----:B------:R-:W-:-:S04]  /*e5e0*/  IMAD.MOV.U32 R6, RZ, RZ, R10 ;  /* 0x000000ffff067224 */ /* 0x000fc800078e000a */
[----:B------:R-:W-:-:S08]  /*e5f0*/  DFMA R14, R12, -R12, R8 ;  /* 0x8000000c0c0e722b */ /* 0x000fd00000000008 */
[----:B------:R-:W-:Y:S01]  /*e600*/  DFMA R4, R14, R6, R12 ;  /* 0x000000060e04722b */ /* 0x000fe2000000000c */
[----:B------:R-:W-:Y:S10]  /*e610*/  @!P0 BRA `(.L_x_4569) ;  /* 0x0000000000208947 */ /* 0x000ff40003800000 */
[----:B------:R-:W-:Y:S01]  /*e620*/  IMAD.MOV.U32 R0, RZ, RZ, R10 ;  /* 0x000000ffff007224 */ /* 0x000fe200078e000a */
[----:B------:R-:W-:Y:S01]  /*e630*/  MOV R6, 0xe6a0 ;  /* 0x0000e6a000067802 */ /* 0x000fe20000000f00 */
[----:B------:R-:W-:Y:S02]  /*e640*/  IMAD.MOV.U32 R4, RZ, RZ, R8 ;  /* 0x000000ffff047224 */ /* 0x000fe400078e0008 */
[----:B------:R-:W-:Y:S02]  /*e650*/  IMAD.MOV.U32 R11, RZ, RZ, R9 ;  /* 0x000000ffff0b7224 */ /* 0x000fe400078e0009 */
[----:B------:R-:W-:Y:S02]  /*e660*/  IMAD.MOV.U32 R22, RZ, RZ, R14 ;  /* 0x000000ffff167224 */ /* 0x000fe400078e000e */
[----:B------:R-:W-:Y:S02]  /*e670*/  IMAD.MOV.U32 R23, RZ, RZ, R15 ;  /* 0x000000ffff177224 */ /* 0x000fe400078e000f */
[----:B------:R-:W-:-:S07]  /*e680*/  IMAD.MOV.U32 R5, RZ, RZ, R2 ;  /* 0x000000ffff057224 */ /* 0x000fce00078e0002 */
[----:B------:R-:W-:Y:S05]  /*e690*/  CALL.REL.NOINC `($__internal_1_$__cuda_sm20_dsqrt_rn_f64_mediumpath_v1) ;  /* 0x0000008400347944 */ /* 0x000fea0003c00000 */
.L_x_4569:
[----:B------:R-:W-:Y:S05]  /*e6a0*/  BSYNC B1 ;  /* 0x0000000000017941 */ /* 0x000fea0003800000 */
.L_x_4568:
[C---:B------:R-:W-:Y:S01]  /*e6b0*/  DMUL R26, R28.reuse, R20 ;  /* 0x000000141c1a7228 */ /* 0x040fe20000000000 */
[----:B------:R-:W-:Y:S01]  /*e6c0*/  IMAD.MOV.U32 R2, RZ, RZ, 0x1 ;  /* 0x00000001ff027424 */ /* 0x000fe200078e00ff */
[----:B------:R-:W-:Y:S01]  /*e6d0*/  DMUL R4, R28, R4 ;  /* 0x000000041c047228 */ /* 0x000fe20000000000 */
[----:B------:R-:W-:Y:S05]  /*e6e0*/  BSSY B2, `(.L_x_4570) ;  /* 0x0000018000027945 */ /* 0x000fea0003800000 */
[C---:B------:R-:W-:Y:S02]  /*e6f0*/  DFMA R26, R20.reuse, R26, 1 ;  /* 0x3ff00000141a742b */ /* 0x040fe4000000001a */
[----:B------:R-:W-:-:S04]  /*e700*/  DMUL R8, R20, R4 ;  /* 0x0000000414087228 */ /* 0x000fc80000000000 */
[----:B------:R-:W0:Y:S06]  /*e710*/  MUFU.RCP64H R3, R27 ;  /* 0x0000001b00037308 */ /* 0x000e2c0000001800 */
[----:B------:R-:W-:Y:S01]  /*e720*/  FSETP.GEU.AND P1, PT, |R9|, 6.5827683646048100446e-37, PT ;  /* 0x036000000900780b */ /* 0x000fe20003f2e200 */
        /* <DEDUP_REMOVED lines=12> */
[----:B------:R-:W-:Y:S01]  /*e7f0*/  MOV R7, R9 ;  /* 0x0000000900077202 */ /* 0x000fe20000000f00 */
[----:B------:R-:W-:Y:S01]  /*e800*/  IMAD.MOV.U32 R4, RZ, RZ, R26 ;  /* 0x000000ffff047224 */ /* 0x000fe200078e001a */
[----:B------:R-:W-:Y:S01]  /*e810*/  MOV R0, 0xe840 ;  /* 0x0000e84000007802 */ /* 0x000fe20000000f00 */
[----:B------:R-:W-:-:S07]  /*e820*/  IMAD.MOV.U32 R5, RZ, RZ, R27 ;  /* 0x000000ffff057224 */ /* 0x000fce00078e001b */
[----:B------:R-:W-:Y:S05]  /*e830*/  CALL.REL.NOINC `($__internal_0_$__cuda_sm20_div_rn_f64_full) ;  /* 0x0000007c005c7944 */ /* 0x000fea0003c00000 */
[----:B------:R-:W-:Y:S02]  /*e840*/  IMAD.MOV.U32 R20, RZ, RZ, R10 ;  /* 0x000000ffff147224 */ /* 0x000fe400078e000a */
[----:B------:R-:W-:-:S07]  /*e850*/  IMAD.MOV.U32 R21, RZ, RZ, R11 ;  /* 0x000000ffff157224 */ /* 0x000fce00078e000b */
.L_x_4571:
[----:B------:R-:W-:Y:S05]  /*e860*/  BSYNC B2 ;  /* 0x0000000000027941 */ /* 0x000fea0003800000 */
.L_x_4570:
        /* <DEDUP_REMOVED lines=21> */
[----:B------:R-:W-:Y:S01]  /*e9c0*/  IMAD.MOV.U32 R2, RZ, RZ, R10 ;  /* 0x000000ffff027224 */ /* 0x000fe200078e000a */
[----:B------:R-:W-:-:S07]  /*e9d0*/  MOV R3, R11 ;  /* 0x0000000b00037202 */ /* 0x000fce0000000f00 */
.L_x_4573:
[----:B------:R-:W-:Y:S05]  /*e9e0*/  BSYNC B2 ;  /* 0x0000000000027941 */ /* 0x000fea0003800000 */
.L_x_4572:
[----:B------:R-:W-:Y:S02]  /*e9f0*/  IMAD.MOV.U32 R30, RZ, RZ, R2 ;  /* 0x000000ffff1e7224 */ /* 0x000fe400078e0002 */
[----:B------:R-:W-:Y:S01]  /*ea00*/  IMAD.MOV.U32 R31, RZ, RZ, R3 ;  /* 0x000000ffff1f7224 */ /* 0x000fe200078e0003 */
[----:B------:R-:W-:Y:S06]  /*ea10*/  BRA `(.L_x_4574) ;  /* 0x00000010002c7947 */ /* 0x000fec0003800000 */
.L_x_4557:
[----:B------:R-:W-:Y:S01]  /*ea20*/  IMAD.MOV.U32 R6, RZ, RZ, 0x652b82fe ;  /* 0x652b82feff067424 */ /* 0x000fe200078e00ff */
[----:B------:R-:W-:Y:S01]  /*ea30*/  UMOV UR4, 0xfefa39ef ;  /* 0xfefa39ef00047882 */ /* 0x000fe20000000000 */
[----:B------:R-:W-:Y:S01]  /*ea40*/  IMAD.MOV.U32 R7, RZ, RZ, 0x3ff71547 ;  /* 0x3ff71547ff077424 */ /* 0x000fe200078e00ff */
        /* <DEDUP_REMOVED lines=54> */
[----:B------:R-:W-:Y:S02]  /*edb0*/  @!P1 LEA R5, R4, 0x3ff00000, 0x14 ;  /* 0x3ff0000004059811 */ /* 0x000fe400078ea0ff */
[----:B------:R-:W-:-:S06]  /*edc0*/  @!P1 MOV R4, RZ ;  /* 0x000000ff00049202 */ /* 0x000fcc0000000f00 */
[----:B------:R-:W-:-:S11]  /*edd0*/  @!P1 DMUL R30, R2, R4 ;  /* 0x00000004021e9228 */ /* 0x000fd60000000000 */
.L_x_4576:
[----:B------:R-:W-:Y:S05]  /*ede0*/  BSYNC B1 ;  /* 0x0000000000017941 */ /* 0x000fea0003800000 */
.L_x_4575:
        /* <DEDUP_REMOVED lines=24> */
.L_x_4578:
[----:B------:R-:W-:Y:S01]  /*ef70*/  DMUL R2, RZ, R22 ;  /* 0x00000016ff027228 */ /* 0x000fe20000000000 */
[----:B------:R-:W-:-:S10]  /*ef80*/  IMAD.MOV.U32 R0, RZ, RZ, RZ ;  /* 0x000000ffff007224 */ /* 0x000fd400078e00ff */
.L_x_4579:
[----:B------:R-:W-:Y:S05]  /*ef90*/  BSYNC B2 ;  /* 0x0000000000027941 */ /* 0x000fea0003800000 */
.L_x_4577:
        /* <DEDUP_REMOVED lines=45> */
.L_x_4581:
[----:B------:R-:W-:Y:S01]  /*f270*/  DMUL R2, RZ, R22 ;  /* 0x00000016ff027228 */ /* 0x000fe20000000000 */
[----:B------:R-:W-:-:S10]  /*f280*/  IMAD.MOV.U32 R4, RZ, RZ, RZ ;  /* 0x000000ffff047224 */ /* 0x000fd400078e00ff */
.L_x_4582:
[----:B------:R-:W-:Y:S05]  /*f290*/  BSYNC B2 ;  /* 0x0000000000027941 */ /* 0x000fea0003800000 */
.L_x_4580:
[----:B------:R-:W0:Y:S01]  /*f2a0*/  LDC.64 R8, c[0x4][0x168] ;  /* 0x01005a00ff087b82 */ /* 0x000e220000000a00 */
[----:B------:R-:W-:-:S05]  /*f2b0*/  IADD3 R10, R4, 0x1, RZ ;  /* 0x00000001040a7810 */ /* 0x000fca0007ffe0ff */
        /* <DEDUP_REMOVED lines=11> */
[----:B------:R-:W-:Y:S01]  /*f370*/  IMAD.MOV.U32 R20, RZ, RZ, RZ ;  /* 0x000000ffff147224 */ /* 0x000fe200078e00ff */
        /* <DEDUP_REMOVED lines=17> */
.L_x_4556:
[----:B------:R-:W-:-:S10]  /*f490*/  DADD R20, R22, -R22 ;  /* 0x0000000016147229 */ /* 0x000fd40000000816 */
[----:B------:R-:W-:Y:S02]  /*f4a0*/  IMAD.MOV.U32 R30, RZ, RZ, R20 ;  /* 0x000000ffff1e7224 */ /* 0x000fe400078e0014 */
[----:B------:R-:W-:Y:S01]  /*f4b0*/  IMAD.MOV.U32 R31, RZ, RZ, R21 ;  /* 0x000000ffff1f7224 */ /* 0x000fe200078e0015 */
[----:B------:R-:W-:Y:S06]  /*f4c0*/  BRA `(.L_x_4574) ;  /* 0x0000000400807947 */ /* 0x000fec0003800000 */
.L_x_4555:
        /* <DEDUP_REMOVED lines=27> */
[----:B------:R-:W-:Y:S01]  /*f680*/  IMAD.MOV.U32 R2, RZ, RZ, R30 ;  /* 0x000000ffff027224 */ /* 0x000fe200078e001e */
[----:B------:R-:W-:Y:S01]  /*f690*/  MOV R3, R31 ;  /* 0x0000001f00037202 */ /* 0x000fe20000000f00 */
[----:B------:R-:W-:Y:S06]  /*f6a0*/  @!P2 BRA `(.L_x_4586) ;  /* 0x000000000014a947 */ /* 0x000fec0003800000 */
[----:B------:R-:W-:Y:S01]  /*f6b0*/  IMAD.MOV.U32 R0, RZ, RZ, R22 ;  /* 0x000000ffff007224 */ /* 0x000fe200078e0016 */
[----:B------:R-:W-:Y:S01]  /*f6c0*/  MOV R10, 0xf6f0 ;  /* 0x0000f6f0000a7802 */ /* 0x000fe20000000f00 */
[----:B------:R-:W-:-:S07]  /*f6d0*/  IMAD.MOV.U32 R15, RZ, RZ, R23 ;  /* 0x000000ffff0f7224 */ /* 0x000fce00078e0017 */
[----:B------:R-:W-:Y:S05]  /*f6e0*/  CALL.REL.NOINC `($_ZN2at6native18elementwise_kernelILi128ELi4EZNS0_15gpu_kernel_implIZZZNS0_16tanh_kernel_cudaERNS_18TensorIteratorBaseEENKUlvE_clEvENKUlvE_clEvEUlN3c107complexIdEEE_EEvS4_RKT_EUliE_EEviT1_$__internal_trig_reduction_slowpathd) ;  /* 0x0000007400d47944 */ /* 0x000fea0003c00000 */
[----:B------:R-:W-:-:S07]  /*f6f0*/  IMAD.MOV.U32 R0, RZ, RZ, R4 ;  /* 0x000000ffff007224 */ /* 0x000fce00078e0004 */
.L_x_4586:
[----:B------:R-:W-:Y:S05]  /*f700*/  BSYNC B3 ;  /* 0x0000000000037941 */ /* 0x000fea0003800000 */
.L_x_4585:
        /* <DEDUP_REMOVED lines=28> */
[----:B------:R-:W-:Y:S01]  /*f8d0*/  IMAD.MOV.U32 R14, RZ, RZ, R4 ;  /* 0x000000ffff0e7224 */ /* 0x000fe200078e0004 */
[----:B------:R-:W-:Y:S01]  /*f8e0*/  MOV R31, R3 ;  /* 0x00000003001f7202 */ /* 0x000fe20000000f00 */
[----:B------:R-:W-:-:S07]  /*f8f0*/  IMAD.MOV.U32 R30, RZ, RZ, R2 ;  /* 0x000000ffff1e7224 */ /* 0x000fce00078e0002 */
.L_x_4588:
[----:B------:R-:W-:Y:S05]  /*f900*/  BSYNC B3 ;  /* 0x0000000000037941 */ /* 0x000fea0003800000 */
.L_x_4587:
        /* <DEDUP_REMOVED lines=24> */
.L_x_4584:
[----:B------:R-:W-:Y:S05]  /*fa90*/  BSYNC B2 ;  /* 0x0000000000027941 */ /* 0x000fea0003800000 */
.L_x_4583:
[----:B------:R-:W-:Y:S01]  /*faa0*/  LOP3.LUT R31, RZ, 0x80000000, R23, 0xb8, !PT ;  /* 0x80000000ff1f7812 */ /* 0x000fe200078eb817 */
[----:B------:R-:W-:Y:S02]  /*fab0*/  IMAD.MOV.U32 R21, RZ, RZ, R35 ;  /* 0x000000ffff157224 */ /* 0x000fe400078e0023 */
[----:B------:R-:W-:-:S07]  /*fac0*/  IMAD.MOV.U32 R30, RZ, RZ, RZ ;  /* 0x000000ffff1e7224 */ /* 0x000fce00078e00ff */
.L_x_4574:
[----:B------:R-:W-:Y:S05]  /*fad0*/  BSYNC B0 ;  /* 0x0000000000007941 */ /* 0x000fea0003800000 */
.L_x_4554:
        /* <DEDUP_REMOVED lines=15> */
.L_x_4592:
[----:B------:R-:W0:Y:S02]  /*fbd0*/  F2I.S64.F64.TRUNC R20, R20 ;  /* 0x0000001400147311 */ /* 0x000e24000030d900 */
[----:B0-----:R-:W-:-:S05]  /*fbe0*/  IMAD.MOV.U32 R3, RZ, RZ, R20 ;  /* 0x000000ffff037224 */ /* 0x001fca00078e0014 */
[----:B------:R0:W-:Y:S01]  /*fbf0*/  STG.E.U8 desc[UR36][R18.64], R3 ;  /* 0x0000000312007986 */ /* 0x0001e2000c101124 */
[----:B------:R-:W-:Y:S05]  /*fc00*/  BRA `(.L_x_4594) ;  /* 0x0000001000107947 */ /* 0x000fea0003800000 */
.L_x_4591:
        /* <DEDUP_REMOVED lines=9> */
.L_x_4596:
[----:B------:R-:W0:Y:S02]  /*fca0*/  F2I.F64.TRUNC R21, R20 ;  /* 0x0000001400157311 */ /* 0x000e24000030d100 */
[----:B0-----:R0:W-:Y:S01]  /*fcb0*/  STG.E desc[UR36][R18.64], R21 ;  /* 0x0000001512007986 */ /* 0x0011e2000c101924 */
[----:B------:R-:W-:Y:S05]  /*fcc0*/  BRA `(.L_x_4594) ;  /* 0x0000000c00e07947 */ /* 0x000fea0003800000 */
.L_x_4595:
[----:B------:R-:W0:Y:S02]  /*fcd0*/  F2I.F64.TRUNC R21, R20 ;  /* 0x0000001400157311 */ /* 0x000e24000030d100 */
[----:B0-----:R0:W-:Y:S01]  /*fce0*/  STG.E.U16 desc[UR36][R18.64], R21 ;  /* 0x0000001512007986 */ /* 0x0011e2000c101524 */
[----:B------:R-:W-:Y:S05]  /*fcf0*/  BRA `(.L_x_4594) ;  /* 0x0000000c00d47947 */ /* 0x000fea0003800000 */
.L_x_4590:
        /* <DEDUP_REMOVED lines=13> */
.L_x_4598:
        /* <DEDUP_REMOVED lines=8> */
.L_x_4597:
        /* <DEDUP_REMOVED lines=16> */
.L_x_4600:
        /* <DEDUP_REMOVED lines=11> */
.L_x_4599:
[----:B------:R0:W-:Y:S01]  /*10000*/  STG.E.64 desc[UR36][R18.64], R20 ;  /* 0x0000001412007986 */ /* 0x0001e2000c101b24 */
[----:B------:R-:W-:Y:S05]  /*10010*/  BRA `(.L_x_4594) ;  /* 0x0000000c000c7947 */ /* 0x000fea0003800000 */
.L_x_4589:
        /* <DEDUP_REMOVED lines=13> */
.L_x_4603:
[----:B------:R-:W-:Y:S02]  /*100f0*/  IMAD.MOV.U32 R28, RZ, RZ, R20 ;  /* 0x000000ffff1c7224 */ /* 0x000fe400078e0014 */
[----:B------:R-:W-:-:S05]  /*10100*/  IMAD.MOV.U32 R29, RZ, RZ, R21 ;  /* 0x000000ffff1d7224 */ /* 0x000fca00078e0015 */
[----:B------:R0:W-:Y:S01]  /*10110*/  STG.E.128 desc[UR36][R18.64], R28 ;  /* 0x0000001c12007986 */ /* 0x0001e2000c101d24 */
[----:B------:R-:W-:Y:S05]  /*10120*/  BRA `(.L_x_4594) ;  /* 0x0000000800c87947 */ /* 0x000fea0003800000 */
.L_x_4602:
        /* <DEDUP_REMOVED lines=23> */
[----:B------:R-:W-:Y:S02]  /*102a0*/  @P0 SHF.R.U32.HI R0, RZ, 0x14, R0 ;  /* 0x00000014ff000819 */ /* 0x000fe40000011600 */
[----:B------:R-:W-:-:S07]  /*102b0*/  @!P0 IADD3 R0, R2, -0x46800000, RZ ;  /* 0xb980000002008810 */ /* 0x000fce0007ffe0ff */
.L_x_4607:
[----:B------:R-:W-:Y:S05]  /*102c0*/  BSYNC B0 ;  /* 0x0000000000007941 */ /* 0x000fea0003800000 */
.L_x_4606:
[----:B------:R-:W-:-:S05]  /*102d0*/  LOP3.LUT R3, R0, R3, RZ, 0xfc, !PT ;  /* 0x0000000300037212 */ /* 0x000fca00078efcff */
[----:B------:R0:W-:Y:S01]  /*102e0*/  STG.E.U8 desc[UR36][R18.64], R3 ;  /* 0x0000000312007986 */ /* 0x0001e2000c101124 */
[----:B------:R-:W-:Y:S05]  /*102f0*/  BRA `(.L_x_4594) ;  /* 0x0000000800547947 */ /* 0x000fea0003800000 */
.L_x_4605:
        /* <DEDUP_REMOVED lines=17> */
.L_x_4609:
[----:B------:R-:W-:Y:S01]  /*10410*/  IMAD.MOV.U32 R0, RZ, RZ, 0x7f ;  /* 0x0000007fff007424 */ /* 0x000fe200078e00ff */
[----:B------:R-:W-:-:S04]  /*10420*/  ISETP.GT.U32.AND P0, PT, R2, 0x7f800000, PT ;  /* 0x7f8000000200780c */ /* 0x000fc80003f04070 */
[----:B------:R-:W-:-:S09]  /*10430*/  SEL R0, R0, 0x7c, P0 ;  /* 0x0000007c00007807 */ /* 0x000fd20000000000 */
.L_x_4610:
[----:B------:R-:W-:Y:S05]  /*10440*/  BSYNC B0 ;  /* 0x0000000000007941 */ /* 0x000fea0003800000 */
.L_x_4608:
[----:B------:R-:W-:-:S04]  /*10450*/  LOP3.LUT R2, R3, 0x80000000, RZ, 0xc0, !PT ;  /* 0x8000000003027812 */ /* 0x000fc800078ec0ff */
[----:B------:R-:W-:-:S04]  /*10460*/  SHF.R.U32.HI R3, RZ, 0x18, R2 ;  /* 0x00000018ff037819 */ /* 0x000fc80000011602 */
[----:B------:R-:W-:-:S05]  /*10470*/  LOP3.LUT R3, R0, R3, RZ, 0xfc, !PT ;  /* 0x0000000300037212 */ /* 0x000fca00078efcff */
[----:B------:R0:W-:Y:S01]  /*10480*/  STG.E.U8 desc[UR36][R18.64], R3 ;  /* 0x0000000312007986 */ /* 0x0001e2000c101124 */
[----:B------:R-:W-:Y:S05]  /*10490*/  BRA `(.L_x_4594) ;  /* 0x0000000400ec7947 */ /* 0x000fea0003800000 */
.L_x_4604:
        /* <DEDUP_REMOVED lines=8> */
.L_x_4601:
        /* <DEDUP_REMOVED lines=11> */
.L_x_4613:
        /* <DEDUP_REMOVED lines=21> */
.L_x_4616:
[----:B------:R-:W-:-:S04]  /*10720*/  LOP3.LUT R2, R3, 0x80000000, RZ, 0xc0, !PT ;  /* 0x8000000003027812 */ /* 0x000fc800078ec0ff */
[----:B------:R-:W-:-:S04]  /*10730*/  SHF.R.U32.HI R3, RZ, 0x18, R2 ;  /* 0x00000018ff037819 */ /* 0x000fc80000011602 */
[----:B------:R-:W-:-:S04]  /*10740*/  LOP3.LUT R0, R0, R3, RZ, 0xfc, !PT ;  /* 0x0000000300007212 */ /* 0x000fc800078efcff */
[----:B------:R-:W-:-:S07]  /*10750*/  PRMT R9, R0, 0x7610, R9 ;  /* 0x0000761000097816 */ /* 0x000fce0000000009 */
.L_x_4615:
[----:B------:R-:W-:Y:S05]  /*10760*/  BSYNC B0 ;  /* 0x0000000000007941 */ /* 0x000fea0003800000 */
.L_x_4614:
[----:B------:R0:W-:Y:S01]  /*10770*/  STG.E.U8 desc[UR36][R18.64], R9 ;  /* 0x0000000912007986 */ /* 0x0001e2000c101124 */
[----:B------:R-:W-:Y:S05]  /*10780*/  BRA `(.L_x_4594) ;  /* 0x0000000400307947 */ /* 0x000fea0003800000 */
.L_x_4612:
        /* <DEDUP_REMOVED lines=21> */
.L_x_4619:
[----:B------:R-:W-:-:S04]  /*108e0*/  LOP3.LUT R2, R3, 0x80000000, RZ, 0xc0, !PT ;  /* 0x8000000003027812 */ /* 0x000fc800078ec0ff */
[----:B------:R-:W-:-:S04]  /*108f0*/  SHF.R.U32.HI R3, RZ, 0x18, R2 ;  /* 0x00000018ff037819 */ /* 0x000fc80000011602 */
[----:B------:R-:W-:-:S04]  /*10900*/  LOP3.LUT R0, R0, R3, RZ, 0xfc, !PT ;  /* 0x0000000300007212 */ /* 0x000fc800078efcff */
[----:B------:R-:W-:-:S07]  /*10910*/  PRMT R9, R0, 0x7610, R9 ;  /* 0x0000761000097816 */ /* 0x000fce0000000009 */
.L_x_4618:
[----:B------:R-:W-:Y:S05]  /*10920*/  BSYNC B0 ;  /* 0x0000000000007941 */ /* 0x000fea0003800000 */
.L_x_4617:
[----:B------:R0:W-:Y:S01]  /*10930*/  STG.E.U8 desc[UR36][R18.64], R9 ;  /* 0x0000000912007986 */ /* 0x0001e2000c101124 */
[----:B------:R-:W-:Y:S05]  /*10940*/  BRA `(.L_x_4594) ;  /* 0x0000000000c07947 */ /* 0x000fea0003800000 */
.L_x_4611:
        /* <DEDUP_REMOVED lines=26> */
.L_x_4593:
        /* <DEDUP_REMOVED lines=16> */
.L_x_4622:
[----:B------:R-:W-:Y:S05]  /*10bf0*/  BRA `(.L_x_4594) ;  /* 0x0000000000147947 */ /* 0x000fea0003800000 */
.L_x_4621:
[----:B------:R-:W0:Y:S02]  /*10c00*/  F2I.U64.F64.TRUNC R20, R20 ;  /* 0x0000001400147311 */ /* 0x000e24000030d800 */
[----:B0-----:R0:W-:Y:S01]  /*10c10*/  STG.E.64 desc[UR36][R18.64], R20 ;  /* 0x0000001412007986 */ /* 0x0011e2000c101b24 */
[----:B------:R-:W-:Y:S05]  /*10c20*/  BRA `(.L_x_4594) ;  /* 0x0000000000087947 */ /* 0x000fea0003800000 */
.L_x_4620:
[----:B------:R-:W0:Y:S02]  /*10c30*/  F2I.U32.F64.TRUNC R21, R20 ;  /* 0x0000001400157311 */ /* 0x000e24000030d000 */
[----:B0-----:R0:W-:Y:S02]  /*10c40*/  STG.E desc[UR36][R18.64], R21 ;  /* 0x0000001512007986 */ /* 0x0011e4000c101924 */
.L_x_4594:
[----:B------:R-:W-:-:S07]  /*10c50*/  VIADD R17, R17, 0x80 ;  /* 0x0000008011117836 */ /* 0x000fce0000000000 */
.L_x_4519:
[----:B------:R-:W-:Y:S05]  /*10c60*/  BSYNC B6 ;  /* 0x0000000000067941 */ /* 0x000fea0003800000 */
.L_x_4518:
[----:B------:R-:W-:Y:S02]  /*10c70*/  ULDC UR4, c[0x0][0x210] ;  /* 0x0000840000047ab9 */ /* 0x000fe40000000800 */
[----:B------:R-:W-:-:S13]  /*10c80*/  ISETP.GE.AND P0, PT, R17, UR4, PT ;  /* 0x0000000411007c0c */ /* 0x000fda000bf06270 */
[----:B------:R-:W-:Y:S05]  /*10c90*/  @P0 EXIT ;  /* 0x000000000000094d */ /* 0x000fea0003800000 */
[----:B------:R-:W5:Y:S01]  /*10ca0*/  LDC R6, c[0x0][0x218] ;  /* 0x00008600ff067b82 */ /* 0x000f620000000800 */
[----:B0---4-:R-:W-:Y:S02]  /*10cb0*/  IMAD.MOV.U32 R0, RZ, RZ, RZ ;  /* 0x000000ffff007224 */ /* 0x011fe400078e00ff */
[----:B------:R-:W-:Y:S01]  /*10cc0*/  IMAD.MOV.U32 R16, RZ, RZ, RZ ;  /* 0x000000ffff107224 */ /* 0x000fe200078e00ff */
[----:B-----5:R-:W-:-:S13]  /*10cd0*/  ISETP.NE.AND P0, PT, R6, RZ, PT ;  /* 0x000000ff0600720c */ /* 0x020fda0003f05270 */
[----:B------:R-:W-:Y:S05]  /*10ce0*/  @!P0 BRA `(.L_x_4623) ;  /* 0x0000001000a88947 */ /* 0x000fea0003800000 */
[----:B------:R-:W-:Y:S01]  /*10cf0*/  IMAD.MOV.U32 R16, RZ, RZ, RZ ;  /* 0x000000ffff107224 */ /* 0x000fe200078e00ff */
[----:B------:R-:W-:Y:S01]  /*10d00*/  ULDC.64 UR4, c[0x0][0x220] ;  /* 0x0000880000047ab9 */ /* 0x000fe20000000a00 */
[----:B------:R-:W-:Y:S02]  /*10d10*/  ISETP.NE.AND P0, PT, R6, 0x1, PT ;  /* 0x000000010600780c */ /* 0x000fe40003f05270 */
[----:B-1----:R-:W-:Y:S01]  /*10d20*/  IMAD.HI.U32 R2, R17, UR4, R16 ;  /* 0x0000000411027c27 */ /* 0x002fe2000f8e0010 */
[----:B------:R-:W-:-:S04]  /*10d30*/  ULDC UR4, c[0x0][0x21c] ;  /* 0x0000870000047ab9 */ /* 0x000fc80000000800 */
[----:B--23--:R-:W-:-:S04]  /*10d40*/  SHF.R.U32.HI R3, RZ, UR5, R2 ;  /* 0x00000005ff037c19 */ /* 0x00cfc80008011602 */
[----:B------:R-:W-:-:S05]  /*10d50*/  IADD3 R0, -R3, RZ, RZ ;  /* 0x000000ff03007210 */ /* 0x000fca0007ffe1ff */
        /* <DEDUP_REMOVED lines=291> */
.L_x_4623:
[----:B------:R-:W0:Y:S01]  /*11f90*/  LDC.U8 R5, c[0x0][0x422] ;  /* 0x00010880ff057b82 */ /* 0x000e220000000000 */
[----:B------:R-:W-:Y:S01]  /*11fa0*/  ULDC.64 UR4, c[0x0][0x410] ;  /* 0x0001040000047ab9 */ /* 0x000fe20000000a00 */
[----:B------:R-:W-:Y:S01]  /*11fb0*/  ULDC.64 UR6, c[0x0][0x418] ;  /* 0x0001060000067ab9 */ /* 0x000fe20000000a00 */
[----:B------:R-:W-:Y:S02]  /*11fc0*/  IADD3 R16, P0, R16, UR4, RZ ;  /* 0x0000000410107c10 */ /* 0x000fe4000ff1e0ff */
[----:B-1----:R-:W-:-:S03]  /*11fd0*/  IADD3 R2, P1, R0, UR6, RZ ;  /* 0x0000000600027c10 */ /* 0x002fc6000ff3e0ff */
[----:B------:R-:W-:Y:S02]  /*11fe0*/  IMAD.X R17, RZ, RZ, UR5, P0 ;  /* 0x00000005ff117e24 */ /* 0x000fe400080e06ff */
[----:B--23--:R-:W-:Y:S01]  /*11ff0*/  IMAD.X R3, RZ, RZ, UR7, P1 ;  /* 0x00000007ff037e24 */ /* 0x00cfe200088e06ff */
        /* <DEDUP_REMOVED lines=15> */
.L_x_4627:
[----:B------:R-:W2:Y:S01]  /*120f0*/  LDG.E.U8 R2, desc[UR36][R2.64] ;  /* 0x0000002402027981 */ /* 0x000ea2000c1e1100 */
[----:B------:R-:W-:Y:S01]  /*12100*/  CS2R R22, SRZ ;  /* 0x0000000000167805 */ /* 0x000fe2000001ff00 */
[----:B--2---:R0:W1:Y:S01]  /*12110*/  I2F.F64.U16 R20, R2 ;  /* 0x0000000200147312 */ /* 0x0040620000101800 */
[----:B------:R-:W-:Y:S05]  /*12120*/  BRA `(.L_x_4629) ;  /* 0x0000000c00c87947 */ /* 0x000fea0003800000 */
.L_x_4626:
        /* <DEDUP_REMOVED lines=10> */
.L_x_4631:
[----:B------:R-:W2:Y:S01]  /*121d0*/  LDG.E R2, desc[UR36][R2.64] ;  /* 0x0000002402027981 */ /* 0x000ea2000c1e1900 */
[----:B------:R-:W-:Y:S01]  /*121e0*/  CS2R R22, SRZ ;  /* 0x0000000000167805 */ /* 0x000fe2000001ff00 */
[----:B--2---:R0:W1:Y:S01]  /*121f0*/  I2F.F64 R20, R2 ;  /* 0x0000000200147312 */ /* 0x0040620000201c00 */
[----:B------:R-:W-:Y:S05]  /*12200*/  BRA `(.L_x_4629) ;  /* 0x0000000c00907947 */ /* 0x000fea0003800000 */
.L_x_4630:
[----:B------:R-:W2:Y:S01]  /*12210*/  LDG.E.U16 R2, desc[UR36][R2.64] ;  /* 0x0000002402027981 */ /* 0x000ea2000c1e1500 */
[----:B------:R-:W-:Y:S01]  /*12220*/  CS2R R22, SRZ ;  /* 0x0000000000167805 */ /* 0x000fe2000001ff00 */
[----:B--2---:R0:W1:Y:S01]  /*12230*/  I2F.F64.S16 R20, R2 ;  /* 0x0000000200147312 */ /* 0x0040620000101c00 */
[----:B------:R-:W-:Y:S05]  /*12240*/  BRA `(.L_x_4629) ;  /* 0x0000000c00807947 */ /* 0x000fea0003800000 */
.L_x_4625:
        /* <DEDUP_REMOVED lines=11> */
.L_x_4633:
[----:B------:R-:W2:Y:S01]  /*12300*/  LDG.E.U16 R0, desc[UR36][R2.64] ;  /* 0x0000002402007981 */ /* 0x000ea2000c1e1500 */
[----:B------:R-:W-:Y:S01]  /*12310*/  CS2R R22, SRZ ;  /* 0x0000000000167805 */ /* 0x000fe2000001ff00 */
[----:B--2---:R-:W-:-:S05]  /*12320*/  HADD2.F32 R0, -RZ, R0.H0_H0 ;  /* 0x20000000ff007230 */ /* 0x004fca0000004100 */
[----:B------:R-:W-:-:S04]  /*12330*/  FMUL.FTZ R0, R0, 1 ;  /* 0x3f80000000007820 */ /* 0x000fc80000410000 */
[----:B------:R0:W1:Y:S01]  /*12340*/  F2F.F64.F32 R20, R0 ;  /* 0x0000000000147310 */ /* 0x0000620000201800 */
[----:B------:R-:W-:Y:S05]  /*12350*/  BRA `(.L_x_4629) ;  /* 0x0000000c003c7947 */ /* 0x000fea0003800000 */
.L_x_4632:
        /* <DEDUP_REMOVED lines=12> */
.L_x_4635:
        /* <DEDUP_REMOVED lines=8> */
.L_x_4634:
[----:B------:R0:W5:Y:S01]  /*124a0*/  LDG.E.64 R20, desc[UR36][R2.64] ;  /* 0x0000002402147981 */ /* 0x000162000c1e1b00 */
[----:B------:R-:W-:Y:S01]  /*124b0*/  CS2R R22, SRZ ;  /* 0x0000000000167805 */ /* 0x000fe2000001ff00 */
[----:B------:R-:W-:Y:S06]  /*124c0*/  BRA `(.L_x_4629) ;  /* 0x0000000800e07947 */ /* 0x000fec0003800000 */
.L_x_4624:
        /* <DEDUP_REMOVED lines=14> */
.L_x_4638:
[----:B------:R0:W5:Y:S01]  /*125b0*/  LDG.E.128 R20, desc[UR36][R2.64] ;  /* 0x0000002402147981 */ /* 0x000162000c1e1d00 */
[----:B------:R-:W-:Y:S05]  /*125c0*/  BRA `(.L_x_4629) ;  /* 0x0000000800a07947 */ /* 0x000fea0003800000 */
.L_x_4637:
        /* <DEDUP_REMOVED lines=27> */
[----:B------:R3:W4:Y:S01]  /*12780*/  F2F.F64.F32 R20, R5 ;  /* 0x0000000500147310 */ /* 0x0007220000201800 */
[----:B------:R-:W-:Y:S05]  /*12790*/  BRA `(.L_x_4629) ;  /* 0x00000008002c7947 */ /* 0x000fea0003800000 */
.L_x_4640:
        /* <DEDUP_REMOVED lines=16> */
.L_x_4639:
[----:B------:R-:W2:Y:S01]  /*128a0*/  LDG.E.U16 R0, desc[UR36][R2.64] ;  /* 0x0000002402007981 */ /* 0x000ea2000c1e1500 */
[----:B------:R-:W-:Y:S01]  /*128b0*/  CS2R R22, SRZ ;  /* 0x0000000000167805 */ /* 0x000fe2000001ff00 */
[----:B--2---:R-:W-:-:S04]  /*128c0*/  IMAD.U32 R0, R0, 0x10000, RZ ;  /* 0x0001000000007824 */ /* 0x004fc800078e00ff */
[----:B------:R-:W-:-:S04]  /*128d0*/  FMUL.FTZ R0, R0, 1 ;  /* 0x3f80000000007820 */ /* 0x000fc80000410000 */
[----:B------:R1:W2:Y:S01]  /*128e0*/  F2F.F64.F32 R20, R0 ;  /* 0x0000000000147310 */ /* 0x0002a20000201800 */
[----:B------:R-:W-:Y:S05]  /*128f0*/  BRA `(.L_x_4629) ;  /* 0x0000000400d47947 */ /* 0x000fea0003800000 */
.L_x_4636:
        /* <DEDUP_REMOVED lines=12> */
.L_x_4643:
        /* <DEDUP_REMOVED lines=21> */
.L_x_4647:
[----:B------:R-:W-:Y:S05]  /*12b10*/  BSYNC B1 ;  /* 0x0000000000017941 */ /* 0x000fea0003800000 */
.L_x_4646:
[----:B------:R-:W-:Y:S02]  /*12b20*/  LEA R3, R0, 0x3b800000, 0x17 ;  /* 0x3b80000000037811 */ /* 0x000fe400078eb8ff */
[----:B------:R-:W-:-:S04]  /*12b30*/  SHF.L.U32 R0, R2, 0x14, RZ ;  /* 0x0000001402007819 */ /* 0x000fc800000006ff */
[----:B------:R-:W-:-:S07]  /*12b40*/  LOP3.LUT R0, R3, R0, R4, 0xfe, !PT ;  /* 0x0000000003007212 */ /* 0x000fce00078efe04 */
.L_x_4645:
[----:B------:R-:W-:Y:S05]  /*12b50*/  BSYNC B0 ;  /* 0x0000000000007941 */ /* 0x000fea0003800000 */
.L_x_4644:
[----:B------:R-:W-:Y:S01]  /*12b60*/  FMUL.FTZ R0, R0, 1 ;  /* 0x3f80000000007820 */ /* 0x000fe20000410000 */
[----:B------:R-:W-:-:S03]  /*12b70*/  CS2R R22, SRZ ;  /* 0x0000000000167805 */ /* 0x000fc6000001ff00 */
[----:B------:R0:W1:Y:S01]  /*12b80*/  F2F.F64.F32 R20, R0 ;  /* 0x0000000000147310 */ /* 0x0000620000201800 */
[----:B------:R-:W-:Y:S05]  /*12b90*/  BRA `(.L_x_4629) ;  /* 0x00000004002c7947 */ /* 0x000fea0003800000 */
.L_x_4642:
        /* <DEDUP_REMOVED lines=21> */
.L_x_4651:
[----:B------:R-:W-:Y:S05]  /*12cf0*/  BSYNC B1 ;  /* 0x0000000000017941 */ /* 0x000fea0003800000 */
.L_x_4650:
[----:B------:R-:W-:Y:S01]  /*12d00*/  LEA R3, R0, 0x37800000, 0x17 ;  /* 0x3780000000037811 */ /* 0x000fe200078eb8ff */
[----:B------:R-:W-:-:S05]  /*12d10*/  IMAD.SHL.U32 R0, R2, 0x200000, RZ ;  /* 0x0020000002007824 */ /* 0x000fca00078e00ff */
[----:B------:R-:W-:-:S07]  /*12d20*/  LOP3.LUT R0, R3, R0, R4, 0xfe, !PT ;  /* 0x0000000003007212 */ /* 0x000fce00078efe04 */
.L_x_4649:
[----:B------:R-:W-:Y:S05]  /*12d30*/  BSYNC B0 ;  /* 0x0000000000007941 */ /* 0x000fea0003800000 */
.L_x_4648:
[----:B------:R-:W-:Y:S01]  /*12d40*/  FMUL.FTZ R0, R0, 1 ;  /* 0x3f80000000007820 */ /* 0x000fe20000410000 */
[----:B------:R-:W-:-:S03]  /*12d50*/  CS2R R22, SRZ ;  /* 0x0000000000167805 */ /* 0x000fc6000001ff00 */
[----:B------:R0:W1:Y:S01]  /*12d60*/  F2F.F64.F32 R20, R0 ;  /* 0x0000000000147310 */ /* 0x0000620000201800 */
[----:B------:R-:W-:Y:S05]  /*12d70*/  BRA `(.L_x_4629) ;  /* 0x0000000000b47947 */ /* 0x000fea0003800000 */
.L_x_4641:
        /* <DEDUP_REMOVED lines=14> */
.L_x_4655:
[----:B------:R-:W-:Y:S05]  /*12e60*/  BSYNC B0 ;  /* 0x0000000000007941 */ /* 0x000fea0003800000 */
.L_x_4654:
[----:B------:R-:W-:Y:S01]  /*12e70*/  FMUL.FTZ R0, R0, 1 ;  /* 0x3f80000000007820 */ /* 0x000fe20000410000 */
[----:B------:R-:W-:-:S03]  /*12e80*/  CS2R R22, SRZ ;  /* 0x0000000000167805 */ /* 0x000fc6000001ff00 */
[----:B------:R0:W1:Y:S01]  /*12e90*/  F2F.F64.F32 R20, R0 ;  /* 0x0000000000147310 */ /* 0x0000620000201800 */
[----:B------:R-:W-:Y:S05]  /*12ea0*/  BRA `(.L_x_4629) ;  /* 0x0000000000687947 */ /* 0x000fea0003800000 */
.L_x_4628:
        /* <DEDUP_REMOVED lines=16> */
.L_x_4656:
[----:B------:R-:W-:Y:S02]  /*12fb0*/  CS2R R20, SRZ ;  /* 0x0000000000147805 */ /* 0x000fe4000001ff00 */
[----:B------:R-:W-:Y:S01]  /*12fc0*/  CS2R R22, SRZ ;  /* 0x0000000000167805 */ /* 0x000fe2000001ff00 */
[----:B------:R-:W-:Y:S06]  /*12fd0*/  BRA `(.L_x_4629) ;  /* 0x00000000001c7947 */ /* 0x000fec0003800000 */
.L_x_4653:
[----:B------:R-:W2:Y:S01]  /*12fe0*/  LDG.E.64 R20, desc[UR36][R2.64] ;  /* 0x0000002402147981 */ /* 0x000ea2000c1e1b00 */
[----:B------:R-:W-:Y:S01]  /*12ff0*/  CS2R R22, SRZ ;  /* 0x0000000000167805 */ /* 0x000fe2000001ff00 */
[----:B--2---:R-:W0:Y:S01]  /*13000*/  I2F.F64.U64 R20, R20 ;  /* 0x0000001400147312 */ /* 0x004e220000301800 */
[----:B------:R-:W-:Y:S05]  /*13010*/  BRA `(.L_x_4629) ;  /* 0x00000000000c7947 */ /* 0x000fea0003800000 */
.L_x_4652:
[----:B------:R-:W2:Y:S01]  /*13020*/  LDG.E R2, desc[UR36][R2.64] ;  /* 0x0000002402027981 */ /* 0x000ea2000c1e1900 */
[----:B------:R-:W-:Y:S01]  /*13030*/  CS2R R22, SRZ ;  /* 0x0000000000167805 */ /* 0x000fe2000001ff00 */
[----:B--2---:R0:W1:Y:S06]  /*13040*/  I2F.F64.U32 R20, R2 ;  /* 0x0000000200147312 */ /* 0x00406c0000201800 */
.L_x_4629:
        /* <DEDUP_REMOVED lines=14> */
[----:B---3--:R-:W-:Y:S01]  /*13130*/  DMUL R4, R22, UR4 ;  /* 0x0000000416047c28 */ /* 0x008fe20008000000 */
        /* <DEDUP_REMOVED lines=18> */
.L_x_4662:
[----:B------:R-:W-:Y:S01]  /*13260*/  DMUL R2, RZ, R22 ;  /* 0x00000016ff027228 */ /* 0x000fe20000000000 */
[----:B------:R-:W-:-:S10]  /*13270*/  IMAD.MOV.U32 R0, RZ, RZ, RZ ;  /* 0x000000ffff007224 */ /* 0x000fd400078e00ff */
.L_x_4663:
[----:B------:R-:W-:Y:S05]  /*13280*/  BSYNC B2 ;  /* 0x0000000000027941 */ /* 0x000fea0003800000 */
.L_x_4661:
[----:B---3--:R-:W-:Y:S01]  /*13290*/  DMUL R4, R2, R2 ;  /* 0x0000000202047228 */ /* 0x008fe20000000000 */
[----:B------:R-:W-:Y:S01]  /*132a0*/  MOV R6, 0x5b27ebb1 ;  /* 0x5b27ebb100067802 */ /* 0x000fe20000000f00 */
[----:B------:R-:W-:Y:S01]  /*132b0*/  IMAD.MOV.U32 R7, RZ, RZ, 0x3ef9757c ;  /* 0x3ef9757cff077424 */ /* 0x000fe200078e00ff */
[----:B------:R-:W-:Y:S01]  /*132c0*/  UMOV UR4, 0x2799bcb9 ;  /* 0x2799bcb900047882 */ /* 0x000fe20000000000 */
[----:B------:R-:W-:Y:S01]  /*132d0*/  UMOV UR5, 0x3ee48dac ;  /* 0x3ee48dac00057882 */ /* 0x000fe20000000000 */
[----:B------:R-:W-:Y:S01]  /*132e0*/  LOP3.LUT R0, R0, 0x1, RZ, 0xc0, !PT ;  /* 0x0000000100007812 */ /* 0x000fe200078ec0ff */
[----:B------:R-:W-:Y:S01]  /*132f0*/  BSSY B1, `(.L_x_4664) ;  /* 0x0000039000017945 */ /* 0x000fe20003800000 */
[----:B------:R-:W-:Y:S01]  /*13300*/  LOP3.LUT R25, R21, 0x7fffffff, RZ, 0xc0, !PT ;  /* 0x7fffffff15197812 */ /* 0x000fe200078ec0ff */
        /* <DEDUP_REMOVED lines=55> */
.L_x_4665:
[----:B------:R-:W-:Y:S05]  /*13680*/  BSYNC B1 ;  /* 0x0000000000017941 */ /* 0x000fea0003800000 */
.L_x_4664:
[----:B------:R-:W-:Y:S01]  /*13690*/  BSSY B2, `(.L_x_4666) ;  /* 0x0000078000027945 */ /* 0x000fe20003800000 */
[----:B------:R-:W-:Y:S01]  /*136a0*/  DFMA R26, R18, R18, 1 ;  /* 0x3ff00000121a742b */ /* 0x000fe20000000012 */
[----:B------:R-:W-:Y:S02]  /*136b0*/  IMAD.MOV.U32 R24, RZ, RZ, R20 ;  /* 0x000000ffff187224 */ /* 0x000fe400078e0014 */
[----:B------:R-:W-:Y:S08]  /*136c0*/  @!P1 BRA `(.L_x_4667) ;  /* 0x0000000400749947 */ /* 0x000ff00003800000 */
        /* <DEDUP_REMOVED lines=32> */
[----:B------:R-:W-:Y:S01]  /*138d0*/  @P0 IADD3 R3, R2, RZ, RZ ;  /* 0x000000ff02030210 */ /* 0x000fe20007ffe0ff */
[----:B------:R-:W-:-:S03]  /*138e0*/  IMAD.MOV.U32 R2, RZ, RZ, RZ ;  /* 0x000000ffff027224 */ /* 0x000fc600078e00ff */
[----:B------:R-:W-:Y:S01]  /*138f0*/  LEA R3, R3, 0x3ff00000, 0x14 ;  /* 0x3ff0000003037811 */ /* 0x000fe200078ea0ff */
[----:B------:R-:W-:Y:S01]  /*13900*/  DFMA R4, R28, R4, UR4 ;  /* 0x000000041c047e2b */ /* 0x000fe20008000004 */
[----:B------:R-:W-:Y:S01]  /*13910*/  UMOV UR4, 0x18d034e6 ;  /* 0x18d034e600047882 */ /* 0x000fe20000000000 */
[----:B------:R-:W-:-:S03]  /*13920*/  UMOV UR5, 0x3efa01a0 ;  /* 0x3efa01a000057882 */ /* 0x000fc60000000000 */
[----:B------:R-:W-:-:S03]  /*13930*/  DADD R6, R2, -0.5 ;  /* 0xbfe0000002067429 */ /* 0x000fc60000000000 */
        /* <DEDUP_REMOVED lines=46> */
.L_x_4669:
[----:B------:R-:W-:Y:S05]  /*13c20*/  BSYNC B3 ;  /* 0x0000000000037941 */ /* 0x000fea0003800000 */
.L_x_4668:
[----:B------:R-:W-:Y:S01]  /*13c30*/  DADD R2, R28, R2 ;  /* 0x000000001c027229 */ /* 0x000fe20000000002 */
[----:B------:R-:W-:Y:S01]  /*13c40*/  UMOV UR4, 0x8fb9f87e ;  /* 0x8fb9f87e00047882 */ /* 0x000fe20000000000 */
[----:B------:R-:W-:Y:S02]  /*13c50*/  UMOV UR5, 0x408633ce ;  /* 0x408633ce00057882 */ /* 0x000fe40000000000 */
[----:B------:R-:W-:-:S06]  /*13c60*/  DSETP.GE.AND P0, PT, R24, UR4, PT ;  /* 0x0000000418007e2a */ /* 0x000fcc000bf06000 */
[----:B------:R-:W-:Y:S02]  /*13c70*/  FSEL R4, R2, RZ, !P0 ;  /* 0x000000ff02047208 */ /* 0x000fe40004000000 */
[----:B------:R-:W-:Y:S01]  /*13c80*/  FSEL R5, R3, +QNAN , !P0 ;  /* 0x7ff0000003057808 */ /* 0x000fe20004000000 */
[----:B------:R-:W-:Y:S06]  /*13c90*/  BRA `(.L_x_4670) ;  /* 0x00000000005c7947 */ /* 0x000fec0003800000 */
.L_x_4667:
[----:B------:R-:W-:Y:S01]  /*13ca0*/  DMUL R2, R24, R24 ;  /* 0x0000001818027228 */ /* 0x000fe20000000000 */
[----:B------:R-:W-:Y:S01]  /*13cb0*/  MOV R4, 0x61d87def ;  /* 0x61d87def00047802 */ /* 0x000fe20000000f00 */
[----:B------:R-:W-:Y:S01]  /*13cc0*/  IMAD.MOV.U32 R5, RZ, RZ, 0x3de611a5 ;  /* 0x3de611a5ff057424 */ /* 0x000fe200078e00ff */
[----:B------:R-:W-:Y:S01]  /*13cd0*/  UMOV UR4, 0xab274c53 ;  /* 0xab274c5300047882 */ /* 0x000fe20000000000 */
[----:B------:R-:W-:-:S04]  /*13ce0*/  UMOV UR5, 0x3d6b4c75 ;  /* 0x3d6b4c7500057882 */ /* 0x000fc80000000000 */
        /* <DEDUP_REMOVED lines=18> */
.L_x_4670:
[----:B------:R-:W-:Y:S05]  /*13e10*/  BSYNC B2 ;  /* 0x0000000000027941 */ /* 0x000fea0003800000 */
.L_x_4666:
[----:B------:R-:W-:Y:S01]  /*13e20*/  LOP3.LUT R21, R5, 0x80000000, R21, 0xb8, !PT ;  /* 0x8000000005157812 */ /* 0x000fe200078eb815 */
[----:B------:R-:W-:Y:S01]  /*13e30*/  IMAD.MOV.U32 R20, RZ, RZ, R4 ;  /* 0x000000ffff147224 */ /* 0x000fe200078e0004 */
[----:B------:R-:W-:Y:S01]  /*13e40*/  BSSY B1, `(.L_x_4671) ;  /* 0x000001a000017945 */ /* 0x000fe20003800000 */
[----:B------:R-:W-:Y:S02]  /*13e50*/  IMAD.MOV.U32 R6, RZ, RZ, 0x0 ;  /* 0x00000000ff067424 */ /* 0x000fe400078e00ff */
[----:B------:R-:W-:Y:S02]  /*13e60*/  IMAD.MOV.U32 R7, RZ, RZ, 0x3fd80000 ;  /* 0x3fd80000ff077424 */ /* 0x000fe400078e00ff */
        /* <DEDUP_REMOVED lines=16> */
[----:B------:R-:W-:Y:S01]  /*13f70*/  MOV R22, R14 ;  /* 0x0000000e00167202 */ /* 0x000fe20000000f00 */
[----:B------:R-:W-:Y:S01]  /*13f80*/  IMAD.MOV.U32 R4, RZ, RZ, R8 ;  /* 0x000000ffff047224 */ /* 0x000fe200078e0008 */
[----:B------:R-:W-:Y:S01]  /*13f90*/  MOV R6, 0x13fe0 ;  /* 0x00013fe000067802 */ /* 0x000fe20000000f00 */
[----:B------:R-:W-:Y:S02]  /*13fa0*/  IMAD.MOV.U32 R11, RZ, RZ, R9 ;  /* 0x000000ffff0b7224 */ /* 0x000fe400078e0009 */
[----:B------:R-:W-:Y:S02]  /*13fb0*/  IMAD.MOV.U32 R23, RZ, RZ, R15 ;  /* 0x000000ffff177224 */ /* 0x000fe400078e000f */
[----:B------:R-:W-:-:S07]  /*13fc0*/  IMAD.MOV.U32 R5, RZ, RZ, R2 ;  /* 0x000000ffff057224 */ /* 0x000fce00078e0002 */
[----:B------:R-:W-:Y:S05]  /*13fd0*/  CALL.REL.NOINC `($__internal_1_$__cuda_sm20_dsqrt_rn_f64_mediumpath_v1) ;  /* 0x0000002800e47944 */ /* 0x000fea0003c00000 */
.L_x_4672:
[----:B------:R-:W-:Y:S05]  /*13fe0*/  BSYNC B1 ;  /* 0x0000000000017941 */ /* 0x000fea0003800000 */
.L_x_4671:
        /* <DEDUP_REMOVED lines=27> */
.L_x_4674:
[----:B------:R-:W-:Y:S05]  /*141a0*/  BSYNC B2 ;  /* 0x0000000000027941 */ /* 0x000fea0003800000 */
.L_x_4673:
        /* <DEDUP_REMOVED lines=23> */
.L_x_4676:
[----:B------:R-:W-:Y:S05]  /*14320*/  BSYNC B2 ;  /* 0x0000000000027941 */ /* 0x000fea0003800000 */
.L_x_4675:
[----:B------:R-:W-:Y:S02]  /*14330*/  IMAD.MOV.U32 R30, RZ, RZ, R2 ;  /* 0x000000ffff1e7224 */ /* 0x000fe400078e0002 */
[----:B------:R-:W-:Y:S01]  /*14340*/  IMAD.MOV.U32 R31, RZ, RZ, R3 ;  /* 0x000000ffff1f7224 */ /* 0x000fe200078e0003 */
[----:B------:R-:W-:Y:S06]  /*14350*/  BRA `(.L_x_4677) ;  /* 0x0000001000307947 */ /* 0x000fec0003800000 */
.L_x_4660:
        /* <DEDUP_REMOVED lines=10> */
[----:B---3--:R-:W-:Y:S01]  /*14400*/  DFMA R4, R2, -UR4, -|R20| ;  /* 0x8000000402047c2b */ /* 0x008fe20008000c14 */
[----:B------:R-:W-:Y:S01]  /*14410*/  UMOV UR4, 0x3b39803f ;  /* 0x3b39803f00047882 */ /* 0x000fe20000000000 */
[----:B------:R-:W-:-:S06]  /*14420*/  UMOV UR5, 0x3c7abc9e ;  /* 0x3c7abc9e00057882 */ /* 0x000fcc0000000000 */
[----:B------:R-:W-:Y:S01]  /*14430*/  DFMA R4, R2, -UR4, R4 ;  /* 0x8000000402047c2b */ /* 0x000fe20008000004 */
[----:B------:R-:W-:Y:S01]  /*14440*/  UMOV UR4, 0x69ce2bdf ;  /* 0x69ce2bdf00047882 */ /* 0x000fe20000000000 */
[----:B------:R-:W-:Y:S01]  /*14450*/  IMAD.MOV.U32 R2, RZ, RZ, -0x35dec16 ;  /* 0xfca213eaff027424 */ /* 0x000fe200078e00ff */
[----:B------:R-:W-:Y:S01]  /*14460*/  MOV R3, 0x3e928af3 ;  /* 0x3e928af300037802 */ /* 0x000fe20000000f00 */
        /* <DEDUP_REMOVED lines=41> */
[----:B------:R-:W-:-:S06]  /*14700*/  @!P1 IMAD.MOV.U32 R4, RZ, RZ, RZ ;  /* 0x000000ffff049224 */ /* 0x000fcc00078e00ff */
[----:B------:R-:W-:-:S11]  /*14710*/  @!P1 DMUL R18, R2, R4 ;  /* 0x0000000402129228 */ /* 0x000fd60000000000 */
.L_x_4679:
[----:B------:R-:W-:Y:S05]  /*14720*/  BSYNC B1 ;  /* 0x0000000000017941 */ /* 0x000fea0003800000 */
.L_x_4678:
        /* <DEDUP_REMOVED lines=24> */
.L_x_4681:
[----:B------:R-:W-:Y:S01]  /*148b0*/  DMUL R2, RZ, R22 ;  /* 0x00000016ff027228 */ /* 0x000fe20000000000 */
[----:B------:R-:W-:-:S10]  /*148c0*/  IMAD.MOV.U32 R0, RZ, RZ, RZ ;  /* 0x000000ffff007224 */ /* 0x000fd400078e00ff */
.L_x_4682:
[----:B------:R-:W-:Y:S05]  /*148d0*/  BSYNC B2 ;  /* 0x0000000000027941 */ /* 0x000fea0003800000 */
.L_x_4680:
        /* <DEDUP_REMOVED lines=46> */
.L_x_4684:
[----:B------:R-:W-:Y:S01]  /*14bc0*/  DMUL R2, RZ, R22 ;  /* 0x00000016ff027228 */ /* 0x000fe20000000000 */
[----:B------:R-:W-:-:S10]  /*14bd0*/  IMAD.MOV.U32 R0, RZ, RZ, RZ ;  /* 0x000000ffff007224 */ /* 0x000fd400078e00ff */
.L_x_4685:
[----:B------:R-:W-:Y:S05]  /*14be0*/  BSYNC B2 ;  /* 0x0000000000027941 */ /* 0x000fea0003800000 */
.L_x_4683:
        /* <DEDUP_REMOVED lines=31> */
.L_x_4659:
[----:B------:R-:W-:-:S10]  /*14de0*/  DADD R20, R22, -R22 ;  /* 0x0000000016147229 */ /* 0x000fd40000000816 */
[----:B------:R-:W-:Y:S02]  /*14df0*/  IMAD.MOV.U32 R30, RZ, RZ, R20 ;  /* 0x000000ffff1e7224 */ /* 0x000fe400078e0014 */
[----:B------:R-:W-:Y:S01]  /*14e00*/  IMAD.MOV.U32 R31, RZ, RZ, R21 ;  /* 0x000000ffff1f7224 */ /* 0x000fe200078e0015 */
[----:B------:R-:W-:Y:S06]  /*14e10*/  BRA `(.L_x_4677) ;  /* 0x0000000400807947 */ /* 0x000fec0003800000 */
.L_x_4658:
        /* <DEDUP_REMOVED lines=14> */
[----:B---3--:R-:W-:Y:S01]  /*14f00*/  DMUL R4, R22, UR4 ;  /* 0x0000000416047c28 */ /* 0x008fe20008000000 */
        /* <DEDUP_REMOVED lines=20> */
.L_x_4689:
[----:B------:R-:W-:Y:S05]  /*15050*/  BSYNC B3 ;  /* 0x0000000000037941 */ /* 0x000fea0003800000 */
.L_x_4688:
        /* <DEDUP_REMOVED lines=31> */
.L_x_4691:
[----:B------:R-:W-:Y:S05]  /*15250*/  BSYNC B3 ;  /* 0x0000000000037941 */ /* 0x000fea0003800000 */
.L_x_4690:
        /* <DEDUP_REMOVED lines=24> */
.L_x_4687:
[----:B------:R-:W-:Y:S05]  /*153e0*/  BSYNC B2 ;  /* 0x0000000000027941 */ /* 0x000fea0003800000 */
.L_x_4686:
[----:B------:R-:W-:Y:S01]  /*153f0*/  LOP3.LUT R31, RZ, 0x80000000, R23, 0xb8, !PT ;  /* 0x80000000ff1f7812 */ /* 0x000fe200078eb817 */
[----:B------:R-:W-:Y:S01]  /*15400*/  IMAD.MOV.U32 R30, RZ, RZ, RZ ;  /* 0x000000ffff1e7224 */ /* 0x000fe200078e00ff */
[----:B------:R-:W-:-:S07]  /*15410*/  MOV R21, R33 ;  /* 0x0000002100157202 */ /* 0x000fce0000000f00 */
.L_x_4677:
[----:B------:R-:W-:Y:S05]  /*15420*/  BSYNC B0 ;  /* 0x0000000000007941 */ /* 0x000fea0003800000 */
.L_x_4657:
        /* <DEDUP_REMOVED lines=15> */
.L_x_4695:
[----:B------:R-:W0:Y:S02]  /*15520*/  F2I.S64.F64.TRUNC R20, R20 ;  /* 0x0000001400147311 */ /* 0x000e24000030d900 */
[----:B0-----:R-:W-:-:S05]  /*15530*/  IMAD.MOV.U32 R3, RZ, RZ, R20 ;  /* 0x000000ffff037224 */ /* 0x001fca00078e0014 */
[----:B------:R-:W-:Y:S01]  /*15540*/  STG.E.U8 desc[UR36][R16.64], R3 ;  /* 0x0000000310007986 */ /* 0x000fe2000c101124 */
[----:B------:R-:W-:Y:S05]  /*15550*/  EXIT ;  /* 0x000000000000794d */ /* 0x000fea0003800000 */
.L_x_4694:
        /* <DEDUP_REMOVED lines=9> */
.L_x_4698:
[----:B------:R-:W0:Y:S02]  /*155f0*/  F2I.F64.TRUNC R21, R20 ;  /* 0x0000001400157311 */ /* 0x000e24000030d100 */
[----:B0-----:R-:W-:Y:S01]  /*15600*/  STG.E desc[UR36][R16.64], R21 ;  /* 0x0000001510007986 */ /* 0x001fe2000c101924 */
[----:B------:R-:W-:Y:S05]  /*15610*/  EXIT ;  /* 0x000000000000794d */ /* 0x000fea0003800000 */
.L_x_4697:
[----:B------:R-:W0:Y:S02]  /*15620*/  F2I.F64.TRUNC R21, R20 ;  /* 0x0000001400157311 */ /* 0x000e24000030d100 */
[----:B0-----:R-:W-:Y:S01]  /*15630*/  STG.E.U16 desc[UR36][R16.64], R21 ;  /* 0x0000001510007986 */ /* 0x001fe2000c101524 */
[----:B------:R-:W-:Y:S05]  /*15640*/  EXIT ;  /* 0x000000000000794d */ /* 0x000fea0003800000 */
.L_x_4693:
        /* <DEDUP_REMOVED lines=13> */
.L_x_4700:
        /* <DEDUP_REMOVED lines=8> */
.L_x_4699:
        /* <DEDUP_REMOVED lines=14> */
[----:B------:R-:W-:Y:S01]  /*15880*/  STG.E.64 desc[UR36][R16.64], R2 ;  /* 0x0000000210007986 */ /* 0x000fe2000c101b24 */
[----:B------:R-:W-:Y:S05]  /*15890*/  EXIT ;  /* 0x000000000000794d */ /* 0x000fea0003800000 */
.L_x_4702:
        /* <DEDUP_REMOVED lines=9> */
[----:B------:R-:W-:Y:S01]  /*15930*/  STG.E desc[UR36][R16.64], R3 ;  /* 0x0000000310007986 */ /* 0x000fe2000c101924 */
[----:B------:R-:W-:Y:S05]  /*15940*/  EXIT ;  /* 0x000000000000794d */ /* 0x000fea0003800000 */
.L_x_4701:
[----:B------:R-:W-:Y:S01]  /*15950*/  STG.E.64 desc[UR36][R16.64], R20 ;  /* 0x0000001410007986 */ /* 0x000fe2000c101b24 */
[----:B------:R-:W-:Y:S05]  /*15960*/  EXIT ;  /* 0x000000000000794d */ /* 0x000fea0003800000 */
.L_x_4692:
        /* <DEDUP_REMOVED lines=11> */
[----:B------:R-:W-:Y:S01]  /*15a20*/  STG.E.U8 desc[UR36][R16.64], R3 ;  /* 0x0000000310007986 */ /* 0x000fe2000c101124 */
[----:B------:R-:W-:Y:S05]  /*15a30*/  EXIT ;  /* 0x000000000000794d */ /* 0x000fea0003800000 */
.L_x_4705:
[----:B------:R-:W-:Y:S02]  /*15a40*/  IMAD.MOV.U32 R28, RZ, RZ, R20 ;  /* 0x000000ffff1c7224 */ /* 0x000fe400078e0014 */
[----:B------:R-:W-:-:S05]  /*15a50*/  IMAD.MOV.U32 R29, RZ, RZ, R21 ;  /* 0x000000ffff1d7224 */ /* 0x000fca00078e0015 */
[----:B------:R-:W-:Y:S01]  /*15a60*/  STG.E.128 desc[UR36][R16.64], R28 ;  /* 0x0000001c10007986 */ /* 0x000fe2000c101d24 */
[----:B------:R-:W-:Y:S05]  /*15a70*/  EXIT ;  /* 0x000000000000794d */ /* 0x000fea0003800000 */
.L_x_4704:
        /* <DEDUP_REMOVED lines=8> */
[----:B---3--:R-:W0:Y:S01]  /*15b00*/  F2F.F32.F64 R5, R20 ;  /* 0x0000001400057310 */ /* 0x008e220000301000 */
        /* <DEDUP_REMOVED lines=16> */
.L_x_4709:
[----:B------:R-:W-:Y:S05]  /*15c10*/  BSYNC B0 ;  /* 0x0000000000007941 */ /* 0x000fea0003800000 */
.L_x_4708:
[----:B------:R-:W-:-:S05]  /*15c20*/  LOP3.LUT R3, R0, R3, RZ, 0xfc, !PT ;  /* 0x0000000300037212 */ /* 0x000fca00078efcff */
[----:B------:R-:W-:Y:S01]  /*15c30*/  STG.E.U8 desc[UR36][R16.64], R3 ;  /* 0x0000000310007986 */ /* 0x000fe2000c101124 */
[----:B------:R-:W-:Y:S05]  /*15c40*/  EXIT ;  /* 0x000000000000794d */ /* 0x000fea0003800000 */
.L_x_4707:
        /* <DEDUP_REMOVED lines=17> */
.L_x_4711:
[----:B------:R-:W-:Y:S01]  /*15d60*/  IMAD.MOV.U32 R0, RZ, RZ, 0x7f ;  /* 0x0000007fff007424 */ /* 0x000fe200078e00ff */
[----:B------:R-:W-:-:S04]  /*15d70*/  ISETP.GT.U32.AND P0, PT, R2, 0x7f800000, PT ;  /* 0x7f8000000200780c */ /* 0x000fc80003f04070 */
[----:B------:R-:W-:-:S09]  /*15d80*/  SEL R0, R0, 0x7c, P0 ;  /* 0x0000007c00007807 */ /* 0x000fd20000000000 */
.L_x_4712:
[----:B------:R-:W-:Y:S05]  /*15d90*/  BSYNC B0 ;  /* 0x0000000000007941 */ /* 0x000fea0003800000 */
.L_x_4710:
[----:B------:R-:W-:-:S04]  /*15da0*/  LOP3.LUT R2, R3, 0x80000000, RZ, 0xc0, !PT ;  /* 0x8000000003027812 */ /* 0x000fc800078ec0ff */
[----:B------:R-:W-:-:S04]  /*15db0*/  SHF.R.U32.HI R3, RZ, 0x18, R2 ;  /* 0x00000018ff037819 */ /* 0x000fc80000011602 */
[----:B------:R-:W-:-:S05]  /*15dc0*/  LOP3.LUT R3, R0, R3, RZ, 0xfc, !PT ;  /* 0x0000000300037212 */ /* 0x000fca00078efcff */
[----:B------:R-:W-:Y:S01]  /*15dd0*/  STG.E.U8 desc[UR36][R16.64], R3 ;  /* 0x0000000310007986 */ /* 0x000fe2000c101124 */
[----:B------:R-:W-:Y:S05]  /*15de0*/  EXIT ;  /* 0x000000000000794d */ /* 0x000fea0003800000 */
.L_x_4706:
        /* <DEDUP_REMOVED lines=8> */
.L_x_4703:
        /* <DEDUP_REMOVED lines=11> */
.L_x_4715:
        /* <DEDUP_REMOVED lines=21> */
.L_x_4718:
[----:B------:R-:W-:-:S04]  /*16070*/  LOP3.LUT R2, R3, 0x80000000, RZ, 0xc0, !PT ;  /* 0x8000000003027812 */ /* 0x000fc800078ec0ff */
[----:B------:R-:W-:-:S04]  /*16080*/  SHF.R.U32.HI R3, RZ, 0x18, R2 ;  /* 0x00000018ff037819 */ /* 0x000fc80000011602 */
[----:B------:R-:W-:-:S04]  /*16090*/  LOP3.LUT R0, R0, R3, RZ, 0xfc, !PT ;  /* 0x0000000300007212 */ /* 0x000fc800078efcff */
[----:B------:R-:W-:-:S07]  /*160a0*/  PRMT R8, R0, 0x7610, R8 ;  /* 0x0000761000087816 */ /* 0x000fce0000000008 */
.L_x_4717:
[----:B------:R-:W-:Y:S05]  /*160b0*/  BSYNC B0 ;  /* 0x0000000000007941 */ /* 0x000fea0003800000 */
.L_x_4716:
[----:B------:R-:W-:Y:S01]  /*160c0*/  STG.E.U8 desc[UR36][R16.64], R8 ;  /* 0x0000000810007986 */ /* 0x000fe2000c101124 */
[----:B------:R-:W-:Y:S05]  /*160d0*/  EXIT ;  /* 0x000000000000794d */ /* 0x000fea0003800000 */
.L_x_4714:
        /* <DEDUP_REMOVED lines=21> */
.L_x_4721:
[----:B------:R-:W-:-:S04]  /*16230*/  LOP3.LUT R2, R3, 0x80000000, RZ, 0xc0, !PT ;  /* 0x8000000003027812 */ /* 0x000fc800078ec0ff */
[----:B------:R-:W-:-:S04]  /*16240*/  SHF.R.U32.HI R3, RZ, 0x18, R2 ;  /* 0x00000018ff037819 */ /* 0x000fc80000011602 */
[----:B------:R-:W-:-:S04]  /*16250*/  LOP3.LUT R0, R0, R3, RZ, 0xfc, !PT ;  /* 0x0000000300007212 */ /* 0x000fc800078efcff */
[----:B------:R-:W-:-:S07]  /*16260*/  PRMT R8, R0, 0x7610, R8 ;  /* 0x0000761000087816 */ /* 0x000fce0000000008 */
.L_x_4720:
[----:B------:R-:W-:Y:S05]  /*16270*/  BSYNC B0 ;  /* 0x0000000000007941 */ /* 0x000fea0003800000 */
.L_x_4719:
[----:B------:R-:W-:Y:S01]  /*16280*/  STG.E.U8 desc[UR36][R16.64], R8 ;  /* 0x0000000810007986 */ /* 0x000fe2000c101124 */
[----:B------:R-:W-:Y:S05]  /*16290*/  EXIT ;  /* 0x000000000000794d */ /* 0x000fea0003800000 */
.L_x_4713:
        /* <DEDUP_REMOVED lines=26> */
.L_x_4696:
[----:B------:R-:W-:Y:S01]  /*16440*/  MOV R0, 0x0 ;  /* 0x0000000000007802 */ /* 0x000fe20000000f00 */
[----:B------:R-:W-:Y:S01]  /*16450*/  ULDC.64 UR4, c[0x4][0x158] ;  /* 0x0100560000047ab9 */ /* 0x000fe20000000a00 */
[----:B------:R-:W-:Y:S01]  /*16460*/  ULDC.64 UR6, c[0x4][0x10] ;  /* 0x0100040000067ab9 */ /* 0x000fe20000000a00 */
[----:B------:R-:W-:Y:S01]  /*16470*/  IMAD.U32 R4, RZ, RZ, UR4 ;  /* 0x00000004ff047e24 */ /* 0x000fe2000f8e00ff */
[----:B------:R0:W1:Y:S01]  /*16480*/  LDC.64 R2, c[0x4][R0] ;  /* 0x0100000000027b82 */ /* 0x0000620000000a00 */
[----:B---3--:R-:W-:Y:S01]  /*16490*/  IMAD.U32 R5, RZ, RZ, UR5 ;  /* 0x00000005ff057e24 */ /* 0x008fe2000f8e00ff */
        /* <DEDUP_REMOVED lines=10> */
.L_x_4724:
[----:B------:R-:W-:Y:S05]  /*16540*/  EXIT ;  /* 0x000000000000794d */ /* 0x000fea0003800000 */
.L_x_4723:
[----:B------:R-:W0:Y:S02]  /*16550*/  F2I.U64.F64.TRUNC R20, R20 ;  /* 0x0000001400147311 */ /* 0x000e24000030d800 */
[----:B0-----:R-:W-:Y:S01]  /*16560*/  STG.E.64 desc[UR36][R16.64], R20 ;  /* 0x0000001410007986 */ /* 0x001fe2000c101b24 */
[----:B------:R-:W-:Y:S05]  /*16570*/  EXIT ;  /* 0x000000000000794d */ /* 0x000fea0003800000 */
.L_x_4722:
[----:B------:R-:W0:Y:S02]  /*16580*/  F2I.U32.F64.TRUNC R21, R20 ;  /* 0x0000001400157311 */ /* 0x000e24000030d000 */
[----:B0-----:R-:W-:Y:S01]  /*16590*/  STG.E desc[UR36][R16.64], R21 ;  /* 0x0000001510007986 */ /* 0x001fe2000c101924 */
[----:B------:R-:W-:Y:S05]  /*165a0*/  EXIT ;  /* 0x000000000000794d */ /* 0x000fea0003800000 */
        .weak           $__internal_0_$__cuda_sm20_div_rn_f64_full
        .type           $__internal_0_$__cuda_sm20_div_rn_f64_full,@function
        .size           $__internal_0_$__cuda_sm20_div_rn_f64_full,($__internal_1_$__cuda_sm20_dsqrt_rn_f64_mediumpath_v1 - $__internal_0_$__cuda_sm20_div_rn_f64_full)
$__internal_0_$__cuda_sm20_div_rn_f64_full:
[C---:B------:R-:W-:Y:S01]  /*165b0*/  FSETP.GEU.AND P0, PT, |R5|.reuse, 1.469367938527859385e-39, PT ;  /* 0x001000000500780b */ /* 0x040fe20003f0e200 */
[----:B------:R-:W-:Y:S01]  /*165c0*/  IMAD.MOV.U32 R12, RZ, RZ, 0x1 ;  /* 0x00000001ff0c7424 */ /* 0x000fe200078e00ff */
[----:B------:R-:W-:Y:S01]  /*165d0*/  LOP3.LUT R2, R5, 0x800fffff, RZ, 0xc0, !PT ;  /* 0x800fffff05027812 */ /* 0x000fe200078ec0ff */
[----:B------:R-:W-:Y:S01]  /*165e0*/  BSSY B1, `(.L_x_4725) ;  /* 0x0000055000017945 */ /* 0x000fe20003800000 */
[C---:B------:R-:W-:Y:S02]  /*165f0*/  FSETP.GEU.AND P2, PT, |R7|.reuse, 1.469367938527859385e-39, PT ;  /* 0x001000000700780b */ /* 0x040fe40003f4e200 */
[----:B------:R-:W-:Y:S01]  /*16600*/  LOP3.LUT R3, R2, 0x3ff00000, RZ, 0xfc, !PT ;  /* 0x3ff0000002037812 */ /* 0x000fe200078efcff */
[----:B------:R-:W-:Y:S01]  /*16610*/  IMAD.MOV.U32 R2, RZ, RZ, R4 ;  /* 0x000000ffff027224 */ /* 0x000fe200078e0004 */
[----:B------:R-:W-:Y:S02]  /*16620*/  LOP3.LUT R10, R7, 0x7ff00000, RZ, 0xc0, !PT ;  /* 0x7ff00000070a7812 */ /* 0x000fe400078ec0ff */
[----:B------:R-:W-:-:S03]  /*16630*/  LOP3.LUT R23, R5, 0x7ff00000, RZ, 0xc0, !PT ;  /* 0x7ff0000005177812 */ /* 0x000fc600078ec0ff */
[----:B------:R-:W-:Y:S01]  /*16640*/  @!P0 DMUL R2, R4, 8.98846567431157953865e+307 ;  /* 0x7fe0000004028828 */ /* 0x000fe20000000000 */
[----:B------:R-:W-:-:S03]  /*16650*/  ISETP.GE.U32.AND P1, PT, R10, R23, PT ;  /* 0x000000170a00720c */ /* 0x000fc60003f26070 */
[----:B------:R-:W-:Y:S02]  /*16660*/  @!P2 LOP3.LUT R11, R5, 0x7ff00000, RZ, 0xc0, !PT ;  /* 0x7ff00000050ba812 */ /* 0x000fe400078ec0ff */
[----:B------:R-:W0:Y:S02]  /*16670*/  MUFU.RCP64H R13, R3 ;  /* 0x00000003000d7308 */ /* 0x000e240000001800 */
[----:B------:R-:W-:Y:S01]  /*16680*/  @!P2 ISETP.GE.U32.AND P3, PT, R10, R11, PT ;  /* 0x0000000b0a00a20c */ /* 0x000fe20003f66070 */
[----:B------:R-:W-:-:S05]  /*16690*/  IMAD.MOV.U32 R11, RZ, RZ, 0x1ca00000 ;  /* 0x1ca00000ff0b7424 */ /* 0x000fca00078e00ff */
[----:B------:R-:W-:-:S04]  /*166a0*/  @!P2 SEL R15, R11, 0x63400000, !P3 ;  /* 0x634000000b0fa807 */ /* 0x000fc80005800000 */
[----:B------:R-:W-:-:S04]  /*166b0*/  @!P2 LOP3.LUT R32, R15, 0x80000000, R7, 0xf8, !PT ;  /* 0x800000000f20a812 */ /* 0x000fc800078ef807 */
[----:B------:R-:W-:Y:S01]  /*166c0*/  @!P2 LOP3.LUT R33, R32, 0x100000, RZ, 0xfc, !PT ;  /* 0x001000002021a812 */ /* 0x000fe200078efcff */
[----:B0-----:R-:W-:Y:S01]  /*166d0*/  DFMA R8, R12, -R2, 1 ;  /* 0x3ff000000c08742b */ /* 0x001fe20000000802 */
[----:B------:R-:W-:-:S07]  /*166e0*/  @!P2 IMAD.MOV.U32 R32, RZ, RZ, RZ ;  /* 0x000000ffff20a224 */ /* 0x000fce00078e00ff */
[----:B------:R-:W-:-:S08]  /*166f0*/  DFMA R8, R8, R8, R8 ;  /* 0x000000080808722b */ /* 0x000fd00000000008 */
[----:B------:R-:W-:Y:S01]  /*16700*/  DFMA R12, R12, R8, R12 ;  /* 0x000000080c0c722b */ /* 0x000fe2000000000c */
[----:B------:R-:W-:Y:S01]  /*16710*/  SEL R9, R11, 0x63400000, !P1 ;  /* 0x634000000b097807 */ /* 0x000fe20004800000 */
[----:B------:R-:W-:-:S03]  /*16720*/  IMAD.MOV.U32 R8, RZ, RZ, R6 ;  /* 0x000000ffff087224 */ /* 0x000fc600078e0006 */
[----:B------:R-:W-:-:S03]  /*16730*/  LOP3.LUT R9, R9, 0x800fffff, R7, 0xf8, !PT ;  /* 0x800fffff09097812 */ /* 0x000fc600078ef807 */
[----:B------:R-:W-:-:S03]  /*16740*/  DFMA R14, R12, -R2, 1 ;  /* 0x3ff000000c0e742b */ /* 0x000fc60000000802 */
[----:B------:R-:W-:Y:S01]  /*16750*/  @!P2 DFMA R8, R8, 2, -R32 ;  /* 0x400000000808a82b */ /* 0x000fe20000000820 */
[----:B------:R-:W-:-:S04]  /*16760*/  IMAD.MOV.U32 R32, RZ, RZ, R10 ;  /* 0x000000ffff207224 */ /* 0x000fc800078e000a */
[----:B------:R-:W-:Y:S01]  /*16770*/  DFMA R12, R12, R14, R12 ;  /* 0x0000000e0c0c722b */ /* 0x000fe2000000000c */
[----:B------:R-:W-:Y:S01]  /*16780*/  IMAD.MOV.U32 R33, RZ, RZ, R23 ;  /* 0x000000ffff217224 */ /* 0x000fe200078e0017 */
[----:B------:R-:W-:-:S03]  /*16790*/  @!P0 LOP3.LUT R33, R3, 0x7ff00000, RZ, 0xc0, !PT ;  /* 0x7ff0000003218812 */ /* 0x000fc600078ec0ff */
[----:B------:R-:W-:Y:S02]  /*167a0*/  @!P2 LOP3.LUT R32, R9, 0x7ff00000, RZ, 0xc0, !PT ;  /* 0x7ff000000920a812 */ /* 0x000fe400078ec0ff */
[----:B------:R-:W-:Y:S01]  /*167b0*/  VIADD R35, R33, 0xffffffff ;  /* 0xffffffff21237836 */ /* 0x000fe20000000000 */
[----:B------:R-:W-:Y:S02]  /*167c0*/  DMUL R14, R12, R8 ;  /* 0x000000080c0e7228 */ /* 0x000fe40000000000 */
[----:B------:R-:W-:-:S05]  /*167d0*/  VIADD R34, R32, 0xffffffff ;  /* 0xffffffff20227836 */ /* 0x000fca0000000000 */
[----:B------:R-:W-:Y:S01]  /*167e0*/  ISETP.GT.U32.AND P0, PT, R34, 0x7feffffe, PT ;  /* 0x7feffffe2200780c */ /* 0x000fe20003f04070 */
[----:B------:R-:W-:-:S03]  /*167f0*/  DFMA R22, R14, -R2, R8 ;  /* 0x800000020e16722b */ /* 0x000fc60000000008 */
[----:B------:R-:W-:-:S05]  /*16800*/  ISETP.GT.U32.OR P0, PT, R35, 0x7feffffe, P0 ;  /* 0x7feffffe2300780c */ /* 0x000fca0000704470 */
[----:B------:R-:W-:-:S08]  /*16810*/  DFMA R12, R12, R22, R14 ;  /* 0x000000160c0c722b */ /* 0x000fd0000000000e */
[----:B------:R-:W-:Y:S05]  /*16820*/  @P0 BRA `(.L_x_4726) ;  /* 0x00000000006c0947 */ /* 0x000fea0003800000 */
[----:B------:R-:W-:Y:S01]  /*16830*/  LOP3.LUT R7, R5, 0x7ff00000, RZ, 0xc0, !PT ;  /* 0x7ff0000005077812 */ /* 0x000fe200078ec0ff */
[----:B------:R-:W-:-:S03]  /*16840*/  IMAD.MOV.U32 R14, RZ, RZ, RZ ;  /* 0x000000ffff0e7224 */ /* 0x000fc600078e00ff */
[CC--:B------:R-:W-:Y:S02]  /*16850*/  VIADDMNMX R6, R10.reuse, -R7.reuse, 0xb9600000, !PT ;  /* 0xb96000000a067446 */ /* 0x0c0fe40007800907 */
[----:B------:R-:W-:Y:S02]  /*16860*/  ISETP.GE.U32.AND P0, PT, R10, R7, PT ;  /* 0x000000070a00720c */ /* 0x000fe40003f06070 */
[----:B------:R-:W-:Y:S02]  /*16870*/  VIMNMX R6, R6, 0x46a00000, PT ;  /* 0x46a0000006067848 */ /* 0x000fe40003fe0100 */
[----:B------:R-:W-:-:S04]  /*16880*/  SEL R11, R11, 0x63400000, !P0 ;  /* 0x634000000b0b7807 */ /* 0x000fc80004000000 */
[----:B------:R-:W-:-:S05]  /*16890*/  IADD3 R6, -R11, R6, RZ ;  /* 0x000000060b067210 */ /* 0x000fca0007ffe1ff */
[----:B------:R-:W-:-:S06]  /*168a0*/  VIADD R15, R6, 0x7fe00000 ;  /* 0x7fe00000060f7836 */ /* 0x000fcc0000000000 */
[----:B------:R-:W-:-:S10]  /*168b0*/  DMUL R10, R12, R14 ;  /* 0x0000000e0c0a7228 */ /* 0x000fd40000000000 */
[----:B------:R-:W-:-:S13]  /*168c0*/  FSETP.GTU.AND P0, PT, |R11|, 1.469367938527859385e-39, PT ;  /* 0x001000000b00780b */ /* 0x000fda0003f0c200 */
[----:B------:R-:W-:Y:S05]  /*168d0*/  @P0 BRA `(.L_x_4727) ;  /* 0x0000000000940947 */ /* 0x000fea0003800000 */
[----:B------:R-:W-:Y:S01]  /*168e0*/  DFMA R2, R12, -R2, R8 ;  /* 0x800000020c02722b */ /* 0x000fe20000000008 */
[----:B------:R-:W-:-:S09]  /*168f0*/  IMAD.MOV.U32 R14, RZ, RZ, RZ ;  /* 0x000000ffff0e7224 */ /* 0x000fd200078e00ff */
[C---:B------:R-:W-:Y:S02]  /*16900*/  FSETP.NEU.AND P0, PT, R3.reuse, RZ, PT ;  /* 0x000000ff0300720b */ /* 0x040fe40003f0d000 */
[----:B------:R-:W-:-:S04]  /*16910*/  LOP3.LUT R5, R3, 0x80000000, R5, 0x48, !PT ;  /* 0x8000000003057812 */ /* 0x000fc800078e4805 */
[----:B------:R-:W-:-:S07]  /*16920*/  LOP3.LUT R15, R5, R15, RZ, 0xfc, !PT ;  /* 0x0000000f050f7212 */ /* 0x000fce00078efcff */
[----:B------:R-:W-:Y:S05]  /*16930*/  @!P0 BRA `(.L_x_4727) ;  /* 0x00000000007c8947 */ /* 0x000fea0003800000 */
[----:B------:R-:W-:Y:S02]  /*16940*/  IMAD.MOV R3, RZ, RZ, -R6 ;  /* 0x000000ffff037224 */ /* 0x000fe400078e0a06 */
[----:B------:R-:W-:-:S06]  /*16950*/  IMAD.MOV.U32 R2, RZ, RZ, RZ ;  /* 0x000000ffff027224 */ /* 0x000fcc00078e00ff */
[----:B------:R-:W-:Y:S02]  /*16960*/  DFMA R2, R10, -R2, R12 ;  /* 0x800000020a02722b */ /* 0x000fe4000000000c */
[----:B------:R-:W-:-:S04]  /*16970*/  DMUL.RP R12, R12, R14 ;  /* 0x0000000e0c0c7228 */ /* 0x000fc80000008000 */
[----:B------:R-:W-:-:S04]  /*16980*/  IADD3 R2, -R6, -0x43300000, RZ ;  /* 0xbcd0000006027810 */ /* 0x000fc80007ffe1ff */
[----:B------:R-:W-:Y:S02]  /*16990*/  FSETP.NEU.AND P0, PT, |R3|, R2, PT ;  /* 0x000000020300720b */ /* 0x000fe40003f0d200 */
[----:B------:R-:W-:Y:S02]  /*169a0*/  LOP3.LUT R5, R13, R5, RZ, 0x3c, !PT ;  /* 0x000000050d057212 */ /* 0x000fe400078e3cff */
[----:B------:R-:W-:Y:S02]  /*169b0*/  FSEL R10, R12, R10, !P0 ;  /* 0x0000000a0c0a7208 */ /* 0x000fe40004000000 */
[----:B------:R-:W-:Y:S01]  /*169c0*/  FSEL R11, R5, R11, !P0 ;  /* 0x0000000b050b7208 */ /* 0x000fe20004000000 */
[----:B------:R-:W-:Y:S06]  /*169d0*/  BRA `(.L_x_4727) ;  /* 0x0000000000547947 */ /* 0x000fec0003800000 */
.L_x_4726:
[----:B------:R-:W-:-:S14]  /*169e0*/  DSETP.NAN.AND P0, PT, R6, R6, PT ;  /* 0x000000060600722a */ /* 0x000fdc0003f08000 */
[----:B------:R-:W-:Y:S05]  /*169f0*/  @P0 BRA `(.L_x_4728) ;  /* 0x0000000000440947 */ /* 0x000fea0003800000 */
[----:B------:R-:W-:-:S14]  /*16a00*/  DSETP.NAN.AND P0, PT, R4, R4, PT ;  /* 0x000000040400722a */ /* 0x000fdc0003f08000 */
[----:B------:R-:W-:Y:S05]  /*16a10*/  @P0 BRA `(.L_x_4729) ;  /* 0x0000000000300947 */ /* 0x000fea0003800000 */
[----:B------:R-:W-:Y:S01]  /*16a20*/  ISETP.NE.AND P0, PT, R32, R33, PT ;  /* 0x000000212000720c */ /* 0x000fe20003f05270 */
[----:B------:R-:W-:Y:S02]  /*16a30*/  IMAD.MOV.U32 R10, RZ, RZ, 0x0 ;  /* 0x00000000ff0a7424 */ /* 0x000fe400078e00ff */
[----:B------:R-:W-:-:S10]  /*16a40*/  IMAD.MOV.U32 R11, RZ, RZ, -0x80000 ;  /* 0xfff80000ff0b7424 */ /* 0x000fd400078e00ff */
[----:B------:R-:W-:Y:S05]  /*16a50*/  @!P0 BRA `(.L_x_4727) ;  /* 0x0000000000348947 */ /* 0x000fea0003800000 */
[----:B------:R-:W-:Y:S02]  /*16a60*/  ISETP.NE.AND P0, PT, R32, 0x7ff00000, PT ;  /* 0x7ff000002000780c */ /* 0x000fe40003f05270 */
[----:B------:R-:W-:Y:S02]  /*16a70*/  LOP3.LUT R11, R7, 0x80000000, R5, 0x48, !PT ;  /* 0x80000000070b7812 */ /* 0x000fe400078e4805 */
[----:B------:R-:W-:-:S13]  /*16a80*/  ISETP.EQ.OR P0, PT, R33, RZ, !P0 ;  /* 0x000000ff2100720c */ /* 0x000fda0004702670 */
[----:B------:R-:W-:Y:S01]  /*16a90*/  @P0 LOP3.LUT R2, R11, 0x7ff00000, RZ, 0xfc, !PT ;  /* 0x7ff000000b020812 */ /* 0x000fe200078efcff */
[----:B------:R-:W-:Y:S02]  /*16aa0*/  @!P0 IMAD.MOV.U32 R10, RZ, RZ, RZ ;  /* 0x000000ffff0a8224 */ /* 0x000fe400078e00ff */
[----:B------:R-:W-:Y:S02]  /*16ab0*/  @P0 IMAD.MOV.U32 R10, RZ, RZ, RZ ;  /* 0x000000ffff0a0224 */ /* 0x000fe400078e00ff */
[----:B------:R-:W-:Y:S01]  /*16ac0*/  @P0 IMAD.MOV.U32 R11, RZ, RZ, R2 ;  /* 0x000000ffff0b0224 */ /* 0x000fe200078e0002 */
[----:B------:R-:W-:Y:S06]  /*16ad0*/  BRA `(.L_x_4727) ;  /* 0x0000000000147947 */ /* 0x000fec0003800000 */
.L_x_4729:
[----:B------:R-:W-:Y:S02]  /*16ae0*/  LOP3.LUT R11, R5, 0x80000, RZ, 0xfc, !PT ;  /* 0x00080000050b7812 */ /* 0x000fe400078efcff */
[----:B------:R-:W-:Y:S01]  /*16af0*/  MOV R10, R4 ;  /* 0x00000004000a7202 */ /* 0x000fe20000000f00 */
[----:B------:R-:W-:Y:S06]  /*16b00*/  BRA `(.L_x_4727) ;  /* 0x0000000000087947 */ /* 0x000fec0003800000 */
.L_x_4728:
[----:B------:R-:W-:Y:S01]  /*16b10*/  LOP3.LUT R11, R7, 0x80000, RZ, 0xfc, !PT ;  /* 0x00080000070b7812 */ /* 0x000fe200078efcff */
[----:B------:R-:W-:-:S07]  /*16b20*/  IMAD.MOV.U32 R10, RZ, RZ, R6 ;  /* 0x000000ffff0a7224 */ /* 0x000fce00078e0006 */
.L_x_4727:
[----:B------:R-:W-:Y:S05]  /*16b30*/  BSYNC B1 ;  /* 0x0000000000017941 */ /* 0x000fea0003800000 */
.L_x_4725:
[----:B------:R-:W-:Y:S02]  /*16b40*/  IMAD.MOV.U32 R2, RZ, RZ, R0 ;  /* 0x000000ffff027224 */ /* 0x000fe400078e0000 */
[----:B------:R-:W-:-:S04]  /*16b50*/  IMAD.MOV.U32 R3, RZ, RZ, 0x0 ;  /* 0x00000000ff037424 */ /* 0x000fc800078e00ff */
[----:B------:R-:W-:Y:S05]  /*16b60*/  RET.REL.NODEC R2 `(_ZN2at6native18elementwise_kernelILi128ELi4EZNS0_15gpu_kernel_implIZZZNS0_16tanh_kernel_cudaERNS_18TensorIteratorBaseEENKUlvE_clEvENKUlvE_clEvEUlN3c107complexIdEEE_EEvS4_RKT_EUliE_EEviT1_) ;  /* 0xfffffe9402247950 */ /* 0x000fea0003c3ffff */
        .weak           $__internal_1_$__cuda_sm20_dsqrt_rn_f64_mediumpath_v1
        .type           $__internal_1_$__cuda_sm20_dsqrt_rn_f64_mediumpath_v1,@function
        .size           $__internal_1_$__cuda_sm20_dsqrt_rn_f64_mediumpath_v1,($_ZN2at6native18elementwise_kernelILi128ELi4EZNS0_15gpu_kernel_implIZZZNS0_16tanh_kernel_cudaERNS_18TensorIteratorBaseEENKUlvE_clEvENKUlvE_clEvEUlN3c107complexIdEEE_EEvS4_RKT_EUliE_EEviT1_$__internal_trig_reduction_slowpathd - $__internal_1_$__cuda_sm20_dsqrt_rn_f64_mediumpath_v1)
$__internal_1_$__cuda_sm20_dsqrt_rn_f64_mediumpath_v1:
[----:B------:R-:W-:Y:S01]  /*16b70*/  ISETP.GE.U32.AND P0, PT, R5, -0x3400000, PT ;  /* 0xfcc000000500780c */ /* 0x000fe20003f06070 */
[----:B------:R-:W-:Y:S01]  /*16b80*/  BSSY B2, `(.L_x_4730) ;  /* 0x0000029000027945 */ /* 0x000fe20003800000 */
[----:B------:R-:W-:Y:S02]  /*16b90*/  IMAD.MOV.U32 R8, RZ, RZ, R4 ;  /* 0x000000ffff087224 */ /* 0x000fe400078e0004 */
[----:B------:R-:W-:Y:S02]  /*16ba0*/  IMAD.MOV.U32 R9, RZ, RZ, R11 ;  /* 0x000000ffff097224 */ /* 0x000fe400078e000b */
[----:B------:R-:W-:Y:S02]  /*16bb0*/  IMAD.MOV.U32 R4, RZ, RZ, R22 ;  /* 0x000000ffff047224 */ /* 0x000fe400078e0016 */
[----:B------:R-:W-:Y:S02]  /*16bc0*/  IMAD.MOV.U32 R5, RZ, RZ, R23 ;  /* 0x000000ffff057224 */ /* 0x000fe400078e0017 */
[----:B------:R-:W-:-:S02]  /*16bd0*/  IMAD.MOV.U32 R10, RZ, RZ, R0 ;  /* 0x000000ffff0a7224 */ /* 0x000fc400078e0000 */
[----:B------:R-:W-:Y:S01]  /*16be0*/  IMAD.MOV.U32 R11, RZ, RZ, R7 ;  /* 0x000000ffff0b7224 */ /* 0x000fe200078e0007 */
[----:B------:R-:W-:Y:S06]  /*16bf0*/  @!P0 BRA `(.L_x_4731) ;  /* 0x0000000000208947 */ /* 0x000fec0003800000 */
[----:B------:R-:W-:-:S10]  /*16c00*/  DFMA.RM R4, R4, R10, R12 ;  /* 0x0000000a0404722b */ /* 0x000fd4000000400c */
[----:B------:R-:W-:-:S05]  /*16c10*/  IADD3 R10, P0, R4, 0x1, RZ ;  /* 0x00000001040a7810 */ /* 0x000fca0007f1e0ff */
[----:B------:R-:W-:-:S06]  /*16c20*/  IMAD.X R11, RZ, RZ, R5, P0 ;  /* 0x000000ffff0b7224 */ /* 0x000fcc00000e0605 */
[----:B------:R-:W-:-:S08]  /*16c30*/  DFMA.RP R8, -R4, R10, R8 ;  /* 0x0000000a0408722b */ /* 0x000fd00000008108 */
[----:B------:R-:W-:-:S06]  /*16c40*/  DSETP.GT.AND P0, PT, R8, RZ, PT ;  /* 0x000000ff0800722a */ /* 0x000fcc0003f04000 */
[----:B------:R-:W-:Y:S02]  /*16c50*/  FSEL R4, R10, R4, P0 ;  /* 0x000000040a047208 */ /* 0x000fe40000000000 */
[----:B------:R-:W-:Y:S01]  /*16c60*/  FSEL R5, R11, R5, P0 ;  /* 0x000000050b057208 */ /* 0x000fe20000000000 */
[----:B------:R-:W-:Y:S06]  /*16c70*/  BRA `(.L_x_4732) ;  /* 0x0000000000647947 */ /* 0x000fec0003800000 */
.L_x_4731:
[----:B------:R-:W-:-:S14]  /*16c80*/  DSETP.NE.AND P0, PT, R8, RZ, PT ;  /* 0x000000ff0800722a */ /* 0x000fdc0003f05000 */
[----:B------:R-:W-:Y:S05]  /*16c90*/  @!P0 BRA `(.L_x_4733) ;  /* 0x0000000000588947 */ /* 0x000fea0003800000 */
[----:B------:R-:W-:-:S13]  /*16ca0*/  ISETP.GE.AND P0, PT, R9, RZ, PT ;  /* 0x000000ff0900720c */ /* 0x000fda0003f06270 */
[----:B------:R-:W-:Y:S01]  /*16cb0*/  @!P0 MOV R4, 0x0 ;  /* 0x0000000000048802 */ /* 0x000fe20000000f00 */
[----:B------:R-:W-:Y:S01]  /*16cc0*/  @!P0 IMAD.MOV.U32 R5, RZ, RZ, -0x80000 ;  /* 0xfff80000ff058424 */ /* 0x000fe200078e00ff */
[----:B------:R-:W-:Y:S06]  /*16cd0*/  @!P0 BRA `(.L_x_4732) ;  /* 0x00000000004c8947 */ /* 0x000fec0003800000 */
[----:B------:R-:W-:-:S13]  /*16ce0*/  ISETP.GT.AND P0, PT, R9, 0x7fefffff, PT ;  /* 0x7fefffff0900780c */ /* 0x000fda0003f04270 */
[----:B------:R-:W-:Y:S05]  /*16cf0*/  @P0 BRA `(.L_x_4733) ;  /* 0x0000000000400947 */ /* 0x000fea0003800000 */
[----:B------:R-:W-:Y:S01]  /*16d00*/  DMUL R4, R8, 8.11296384146066816958e+31 ;  /* 0x4690000008047828 */ /* 0x000fe20000000000 */
[----:B------:R-:W-:Y:S02]  /*16d10*/  IMAD.MOV.U32 R12, RZ, RZ, 0x0 ;  /* 0x00000000ff0c7424 */ /* 0x000fe400078e00ff */
[----:B------:R-:W-:Y:S02]  /*16d20*/  IMAD.MOV.U32 R8, RZ, RZ, RZ ;  /* 0x000000ffff087224 */ /* 0x000fe400078e00ff */
[----:B------:R-:W-:Y:S01]  /*16d30*/  IMAD.MOV.U32 R13, RZ, RZ, 0x3fd80000 ;  /* 0x3fd80000ff0d7424 */ /* 0x000fe200078e00ff */
[----:B------:R-:W0:Y:S03]  /*16d40*/  MUFU.RSQ64H R9, R5 ;  /* 0x0000000500097308 */ /* 0x000e260000001c00 */
[----:B0-----:R-:W-:-:S08]  /*16d50*/  DMUL R10, R8, R8 ;  /* 0x00000008080a7228 */ /* 0x001fd00000000000 */
[----:B------:R-:W-:-:S08]  /*16d60*/  DFMA R10, R4, -R10, 1 ;  /* 0x3ff00000040a742b */ /* 0x000fd0000000080a */
[----:B------:R-:W-:Y:S02]  /*16d70*/  DFMA R12, R10, R12, 0.5 ;  /* 0x3fe000000a0c742b */ /* 0x000fe4000000000c */
[----:B------:R-:W-:-:S08]  /*16d80*/  DMUL R10, R8, R10 ;  /* 0x0000000a080a7228 */ /* 0x000fd00000000000 */
[----:B------:R-:W-:-:S08]  /*16d90*/  DFMA R10, R12, R10, R8 ;  /* 0x0000000a0c0a722b */ /* 0x000fd00000000008 */
[----:B------:R-:W-:Y:S02]  /*16da0*/  DMUL R8, R4, R10 ;  /* 0x0000000a04087228 */ /* 0x000fe40000000000 */
[----:B------:R-:W-:-:S06]  /*16db0*/  VIADD R11, R11, 0xfff00000 ;  /* 0xfff000000b0b7836 */ /* 0x000fcc0000000000 */
[----:B------:R-:W-:-:S08]  /*16dc0*/  DFMA R12, R8, -R8, R4 ;  /* 0x80000008080c722b */ /* 0x000fd00000000004 */
[----:B------:R-:W-:-:S10]  /*16dd0*/  DFMA R4, R10, R12, R8 ;  /* 0x0000000c0a04722b */ /* 0x000fd40000000008 */
[----:B------:R-:W-:Y:S01]  /*16de0*/  VIADD R5, R5, 0xfcb00000 ;  /* 0xfcb0000005057836 */ /* 0x000fe20000000000 */
[----:B------:R-:W-:Y:S06]  /*16df0*/  BRA `(.L_x_4732) ;  /* 0x0000000000047947 */ /* 0x000fec0003800000 */
.L_x_4733:
[----:B------:R-:W-:-:S11]  /*16e00*/  DADD R4, R8, R8 ;  /* 0x0000000008047229 */ /* 0x000fd60000000008 */
.L_x_4732:
[----:B------:R-:W-:Y:S05]  /*16e10*/  BSYNC B2 ;  /* 0x0000000000027941 */ /* 0x000fea0003800000 */
.L_x_4730:
[----:B------:R-:W-:-:S04]  /*16e20*/  IMAD.MOV.U32 R7, RZ, RZ, 0x0 ;  /* 0x00000000ff077424 */ /* 0x000fc800078e00ff */
[----:B------:R-:W-:Y:S05]  /*16e30*/  RET.REL.NODEC R6 `(_ZN2at6native18elementwise_kernelILi128ELi4EZNS0_15gpu_kernel_implIZZZNS0_16tanh_kernel_cudaERNS_18TensorIteratorBaseEENKUlvE_clEvENKUlvE_clEvEUlN3c107complexIdEEE_EEvS4_RKT_EUliE_EEviT1_) ;  /* 0xfffffe9006707950 */ /* 0x000fea0003c3ffff */
        .type           $_ZN2at6native18elementwise_kernelILi128ELi4EZNS0_15gpu_kernel_implIZZZNS0_16tanh_kernel_cudaERNS_18TensorIteratorBaseEENKUlvE_clEvENKUlvE_clEvEUlN3c107complexIdEEE_EEvS4_RKT_EUliE_EEviT1_$__internal_trig_reduction_slowpathd,@function
        .size           $_ZN2at6native18elementwise_kernelILi128ELi4EZNS0_15gpu_kernel_implIZZZNS0_16tanh_kernel_cudaERNS_18TensorIteratorBaseEENKUlvE_clEvENKUlvE_clEvEUlN3c107complexIdEEE_EEvS4_RKT_EUliE_EEviT1_$__internal_trig_reduction_slowpathd,(.L_x_7162 - $_ZN2at6native18elementwise_kernelILi128ELi4EZNS0_15gpu_kernel_implIZZZNS0_16tanh_kernel_cudaERNS_18TensorIteratorBaseEENKUlvE_clEvENKUlvE_clEvEUlN3c107complexIdEEE_EEvS4_RKT_EUliE_EEviT1_$__internal_trig_reduction_slowpathd)
$_ZN2at6native18elementwise_kernelILi128ELi4EZNS0_15gpu_kernel_implIZZZNS0_16tanh_kernel_cudaERNS_18TensorIteratorBaseEENKUlvE_clEvENKUlvE_clEvEUlN3c107complexIdEEE_EEvS4_RKT_EUliE_EEviT1_$__internal_trig_reduction_slowpathd:
[----:B------:R-:W-:Y:S01]  /*16e40*/  SHF.R.U32.HI R3, RZ, 0x14, R15 ;  /* 0x00000014ff037819 */ /* 0x000fe2000001160f */
[----:B------:R-:W-:-:S03]  /*16e50*/  IMAD.MOV.U32 R5, RZ, RZ, RZ ;  /* 0x000000ffff057224 */ /* 0x000fc600078e00ff */
[----:B------:R-:W-:-:S04]  /*16e60*/  LOP3.LUT R2, R3, 0x7ff, RZ, 0xc0, !PT ;  /* 0x000007ff03027812 */ /* 0x000fc800078ec0ff */
[----:B------:R-:W-:-:S13]  /*16e70*/  ISETP.NE.AND P0, PT, R2, 0x7ff, PT ;  /* 0x000007ff0200780c */ /* 0x000fda0003f05270 */
[----:B------:R-:W-:Y:S05]  /*16e80*/  @!P0 BRA `(.L_x_4734) ;  /* 0x0000000800308947 */ /* 0x000fea0003800000 */
[----:B------:R-:W-:Y:S01]  /*16e90*/  VIADD R2, R2, 0xfffffc00 ;  /* 0xfffffc0002027836 */ /* 0x000fe20000000000 */
[----:B------:R-:W-:Y:S01]  /*16ea0*/  BSSY B1, `(.L_x_4735) ;  /* 0x0000030000017945 */ /* 0x000fe20003800000 */
[----:B------:R-:W-:Y:S01]  /*16eb0*/  VIADD R13, R3, 0xfffffc00 ;  /* 0xfffffc00030d7836 */ /* 0x000fe20000000000 */
[----:B------:R-:W-:Y:S02]  /*16ec0*/  CS2R R28, SRZ ;  /* 0x00000000001c7805 */ /* 0x000fe4000001ff00 */
[----:B------:R-:W-:-:S04]  /*16ed0*/  SHF.R.U32.HI R4, RZ, 0x6, R2 ;  /* 0x00000006ff047819 */ /* 0x000fc80000011602 */
[C---:B------:R-:W-:Y:S02]  /*16ee0*/  IADD3 R5, -R4.reuse, 0x10, RZ ;  /* 0x0000001004057810 */ /* 0x040fe40007ffe1ff */
[C---:B------:R-:W-:Y:S02]  /*16ef0*/  IADD3 R2, -R4.reuse, 0x13, RZ ;  /* 0x0000001304027810 */ /* 0x040fe40007ffe1ff */
[----:B------:R-:W-:Y:S02]  /*16f00*/  ISETP.GT.AND P0, PT, R5, 0xe, PT ;  /* 0x0000000e0500780c */ /* 0x000fe40003f04270 */
[----:B------:R-:W-:Y:S02]  /*16f10*/  IADD3 R3, -R4, 0xf, RZ ;  /* 0x0000000f04037810 */ /* 0x000fe40007ffe1ff */
[----:B------:R-:W-:Y:S02]  /*16f20*/  SEL R2, R2, 0x12, !P0 ;  /* 0x0000001202027807 */ /* 0x000fe40004000000 */
[----:B------:R-:W-:-:S02]  /*16f30*/  LOP3.LUT P0, R13, R13, 0x3f, RZ, 0xc0, !PT ;  /* 0x0000003f0d0d7812 */ /* 0x000fc4000780c0ff */
[----:B------:R-:W-:Y:S02]  /*16f40*/  ISETP.GT.AND P1, PT, R5, R2, PT ;  /* 0x000000020500720c */ /* 0x000fe40003f24270 */
[----:B------:R-:W-:-:S11]  /*16f50*/  MOV R4, R3 ;  /* 0x0000000300047202 */ /* 0x000fd60000000f00 */
[----:B------:R-:W-:Y:S05]  /*16f60*/  @P1 BRA `(.L_x_4736) ;  /* 0x00000000008c1947 */ /* 0x000fea0003800000 */
[----:B------:R-:W0:Y:S01]  /*16f70*/  LDC.64 R6, c[0x4][0x170] ;  /* 0x01005c00ff067b82 */ /* 0x000e220000000a00 */
[C---:B------:R-:W-:Y:S01]  /*16f80*/  SHF.L.U64.HI R8, R0.reuse, 0xb, R15 ;  /* 0x0000000b00087819 */ /* 0x040fe2000001020f */
[----:B------:R-:W-:Y:S01]  /*16f90*/  IMAD.SHL.U32 R5, R0, 0x800, RZ ;  /* 0x0000080000057824 */ /* 0x000fe200078e00ff */
[----:B------:R-:W-:Y:S01]  /*16fa0*/  CS2R R28, SRZ ;  /* 0x00000000001c7805 */ /* 0x000fe2000001ff00 */
[----:B------:R-:W-:Y:S01]  /*16fb0*/  IMAD.MOV.U32 R0, RZ, RZ, R1 ;  /* 0x000000ffff007224 */ /* 0x000fe200078e0001 */
[----:B------:R-:W-:Y:S01]  /*16fc0*/  LOP3.LUT R8, R8, 0x80000000, RZ, 0xfc, !PT ;  /* 0x8000000008087812 */ /* 0x000fe200078efcff */
[----:B------:R-:W-:Y:S02]  /*16fd0*/  IMAD.MOV.U32 R4, RZ, RZ, R3 ;  /* 0x000000ffff047224 */ /* 0x000fe400078e0003 */
[----:B------:R-:W1:Y:S01]  /*16fe0*/  LDC.64 R24, c[0x0][0x208] ;  /* 0x00008200ff187b82 */ /* 0x000e620000000a00 */
[----:B0-----:R-:W-:-:S07]  /*16ff0*/  IMAD.WIDE R6, R3, 0x8, R6 ;  /* 0x0000000803067825 */ /* 0x001fce00078e0206 */
.L_x_4737:
[----:B-1----:R-:W-:Y:S02]  /*17000*/  R2UR UR4, R24 ;  /* 0x00000000180472ca */ /* 0x002fe400000e0000 */
[----:B------:R-:W-:-:S13]  /*17010*/  R2UR UR5, R25 ;  /* 0x00000000190572ca */ /* 0x000fda00000e0000 */
[----:B------:R-:W2:Y:S01]  /*17020*/  LDG.E.64.CONSTANT R26, desc[UR4][R6.64] ;  /* 0x00000004061a7981 */ /* 0x000ea2000c1e9b00 */
[----:B------:R-:W-:Y:S02]  /*17030*/  VIADD R4, R4, 0x1 ;  /* 0x0000000104047836 */ /* 0x000fe40000000000 */
[----:B--2---:R-:W-:-:S04]  /*17040*/  IMAD.WIDE.U32 R28, P1, R26, R5, R28 ;  /* 0x000000051a1c7225 */ /* 0x004fc8000782001c */
[CC--:B------:R-:W-:Y:S02]  /*17050*/  IMAD R12, R26.reuse, R8.reuse, RZ ;  /* 0x000000081a0c7224 */ /* 0x0c0fe400078e02ff */
[----:B------:R-:W-:Y:S02]  /*17060*/  IMAD R11, R27, R5, RZ ;  /* 0x000000051b0b7224 */ /* 0x000fe400078e02ff */
[----:B------:R-:W-:Y:S01]  /*17070*/  IMAD.HI.U32 R9, R26, R8, RZ ;  /* 0x000000081a097227 */ /* 0x000fe200078e00ff */
[----:B------:R-:W-:-:S03]  /*17080*/  IADD3 R12, P3, R12, R29, RZ ;  /* 0x0000001d0c0c7210 */ /* 0x000fc60007f7e0ff */
[----:B------:R-:W-:Y:S01]  /*17090*/  IMAD R26, R27, R8, RZ ;  /* 0x000000081b1a7224 */ /* 0x000fe200078e02ff */
[----:B------:R-:W-:Y:S01]  /*170a0*/  IADD3 R29, P4, R11, R12, RZ ;  /* 0x0000000c0b1d7210 */ /* 0x000fe20007f9e0ff */
[----:B------:R-:W-:-:S04]  /*170b0*/  IMAD.HI.U32 R11, R27, R5, RZ ;  /* 0x000000051b0b7227 */ /* 0x000fc800078e00ff */
[----:B------:R-:W-:Y:S01]  /*170c0*/  IMAD.X R12, RZ, RZ, R9, P1 ;  /* 0x000000ffff0c7224 */ /* 0x000fe200008e0609 */
[----:B------:R0:W-:Y:S01]  /*170d0*/  STL.64 [R0], R28 ;  /* 0x0000001c00007387 */ /* 0x0001e20000100a00 */
[----:B------:R-:W-:-:S03]  /*170e0*/  IMAD.HI.U32 R9, R27, R8, RZ ;  /* 0x000000081b097227 */ /* 0x000fc600078e00ff */
[----:B------:R-:W-:Y:S02]  /*170f0*/  IADD3.X R11, P1, R11, R12, RZ, P3, !PT ;  /* 0x0000000c0b0b7210 */ /* 0x000fe40001f3e4ff */
[----:B------:R-:W-:Y:S02]  /*17100*/  ISETP.GE.AND P3, PT, R4, R2, PT ;  /* 0x000000020400720c */ /* 0x000fe40003f66270 */
[----:B------:R-:W-:Y:S01]  /*17110*/  IADD3.X R11, P4, R26, R11, RZ, P4, !PT ;  /* 0x0000000b1a0b7210 */ /* 0x000fe2000279e4ff */
[----:B------:R-:W-:Y:S01]  /*17120*/  IMAD.X R9, RZ, RZ, R9, P1 ;  /* 0x000000ffff097224 */ /* 0x000fe200008e0609 */
[----:B------:R-:W-:Y:S01]  /*17130*/  IADD3 R6, P1, R6, 0x8, RZ ;  /* 0x0000000806067810 */ /* 0x000fe20007f3e0ff */
[----:B0-----:R-:W-:Y:S02]  /*17140*/  VIADD R0, R0, 0x8 ;  /* 0x0000000800007836 */ /* 0x001fe40000000000 */
[----:B------:R-:W-:Y:S02]  /*17150*/  IMAD.X R12, RZ, RZ, R9, P4 ;  /* 0x000000ffff0c7224 */ /* 0x000fe400020e0609 */
[----:B------:R-:W-:-:S02]  /*17160*/  IMAD.X R7, RZ, RZ, R7, P1 ;  /* 0x000000ffff077224 */ /* 0x000fc400008e0607 */
[----:B------:R-:W-:Y:S01]  /*17170*/  IMAD.MOV.U32 R28, RZ, RZ, R11 ;  /* 0x000000ffff1c7224 */ /* 0x000fe200078e000b */
[----:B------:R-:W-:Y:S01]  /*17180*/  MOV R29, R12 ;  /* 0x0000000c001d7202 */ /* 0x000fe20000000f00 */
[----:B------:R-:W-:Y:S06]  /*17190*/  @!P3 BRA `(.L_x_4737) ;  /* 0xfffffffc0098b947 */ /* 0x000fec000383ffff */
.L_x_4736:
[----:B------:R-:W-:Y:S05]  /*171a0*/  BSYNC B1 ;  /* 0x0000000000017941 */ /* 0x000fea0003800000 */
.L_x_4735:
[----:B------:R-:W-:-:S04]  /*171b0*/  IMAD.IADD R0, R4, 0x1, -R3 ;  /* 0x0000000104007824 */ /* 0x000fc800078e0a03 */
[----:B------:R-:W-:-:S05]  /*171c0*/  IMAD R25, R0, 0x8, R1 ;  /* 0x0000000800197824 */ /* 0x000fca00078e0201 */
[----:B------:R0:W-:Y:S04]  /*171d0*/  STL.64 [R25], R28 ;  /* 0x0000001c19007387 */ /* 0x0001e80000100a00 */
[----:B------:R-:W2:Y:S04]  /*171e0*/  LDL.64 R2, [R1+0x10] ;  /* 0x0000100001027983 */ /* 0x000ea80000100a00 */
[----:B------:R-:W3:Y:S04]  /*171f0*/  @P0 LDL.64 R8, [R1+0x8] ;  /* 0x0000080001080983 */ /* 0x000ee80000100a00 */
[----:B------:R-:W4:Y:S01]  /*17200*/  LDL.64 R4, [R1+0x18] ;  /* 0x0000180001047983 */ /* 0x000f220000100a00 */
[----:B------:R-:W-:Y:S01]  /*17210*/  @P0 IADD3 R0, -R13, 0x40, RZ ;  /* 0x000000400d000810 */ /* 0x000fe20007ffe1ff */
[----:B------:R-:W-:Y:S01]  /*17220*/  UMOV UR4, URZ ;  /* 0x0000003f00047c82 */ /* 0x000fe20008000000 */
[----:B--2---:R-:W-:-:S02]  /*17230*/  @P0 SHF.L.U32 R6, R2, R13, RZ ;  /* 0x0000000d02060219 */ /* 0x004fc400000006ff */
[-C--:B------:R-:W-:Y:S02]  /*17240*/  @P0 SHF.L.U64.HI R11, R2, R13.reuse, R3 ;  /* 0x0000000d020b0219 */ /* 0x080fe40000010203 */
[-CC-:B---3--:R-:W-:Y:S02]  /*17250*/  @P0 SHF.R.U64 R7, R8, R0.reuse, R9.reuse ;  /* 0x0000000008070219 */ /* 0x188fe40000001209 */
[-C--:B------:R-:W-:Y:S02]  /*17260*/  @P0 SHF.R.U32.HI R8, RZ, R0.reuse, R9 ;  /* 0x00000000ff080219 */ /* 0x080fe40000011609 */
[----:B------:R-:W-:Y:S02]  /*17270*/  @P0 SHF.R.U64 R9, R2, R0, R3 ;  /* 0x0000000002090219 */ /* 0x000fe40000001203 */
[----:B------:R-:W-:Y:S02]  /*17280*/  @P0 LOP3.LUT R2, R7, R6, RZ, 0xfc, !PT ;  /* 0x0000000607020212 */ /* 0x000fe400078efcff */
[----:B----4-:R-:W-:-:S02]  /*17290*/  @P0 SHF.L.U32 R6, R4, R13, RZ ;  /* 0x0000000d04060219 */ /* 0x010fc400000006ff */
[----:B------:R-:W-:Y:S02]  /*172a0*/  @P0 SHF.R.U32.HI R0, RZ, R0, R3 ;  /* 0x00000000ff000219 */ /* 0x000fe40000011603 */
[----:B------:R-:W-:Y:S02]  /*172b0*/  @P0 SHF.L.U64.HI R13, R4, R13, R5 ;  /* 0x0000000d040d0219 */ /* 0x000fe40000010205 */
[----:B------:R-:W-:Y:S02]  /*172c0*/  @P0 LOP3.LUT R3, R8, R11, RZ, 0xfc, !PT ;  /* 0x0000000b08030212 */ /* 0x000fe400078efcff */
[----:B------:R-:W-:Y:S02]  /*172d0*/  @P0 LOP3.LUT R4, R6, R9, RZ, 0xfc, !PT ;  /* 0x0000000906040212 */ /* 0x000fe400078efcff */
[C-C-:B------:R-:W-:Y:S01]  /*172e0*/  SHF.L.U64.HI R6, R2.reuse, 0x2, R3.reuse ;  /* 0x0000000202067819 */ /* 0x140fe20000010203 */
[----:B------:R-:W-:Y:S01]  /*172f0*/  IMAD.SHL.U32 R2, R2, 0x4, RZ ;  /* 0x0000000402027824 */ /* 0x000fe200078e00ff */
[----:B------:R-:W-:Y:S01]  /*17300*/  SHF.R.U32.HI R8, RZ, 0x1e, R3 ;  /* 0x0000001eff087819 */ /* 0x000fe20000011603 */
[----:B------:R-:W-:Y:S01]  /*17310*/  IMAD.SHL.U32 R11, R4, 0x4, RZ ;  /* 0x00000004040b7824 */ /* 0x000fe200078e00ff */
[----:B------:R-:W-:-:S02]  /*17320*/  @P0 LOP3.LUT R5, R13, R0, RZ, 0xfc, !PT ;  /* 0x000000000d050212 */ /* 0x000fc400078efcff */
[----:B------:R-:W-:Y:S02]  /*17330*/  IADD3 RZ, P0, RZ, -R2, RZ ;  /* 0x80000002ffff7210 */ /* 0x000fe40007f1e0ff */
[----:B------:R-:W-:Y:S02]  /*17340*/  LOP3.LUT R3, RZ, R6, RZ, 0x33, !PT ;  /* 0x00000006ff037212 */ /* 0x000fe400078e33ff */
[----:B------:R-:W-:Y:S02]  /*17350*/  LOP3.LUT R11, R8, R11, RZ, 0xfc, !PT ;  /* 0x0000000b080b7212 */ /* 0x000fe400078efcff */
[----:B------:R-:W-:Y:S02]  /*17360*/  SHF.L.U64.HI R4, R4, 0x2, R5 ;  /* 0x0000000204047819 */ /* 0x000fe40000010205 */
[----:B------:R-:W-:Y:S02]  /*17370*/  IADD3.X R3, P0, RZ, R3, RZ, P0, !PT ;  /* 0x00000003ff037210 */ /* 0x000fe4000071e4ff */
[----:B------:R-:W-:-:S02]  /*17380*/  LOP3.LUT R8, RZ, R11, RZ, 0x33, !PT ;  /* 0x0000000bff087212 */ /* 0x000fc400078e33ff */
[----:B------:R-:W-:Y:S02]  /*17390*/  LOP3.LUT R7, RZ, R4, RZ, 0x33, !PT ;  /* 0x00000004ff077212 */ /* 0x000fe400078e33ff */
[----:B------:R-:W-:Y:S02]  /*173a0*/  IADD3.X R8, P1, RZ, R8, RZ, P0, !PT ;  /* 0x00000008ff087210 */ /* 0x000fe4000073e4ff */
[----:B------:R-:W-:-:S03]  /*173b0*/  SHF.R.U32.HI R0, RZ, 0x1d, R5 ;  /* 0x0000001dff007819 */ /* 0x000fc60000011605 */
[----:B------:R-:W-:Y:S01]  /*173c0*/  IMAD.X R7, RZ, RZ, R7, P1 ;  /* 0x000000ffff077224 */ /* 0x000fe200008e0607 */
[----:B------:R-:W-:-:S04]  /*173d0*/  LOP3.LUT P0, RZ, R0, 0x1, RZ, 0xc0, !PT ;  /* 0x0000000100ff7812 */ /* 0x000fc8000780c0ff */
[----:B------:R-:W-:Y:S02]  /*173e0*/  SEL R9, R4, R7, !P0 ;  /* 0x0000000704097207 */ /* 0x000fe40004000000 */
[----:B------:R-:W-:Y:S02]  /*173f0*/  SEL R11, R11, R8, !P0 ;  /* 0x000000080b0b7207 */ /* 0x000fe40004000000 */
[----:B------:R-:W-:-:S04]  /*17400*/  ISETP.NE.U32.AND P1, PT, R9, RZ, PT ;  /* 0x000000ff0900720c */ /* 0x000fc80003f25070 */
[----:B------:R-:W-:Y:S01]  /*17410*/  SEL R12, R11, R9, !P1 ;  /* 0x000000090b0c7207 */ /* 0x000fe20004800000 */
[----:B------:R-:W-:-:S05]  /*17420*/  @P0 IMAD.MOV R2, RZ, RZ, -R2 ;  /* 0x000000ffff020224 */ /* 0x000fca00078e0a02 */
[----:B------:R-:W1:Y:S02]  /*17430*/  FLO.U32 R12, R12 ;  /* 0x0000000c000c7300 */ /* 0x000e6400000e0000 */
[C---:B-1----:R-:W-:Y:S02]  /*17440*/  IADD3 R7, -R12.reuse, 0x1f, RZ ;  /* 0x0000001f0c077810 */ /* 0x042fe40007ffe1ff */
[----:B------:R-:W-:-:S03]  /*17450*/  IADD3 R4, -R12, 0x3f, RZ ;  /* 0x0000003f0c047810 */ /* 0x000fc60007ffe1ff */
[----:B------:R-:W-:Y:S01]  /*17460*/  @P1 IMAD.MOV R4, RZ, RZ, R7 ;  /* 0x000000ffff041224 */ /* 0x000fe200078e0207 */
[----:B------:R-:W-:-:S04]  /*17470*/  SEL R7, R6, R3, !P0 ;  /* 0x0000000306077207 */ /* 0x000fc80004000000 */
[C---:B------:R-:W-:Y:S02]  /*17480*/  ISETP.NE.U32.AND P1, PT, R4.reuse, RZ, PT ;  /* 0x000000ff0400720c */ /* 0x040fe40003f25070 */
[----:B------:R-:W-:Y:S02]  /*17490*/  IADD3 R8, -R4, 0x40, RZ ;  /* 0x0000004004087810 */ /* 0x000fe40007ffe1ff */
[----:B------:R-:W-:Y:S02]  /*174a0*/  ISETP.NE.AND.EX P1, PT, RZ, RZ, PT, P1 ;  /* 0x000000ffff00720c */ /* 0x000fe40003f25310 */
[C---:B------:R-:W-:Y:S02]  /*174b0*/  SHF.L.U32 R3, R11.reuse, R4, RZ ;  /* 0x000000040b037219 */ /* 0x040fe400000006ff */
[----:B------:R-:W-:Y:S02]  /*174c0*/  SHF.R.U64 R2, R2, R8, R7 ;  /* 0x0000000802027219 */ /* 0x000fe40000001207 */
[----:B------:R-:W-:-:S02]  /*174d0*/  SHF.L.U64.HI R6, R11, R4, R9 ;  /* 0x000000040b067219 */ /* 0x000fc40000010209 */
[----:B------:R-:W-:-:S05]  /*174e0*/  SHF.R.U32.HI R7, RZ, R8, R7 ;  /* 0x00000008ff077219 */ /* 0x000fca0000011607 */
[----:B------:R-:W-:Y:S02]  /*174f0*/  @P1 LOP3.LUT R11, R2, R3, RZ, 0xfc, !PT ;  /* 0x00000003020b1212 */ /* 0x000fe400078efcff */
[----:B------:R-:W-:Y:S01]  /*17500*/  @P1 LOP3.LUT R9, R7, R6, RZ, 0xfc, !PT ;  /* 0x0000000607091212 */ /* 0x000fe200078efcff */
[----:B------:R-:W-:Y:S02]  /*17510*/  IMAD.MOV.U32 R7, RZ, RZ, RZ ;  /* 0x000000ffff077224 */ /* 0x000fe400078e00ff */
[----:B------:R-:W-:-:S04]  /*17520*/  IMAD.WIDE.U32 R2, R11, 0x2168c235, RZ ;  /* 0x2168c2350b027825 */ /* 0x000fc800078e00ff */
[----:B------:R-:W-:Y:S01]  /*17530*/  IMAD.MOV.U32 R6, RZ, RZ, R3 ;  /* 0x000000ffff067224 */ /* 0x000fe200078e0003 */
[----:B------:R-:W-:Y:S01]  /*17540*/  IADD3 RZ, P1, R2, R2, RZ ;  /* 0x0000000202ff7210 */ /* 0x000fe20007f3e0ff */
[----:B------:R-:W-:-:S04]  /*17550*/  IMAD.HI.U32 R3, R9, -0x36f0255e, RZ ;  /* 0xc90fdaa209037827 */ /* 0x000fc800078e00ff */
[----:B------:R-:W-:-:S04]  /*17560*/  IMAD.WIDE.U32 R6, R11, -0x36f0255e, R6 ;  /* 0xc90fdaa20b067825 */ /* 0x000fc800078e0006 */
[----:B------:R-:W-:-:S04]  /*17570*/  IMAD.WIDE.U32 R6, P3, R9, 0x2168c235, R6 ;  /* 0x2168c23509067825 */ /* 0x000fc80007860006 */
[----:B------:R-:W-:Y:S01]  /*17580*/  IMAD R9, R9, -0x36f0255e, RZ ;  /* 0xc90fdaa209097824 */ /* 0x000fe200078e02ff */
[----:B------:R-:W-:Y:S01]  /*17590*/  IADD3.X RZ, P1, R6, R6, RZ, P1, !PT ;  /* 0x0000000606ff7210 */ /* 0x000fe20000f3e4ff */
[----:B------:R-:W-:-:S03]  /*175a0*/  IMAD.X R3, RZ, RZ, R3, P3 ;  /* 0x000000ffff037224 */ /* 0x000fc600018e0603 */
[----:B------:R-:W-:-:S04]  /*175b0*/  IADD3 R2, P3, R9, R7, RZ ;  /* 0x0000000709027210 */ /* 0x000fc80007f7e0ff */
[----:B------:R-:W-:Y:S02]  /*175c0*/  IADD3.X R3, RZ, R3, RZ, P3, !PT ;  /* 0x00000003ff037210 */ /* 0x000fe40001ffe4ff */
[C---:B------:R-:W-:Y:S02]  /*175d0*/  ISETP.GT.U32.AND P3, PT, R2.reuse, RZ, PT ;  /* 0x000000ff0200720c */ /* 0x040fe40003f64070 */
[----:B------:R-:W-:Y:S02]  /*175e0*/  IADD3.X R7, P1, R2, R2, RZ, P1, !PT ;  /* 0x0000000202077210 */ /* 0x000fe40000f3e4ff */
[----:B------:R-:W-:-:S03]  /*175f0*/  ISETP.GT.AND.EX P3, PT, R3, RZ, PT, P3 ;  /* 0x000000ff0300720c */ /* 0x000fc60003f64330 */
[----:B------:R-:W-:Y:S01]  /*17600*/  IMAD.X R6, R3, 0x1, R3, P1 ;  /* 0x0000000103067824 */ /* 0x000fe200008e0603 */
[----:B------:R-:W-:-:S04]  /*17610*/  SEL R7, R7, R2, P3 ;  /* 0x0000000207077207 */ /* 0x000fc80001800000 */
[----:B------:R-:W-:Y:S02]  /*17620*/  SEL R2, R6, R3, P3 ;  /* 0x0000000306027207 */ /* 0x000fe40001800000 */
[----:B------:R-:W-:Y:S02]  /*17630*/  IADD3 R3, P1, R7, 0x1, RZ ;  /* 0x0000000107037810 */ /* 0x000fe40007f3e0ff */
[----:B------:R-:W-:-:S03]  /*17640*/  SEL R7, RZ, 0x1, !P3 ;  /* 0x00000001ff077807 */ /* 0x000fc60005800000 */
[----:B------:R-:W-:Y:S02]  /*17650*/  IMAD.X R2, RZ, RZ, R2, P1 ;  /* 0x000000ffff027224 */ /* 0x000fe400008e0602 */
[----:B------:R-:W-:Y:S01]  /*17660*/  IMAD.IADD R7, R7, 0x1, R4 ;  /* 0x0000000107077824 */ /* 0x000fe200078e0204 */
[----:B------:R-:W-:Y:S02]  /*17670*/  LOP3.LUT R4, R0, 0x1, RZ, 0xc0, !PT ;  /* 0x0000000100047812 */ /* 0x000fe400078ec0ff */
[----:B------:R-:W-:Y:S01]  /*17680*/  SHF.R.U64 R3, R3, 0xa, R2 ;  /* 0x0000000a03037819 */ /* 0x000fe20000001202 */
[----:B------:R-:W-:Y:S01]  /*17690*/  IMAD.SHL.U32 R7, R7, 0x100000, RZ ;  /* 0x0010000007077824 */ /* 0x000fe200078e00ff */
[----:B------:R-:W-:Y:S02]  /*176a0*/  LEA.HI R5, R5, R4, RZ, 0x2 ;  /* 0x0000000405057211 */ /* 0x000fe400078f10ff */
[----:B------:R-:W-:-:S04]  /*176b0*/  IADD3 R3, P1, R3, 0x1, RZ ;  /* 0x0000000103037810 */ /* 0x000fc80007f3e0ff */
[----:B------:R-:W-:Y:S02]  /*176c0*/  LEA.HI.X R2, R2, RZ, RZ, 0x16, P1 ;  /* 0x000000ff02027211 */ /* 0x000fe400008fb4ff */
[----:B------:R-:W-:Y:S02]  /*176d0*/  LOP3.LUT P1, R15, R15, 0x80000000, RZ, 0xc0, !PT ;  /* 0x800000000f0f7812 */ /* 0x000fe4000782c0ff */
[--C-:B------:R-:W-:Y:S02]  /*176e0*/  SHF.R.U64 R3, R3, 0x1, R2.reuse ;  /* 0x0000000103037819 */ /* 0x100fe40000001202 */
[----:B------:R-:W-:Y:S02]  /*176f0*/  SHF.R.U32.HI R2, RZ, 0x1, R2 ;  /* 0x00000001ff027819 */ /* 0x000fe40000011602 */
[----:B------:R-:W-:Y:S02]  /*17700*/  IADD3 R0, P3, P4, R3, -UR4, RZ ;  /* 0x8000000403007c10 */ /* 0x000fe4000fc7e0ff */
[----:B------:R-:W-:-:S02]  /*17710*/  @P0 LOP3.LUT R15, R15, 0x80000000, RZ, 0x3c, !PT ;  /* 0x800000000f0f0812 */ /* 0x000fc400078e3cff */
[----:B------:R-:W-:-:S03]  /*17720*/  IADD3.X R2, R2, 0x3fe00000, ~R7, P3, P4 ;  /* 0x3fe0000002027810 */ /* 0x000fc60001fe8c07 */
[----:B------:R-:W-:Y:S01]  /*17730*/  @P1 IMAD.MOV R5, RZ, RZ, -R5 ;  /* 0x000000ffff051224 */ /* 0x000fe200078e0a05 */
[----:B0-----:R-:W-:-:S07]  /*17740*/  LOP3.LUT R15, R2, R15, RZ, 0xfc, !PT ;  /* 0x0000000f020f7212 */ /* 0x001fce00078efcff */
.L_x_4734:
[----:B------:R-:W-:Y:S02]  /*17750*/  IMAD.MOV.U32 R11, RZ, RZ, 0x0 ;  /* 0x00000000ff0b7424 */ /* 0x000fe400078e00ff */
[----:B------:R-:W-:Y:S02]  /*17760*/  IMAD.MOV.U32 R4, RZ, RZ, R5 ;  /* 0x000000ffff047224 */ /* 0x000fe400078e0005 */
[----:B------:R-:W-:Y:S02]  /*17770*/  IMAD.MOV.U32 R2, RZ, RZ, R0 ;  /* 0x000000ffff027224 */ /* 0x000fe400078e0000 */
[----:B------:R-:W-:Y:S01]  /*17780*/  IMAD.MOV.U32 R3, RZ, RZ, R15 ;  /* 0x000000ffff037224 */ /* 0x000fe200078e000f */
[----:B------:R-:W-:Y:S06]  /*17790*/  RET.REL.NODEC R10 `(_ZN2at6native18elementwise_kernelILi128ELi4EZNS0_15gpu_kernel_implIZZZNS0_16tanh_kernel_cudaERNS_18TensorIteratorBaseEENKUlvE_clEvENKUlvE_clEvEUlN3c107complexIdEEE_EEvS4_RKT_EUliE_EEviT1_) ;  /* 0xfffffe880a187950 */ /* 0x000fec0003c3ffff */
.L_x_4738:
        /* <DEDUP_REMOVED lines=14> */
.L_x_7162:


//--------------------- .text._ZN2at6native27unrolled_elementwise_kernelIZZZNS0_16tanh_kernel_cudaERNS_18TensorIteratorBaseEENKUlvE_clEvENKUlvE_clEvEUlN3c107complexIdEEE_St5arrayIPcLm2EELi4E23TrivialOffsetCalculatorILi1EjESE_NS0_6memory12LoadWithCastILi1EEENSF_13StoreWithCastILi1EEEEEviT_T0_T2_T3_T4_T5_ --------------------------
	.section	.text._ZN2at6native27unrolled_elementwise_kernelIZZZNS0_16tanh_kernel_cudaERNS_18TensorIteratorBaseEENKUlvE_clEvENKUlvE_clEvEUlN3c107complexIdEEE_St5arrayIPcLm2EELi4E23TrivialOffsetCalculatorILi1EjESE_NS0_6memory12LoadWithCastILi1EEENSF_13StoreWithCastILi1EEEEEviT_T0_T2_T3_T4_T5_,"ax",@progbits
	.align	128
        .global         _ZN2at6native27unrolled_elementwise_kernelIZZZNS0_16tanh_kernel_cudaERNS_18TensorIteratorBaseEENKUlvE_clEvENKUlvE_clEvEUlN3c107complexIdEEE_St5arrayIPcLm2EELi4E23TrivialOffsetCalculatorILi1EjESE_NS0_6memory12LoadWithCastILi1EEENSF_13StoreWithCastILi1EEEEEviT_T0_T2_T3_T4_T5_
        .type           _ZN2at6native27unrolled_elementwise_kernelIZZZNS0_16tanh_kernel_cudaERNS_18TensorIteratorBaseEENKUlvE_clEvENKUlvE_clEvEUlN3c107complexIdEEE_St5arrayIPcLm2EELi4E23TrivialOffsetCalculatorILi1EjESE_NS0_6memory12LoadWithCastILi1EEENSF_13StoreWithCastILi1EEEEEviT_T0_T2_T3_T4_T5_,@function
        .size           _ZN2at6native27unrolled_elementwise_kernelIZZZNS0_16tanh_kernel_cudaERNS_18TensorIteratorBaseEENKUlvE_clEvENKUlvE_clEvEUlN3c107complexIdEEE_St5arrayIPcLm2EELi4E23TrivialOffsetCalculatorILi1EjESE_NS0_6memory12LoadWithCastILi1EEENSF_13StoreWithCastILi1EEEEEviT_T0_T2_T3_T4_T5_,(.L_x_7165 - _ZN2at6native27unrolled_elementwise_kernelIZZZNS0_16tanh_kernel_cudaERNS_18TensorIteratorBaseEENKUlvE_clEvENKUlvE_clEvEUlN3c107complexIdEEE_St5arrayIPcLm2EELi4E23TrivialOffsetCalculatorILi1EjESE_NS0_6memory12LoadWithCastILi1EEENSF_13StoreWithCastILi1EEEEEviT_T0_T2_T3_T4_T5_)
        .other          _ZN2at6native27unrolled_elementwise_kernelIZZZNS0_16tanh_kernel_cudaERNS_18TensorIteratorBaseEENKUlvE_clEvENKUlvE_clEvEUlN3c107complexIdEEE_St5arrayIPcLm2EELi4E23TrivialOffsetCalculatorILi1EjESE_NS0_6memory12LoadWithCastILi1EEENSF_13StoreWithCastILi1EEEEEviT_T0_T2_T3_T4_T5_,@"STO_CUDA_ENTRY STV_DEFAULT"
_ZN2at6native27unrolled_elementwise_kernelIZZZNS0_16tanh_kernel_cudaERNS_18TensorIteratorBaseEENKUlvE_clEvENKUlvE_clEvEUlN3c107complexIdEEE_St5arrayIPcLm2EELi4E23TrivialOffsetCalculatorILi1EjESE_NS0_6memory12LoadWithCastILi1EEENSF_13StoreWithCastILi1EEEEEviT_T0_T2_T3_T4_T5_:
.text._ZN2at6native27unrolled_elementwise_kernelIZZZNS0_16tanh_kernel_cudaERNS_18TensorIteratorBaseEENKUlvE_clEvENKUlvE_clEvEUlN3c107complexIdEEE_St5arrayIPcLm2EELi4E23TrivialOffsetCalculatorILi1EjESE_NS0_6memory12LoadWithCastILi1EEENSF_13StoreWithCastILi1EEEEEviT_T0_T2_T3_T4_T5_:
[----:B------:R-:W0:Y:S01]  /*0000*/  LDC R1, c[0x0][0x28] ;  /* 0x00000a00ff017b82 */ /* 0x000e220000000800 */
[----:B------:R-:W1:Y:S07]  /*0010*/  S2R R33, SR_CTAID.X ;  /* 0x0000000000217919 */ /* 0x000e6e0000002500 */
[----:B------:R-:W1:Y:S01]  /*0020*/  LDC R0, c[0x0][0x210] ;  /* 0x00008400ff007b82 */ /* 0x000e620000000800 */
[----:B------:R-:W-:Y:S01]  /*0030*/  ULDC.64 UR36, c[0x0][0x208] ;  /* 0x0000820000247ab9 */ /* 0x000fe20000000a00 */
[----:B------:R-:W-:Y:S01]  /*0040*/  BSSY B6, `(.L_x_4739) ;  /* 0x0000117000067945 */ /* 0x000fe20003800000 */
[----:B------:R-:W2:Y:S01]  /*0050*/  S2R R32, SR_TID.X ;  /* 0x0000000000207919 */ /* 0x000ea20000002100 */
[----:B0-----:R-:W-:Y:S01]  /*0060*/  VIADD R1, R1, 0xffffffd8 ;  /* 0xffffffd801017836 */ /* 0x001fe20000000000 */
[----:B------:R-:W-:-:S02]  /*0070*/  CS2R R30, SRZ ;  /* 0x00000000001e7805 */ /* 0x000fc4000001ff00 */
[----:B------:R-:W-:Y:S02]  /*0080*/  CS2R R18, SRZ ;  /* 0x0000000000127805 */ /* 0x000fe4000001ff00 */
[----:B------:R-:W-:Y:S01]  /*0090*/  CS2R R16, SRZ ;  /* 0x0000000000107805 */ /* 0x000fe2000001ff00 */
[----:B------:R-:W0:Y:S01]  /*00a0*/  LDC.U8 R34, c[0x0][0x22c] ;  /* 0x00008b00ff227b82 */ /* 0x000e220000000000 */
[----:B-1----:R-:W-:-:S05]  /*00b0*/  IMAD R45, R33, -0x200, R0 ;  /* 0xfffffe00212d7824 */ /* 0x002fca00078e0200 */
[----:B--2---:R-:W-:-:S13]  /*00c0*/  ISETP.GE.AND P0, PT, R32, R45, PT ;  /* 0x0000002d2000720c */ /* 0x004fda0003f06270 */
[----:B------:R-:W-:Y:S05]  /*00d0*/  @P0 BRA `(.L_x_4740) ;  /* 0x0000001000340947 */ /* 0x000fea0003800000 */
[----:B------:R-:W1:Y:S01]  /*00e0*/  LDC.64 R2, c[0x0][0x220] ;  /* 0x00008800ff027b82 */ /* 0x000e620000000a00 */
[----:B------:R-:W-:Y:S01]  /*00f0*/  IMAD R0, R33, 0x200, R32 ;  /* 0x0000020021007824 */ /* 0x000fe200078e0220 */
[----:B0-----:R-:W-:Y:S01]  /*0100*/  PRMT R4, R34, 0x9910, RZ ;  /* 0x0000991022047816 */ /* 0x001fe200000000ff */
[----:B------:R-:W-:Y:S02]  /*0110*/  ULDC UR4, c[0x0][0x230] ;  /* 0x00008c0000047ab9 */ /* 0x000fe40000000800 */
[----:B------:R-:W-:Y:S02]  /*0120*/  IMAD R5, R0, UR4, RZ ;  /* 0x0000000400057c24 */ /* 0x000fe4000f8e02ff */
[----:B------:R-:W-:-:S05]  /*0130*/  IMAD.MOV.U32 R0, RZ, RZ, R4 ;  /* 0x000000ffff007224 */ /* 0x000fca00078e0004 */
[----:B------:R-:W-:Y:S02]  /*0140*/  ISETP.GT.AND P0, PT, R0, 0x9, PT ;  /* 0x000000090000780c */ /* 0x000fe40003f04270 */
[----:B-1----:R-:W-:-:S05]  /*0150*/  IADD3 R2, P1, R5, R2, RZ ;  /* 0x0000000205027210 */ /* 0x002fca0007f3e0ff */
        /* <DEDUP_REMOVED lines=14> */
.L_x_4744:
[----:B------:R-:W2:Y:S01]  /*0240*/  LDG.E.U8 R2, desc[UR36][R2.64] ;  /* 0x0000002402027981 */ /* 0x000ea2000c1e1100 */
[----:B------:R-:W-:Y:S01]  /*0250*/  CS2R R18, SRZ ;  /* 0x0000000000127805 */ /* 0x000fe2000001ff00 */
[----:B--2---:R0:W1:Y:S01]  /*0260*/  I2F.F64.U16 R16, R2 ;  /* 0x0000000200107312 */ /* 0x0040620000101800 */
[----:B------:R-:W-:Y:S05]  /*0270*/  BRA `(.L_x_4746) ;  /* 0x0000000c00c87947 */ /* 0x000fea0003800000 */
.L_x_4743:
        /* <DEDUP_REMOVED lines=10> */
.L_x_4748:
[----:B------:R-:W2:Y:S01]  /*0320*/  LDG.E R2, desc[UR36][R2.64] ;  /* 0x0000002402027981 */ /* 0x000ea2000c1e1900 */
[----:B------:R-:W-:Y:S01]  /*0330*/  CS2R R18, SRZ ;  /* 0x0000000000127805 */ /* 0x000fe2000001ff00 */
[----:B--2---:R1:W2:Y:S01]  /*0340*/  I2F.F64 R16, R2 ;  /* 0x0000000200107312 */ /* 0x0042a20000201c00 */
[----:B------:R-:W-:Y:S05]  /*0350*/  BRA `(.L_x_4746) ;  /* 0x0000000c00907947 */ /* 0x000fea0003800000 */
.L_x_4747:
[----:B------:R-:W2:Y:S01]  /*0360*/  LDG.E.U16 R2, desc[UR36][R2.64] ;  /* 0x0000002402027981 */ /* 0x000ea2000c1e1500 */
[----:B------:R-:W-:Y:S01]  /*0370*/  CS2R R18, SRZ ;  /* 0x0000000000127805 */ /* 0x000fe2000001ff00 */
[----:B--2---:R3:W4:Y:S01]  /*0380*/  I2F.F64.S16 R16, R2 ;  /* 0x0000000200107312 */ /* 0x0047220000101c00 */
[----:B------:R-:W-:Y:S05]  /*0390*/  BRA `(.L_x_4746) ;  /* 0x0000000c00807947 */ /* 0x000fea0003800000 */
.L_x_4742:
        /* <DEDUP_REMOVED lines=11> */
.L_x_4750:
[----:B------:R-:W2:Y:S01]  /*0450*/  LDG.E.U16 R0, desc[UR36][R2.64] ;  /* 0x0000002402007981 */ /* 0x000ea2000c1e1500 */
[----:B------:R-:W-:Y:S01]  /*0460*/  CS2R R18, SRZ ;  /* 0x0000000000127805 */ /* 0x000fe2000001ff00 */
[----:B--2---:R-:W-:-:S05]  /*0470*/  HADD2.F32 R0, -RZ, R0.H0_H0 ;  /* 0x20000000ff007230 */ /* 0x004fca0000004100 */
[----:B------:R-:W-:-:S04]  /*0480*/  FMUL.FTZ R0, R0, 1 ;  /* 0x3f80000000007820 */ /* 0x000fc80000410000 */
[----:B------:R0:W1:Y:S01]  /*0490*/  F2F.F64.F32 R16, R0 ;  /* 0x0000000000107310 */ /* 0x0000620000201800 */
[----:B------:R-:W-:Y:S05]  /*04a0*/  BRA `(.L_x_4746) ;  /* 0x0000000c003c7947 */ /* 0x000fea0003800000 */
.L_x_4749:
        /* <DEDUP_REMOVED lines=12> */
.L_x_4752:
        /* <DEDUP_REMOVED lines=8> */
.L_x_4751:
[----:B------:R0:W5:Y:S01]  /*05f0*/  LDG.E.64 R16, desc[UR36][R2.64] ;  /* 0x0000002402107981 */ /* 0x000162000c1e1b00 */
[----:B------:R-:W-:Y:S01]  /*0600*/  CS2R R18, SRZ ;  /* 0x0000000000127805 */ /* 0x000fe2000001ff00 */
[----:B------:R-:W-:Y:S06]  /*0610*/  BRA `(.L_x_4746) ;  /* 0x0000000800e07947 */ /* 0x000fec0003800000 */
.L_x_4741:
        /* <DEDUP_REMOVED lines=14> */
.L_x_4755:
[----:B------:R0:W5:Y:S01]  /*0700*/  LDG.E.128 R16, desc[UR36][R2.64] ;  /* 0x0000002402107981 */ /* 0x000162000c1e1d00 */
[----:B------:R-:W-:Y:S05]  /*0710*/  BRA `(.L_x_4746) ;  /* 0x0000000800a07947 */ /* 0x000fea0003800000 */
.L_x_4754:
        /* <DEDUP_REMOVED lines=29> */
.L_x_4757:
        /* <DEDUP_REMOVED lines=16> */
.L_x_4756:
[----:B------:R-:W2:Y:S01]  /*09f0*/  LDG.E.U16 R0, desc[UR36][R2.64] ;  /* 0x0000002402007981 */ /* 0x000ea2000c1e1500 */
[----:B------:R-:W-:Y:S01]  /*0a00*/  CS2R R18, SRZ ;  /* 0x0000000000127805 */ /* 0x000fe2000001ff00 */
[----:B--2---:R-:W-:-:S04]  /*0a10*/  IMAD.U32 R0, R0, 0x10000, RZ ;  /* 0x0001000000007824 */ /* 0x004fc800078e00ff */
[----:B------:R-:W-:-:S04]  /*0a20*/  FMUL.FTZ R0, R0, 1 ;  /* 0x3f80000000007820 */ /* 0x000fc80000410000 */
[----:B------:R0:W1:Y:S01]  /*0a30*/  F2F.F64.F32 R16, R0 ;  /* 0x0000000000107310 */ /* 0x0000620000201800 */
[----:B------:R-:W-:Y:S05]  /*0a40*/  BRA `(.L_x_4746) ;  /* 0x0000000400d47947 */ /* 0x000fea0003800000 */
.L_x_4753:
        /* <DEDUP_REMOVED lines=12> */
.L_x_4760:
        /* <DEDUP_REMOVED lines=21> */
.L_x_4764:
[----:B------:R-:W-:Y:S05]  /*0c60*/  BSYNC B1 ;  /* 0x0000000000017941 */ /* 0x000fea0003800000 */
.L_x_4763:
[----:B------:R-:W-:Y:S01]  /*0c70*/  LEA R3, R0, 0x3b800000, 0x17 ;  /* 0x3b80000000037811 */ /* 0x000fe200078eb8ff */
[----:B------:R-:W-:-:S05]  /*0c80*/  IMAD.SHL.U32 R0, R2, 0x100000, RZ ;  /* 0x0010000002007824 */ /* 0x000fca00078e00ff */
[----:B------:R-:W-:-:S07]  /*0c90*/  LOP3.LUT R0, R3, R0, R4, 0xfe, !PT ;  /* 0x0000000003007212 */ /* 0x000fce00078efe04 */
.L_x_4762:
[----:B------:R-:W-:Y:S05]  /*0ca0*/  BSYNC B0 ;  /* 0x0000000000007941 */ /* 0x000fea0003800000 */
.L_x_4761:
[----:B------:R-:W-:Y:S01]  /*0cb0*/  FMUL.FTZ R0, R0, 1 ;  /* 0x3f80000000007820 */ /* 0x000fe20000410000 */
[----:B------:R-:W-:-:S03]  /*0cc0*/  CS2R R18, SRZ ;  /* 0x0000000000127805 */ /* 0x000fc6000001ff00 */
[----:B------:R0:W1:Y:S01]  /*0cd0*/  F2F.F64.F32 R16, R0 ;  /* 0x0000000000107310 */ /* 0x0000620000201800 */
[----:B------:R-:W-:Y:S05]  /*0ce0*/  BRA `(.L_x_4746) ;  /* 0x00000004002c7947 */ /* 0x000fea0003800000 */
.L_x_4759:
        /* <DEDUP_REMOVED lines=21> */
.L_x_4768:
[----:B------:R-:W-:Y:S05]  /*0e40*/  BSYNC B1 ;  /* 0x0000000000017941 */ /* 0x000fea0003800000 */
.L_x_4767:
[----:B------:R-:W-:Y:S01]  /*0e50*/  LEA R3, R0, 0x37800000, 0x17 ;  /* 0x3780000000037811 */ /* 0x000fe200078eb8ff */
[----:B------:R-:W-:-:S05]  /*0e60*/  IMAD.SHL.U32 R0, R2, 0x200000, RZ ;  /* 0x0020000002007824 */ /* 0x000fca00078e00ff */
[----:B------:R-:W-:-:S07]  /*0e70*/  LOP3.LUT R0, R3, R0, R4, 0xfe, !PT ;  /* 0x0000000003007212 */ /* 0x000fce00078efe04 */
.L_x_4766:
[----:B------:R-:W-:Y:S05]  /*0e80*/  BSYNC B0 ;  /* 0x0000000000007941 */ /* 0x000fea0003800000 */
.L_x_4765:
[----:B------:R-:W-:Y:S01]  /*0e90*/  FMUL.FTZ R0, R0, 1 ;  /* 0x3f80000000007820 */ /* 0x000fe20000410000 */
[----:B------:R-:W-:-:S03]  /*0ea0*/  CS2R R18, SRZ ;  /* 0x0000000000127805 */ /* 0x000fc6000001ff00 */
[----:B------:R0:W1:Y:S01]  /*0eb0*/  F2F.F64.F32 R16, R0 ;  /* 0x0000000000107310 */ /* 0x0000620000201800 */
[----:B------:R-:W-:Y:S05]  /*0ec0*/  BRA `(.L_x_4746) ;  /* 0x0000000000b47947 */ /* 0x000fea0003800000 */
.L_x_4758:
        /* <DEDUP_REMOVED lines=14> */
.L_x_4772:
[----:B------:R-:W-:Y:S05]  /*0fb0*/  BSYNC B0 ;  /* 0x0000000000007941 */ /* 0x000fea0003800000 */
.L_x_4771:
[----:B------:R-:W-:Y:S01]  /*0fc0*/  FMUL.FTZ R0, R0, 1 ;  /* 0x3f80000000007820 */ /* 0x000fe20000410000 */
[----:B------:R-:W-:-:S03]  /*0fd0*/  CS2R R18, SRZ ;  /* 0x0000000000127805 */ /* 0x000fc6000001ff00 */
[----:B------:R0:W1:Y:S01]  /*0fe0*/  F2F.F64.F32 R16, R0 ;  /* 0x0000000000107310 */ /* 0x0000620000201800 */
[----:B------:R-:W-:Y:S05]  /*0ff0*/  BRA `(.L_x_4746) ;  /* 0x0000000000687947 */ /* 0x000fea0003800000 */
.L_x_4745:
        /* <DEDUP_REMOVED lines=16> */
.L_x_4773:
[----:B------:R-:W-:Y:S02]  /*1100*/  CS2R R16, SRZ ;  /* 0x0000000000107805 */ /* 0x000fe4000001ff00 */
[----:B------:R-:W-:Y:S01]  /*1110*/  CS2R R18, SRZ ;  /* 0x0000000000127805 */ /* 0x000fe2000001ff00 */
[----:B------:R-:W-:Y:S06]  /*1120*/  BRA `(.L_x_4746) ;  /* 0x00000000001c7947 */ /* 0x000fec0003800000 */
.L_x_4770:
[----:B------:R-:W2:Y:S01]  /*1130*/  LDG.E.64 R16, desc[UR36][R2.64] ;  /* 0x0000002402107981 */ /* 0x000ea2000c1e1b00 */
[----:B------:R-:W-:Y:S01]  /*1140*/  CS2R R18, SRZ ;  /* 0x0000000000127805 */ /* 0x000fe2000001ff00 */
[----:B--2---:R-:W0:Y:S01]  /*1150*/  I2F.F64.U64 R16, R16 ;  /* 0x0000001000107312 */ /* 0x004e220000301800 */
[----:B------:R-:W-:Y:S05]  /*1160*/  BRA `(.L_x_4746) ;  /* 0x00000000000c7947 */ /* 0x000fea0003800000 */
.L_x_4769:
[----:B------:R-:W2:Y:S01]  /*1170*/  LDG.E R2, desc[UR36][R2.64] ;  /* 0x0000002402027981 */ /* 0x000ea2000c1e1900 */
[----:B------:R-:W-:Y:S01]  /*1180*/  CS2R R18, SRZ ;  /* 0x0000000000127805 */ /* 0x000fe2000001ff00 */
[----:B--2---:R0:W1:Y:S06]  /*1190*/  I2F.F64.U32 R16, R2 ;  /* 0x0000000200107312 */ /* 0x00406c0000201800 */
.L_x_4746:
[----:B------:R-:W-:-:S07]  /*11a0*/  VIADD R32, R32, 0x80 ;  /* 0x0000008020207836 */ /* 0x000fce0000000000 */
.L_x_4740:
[----:B------:R-:W-:Y:S05]  /*11b0*/  BSYNC B6 ;  /* 0x0000000000067941 */ /* 0x000fea0003800000 */
.L_x_4739:
[----:B------:R-:W-:Y:S01]  /*11c0*/  ISETP.GE.AND P0, PT, R32, R45, PT ;  /* 0x0000002d2000720c */ /* 0x000fe20003f06270 */
[----:B------:R-:W-:Y:S01]  /*11d0*/  BSSY B6, `(.L_x_4774) ;  /* 0x0000110000067945 */ /* 0x000fe20003800000 */
[----:B------:R-:W-:-:S11]  /*11e0*/  CS2R R28, SRZ ;  /* 0x00000000001c7805 */ /* 0x000fd6000001ff00 */
[----:B------:R-:W-:Y:S05]  /*11f0*/  @P0 BRA `(.L_x_4775) ;  /* 0x0000001000340947 */ /* 0x000fea0003800000 */
[----:B01-3--:R-:W0:Y:S01]  /*1200*/  LDC.64 R2, c[0x0][0x220] ;  /* 0x00008800ff027b82 */ /* 0x00be220000000a00 */
        /* <DEDUP_REMOVED lines=17> */
[----:B------:R-:W3:Y:S01]  /*1320*/  LDG.E.S8 R2, desc[UR36][R2.64] ;  /* 0x0000002402027981 */ /* 0x000ee2000c1e1300 */
[----:B------:R-:W-:Y:S01]  /*1330*/  CS2R R30, SRZ ;  /* 0x00000000001e7805 */ /* 0x000fe2000001ff00 */
[----:B---3--:R0:W1:Y:S01]  /*1340*/  I2F.F64.S16 R28, R2 ;  /* 0x00000002001c7312 */ /* 0x0080620000101c00 */
[----:B------:R-:W-:Y:S05]  /*1350*/  BRA `(.L_x_4781) ;  /* 0x0000000c00d87947 */ /* 0x000fea0003800000 */
.L_x_4779:
[----:B------:R-:W3:Y:S01]  /*1360*/  LDG.E.U8 R2, desc[UR36][R2.64] ;  /* 0x0000002402027981 */ /* 0x000ee2000c1e1100 */
[----:B------:R-:W-:Y:S01]  /*1370*/  CS2R R30, SRZ ;  /* 0x00000000001e7805 */ /* 0x000fe2000001ff00 */
[----:B---3--:R0:W1:Y:S01]  /*1380*/  I2F.F64.U16 R28, R2 ;  /* 0x00000002001c7312 */ /* 0x0080620000101800 */
[----:B------:R-:W-:Y:S05]  /*1390*/  BRA `(.L_x_4781) ;  /* 0x0000000c00c87947 */ /* 0x000fea0003800000 */
.L_x_4778:
[----:B------:R-:W-:-:S13]  /*13a0*/  ISETP.NE.AND P0, PT, R0, 0x2, PT ;  /* 0x000000020000780c */ /* 0x000fda0003f05270 */
[----:B------:R-:W-:Y:S05]  /*13b0*/  @!P0 BRA `(.L_x_4782) ;  /* 0x0000000000308947 */ /* 0x000fea0003800000 */
[----:B------:R-:W-:-:S13]  /*13c0*/  ISETP.NE.AND P0, PT, R0, 0x3, PT ;  /* 0x000000030000780c */ /* 0x000fda0003f05270 */
[----:B------:R-:W-:Y:S05]  /*13d0*/  @!P0 BRA `(.L_x_4783) ;  /* 0x0000000000188947 */ /* 0x000fea0003800000 */
[----:B------:R-:W-:-:S13]  /*13e0*/  ISETP.NE.AND P0, PT, R0, 0x4, PT ;  /* 0x000000040000780c */ /* 0x000fda0003f05270 */
[----:B------:R-:W-:Y:S05]  /*13f0*/  @P0 BRA `(.L_x_4780) ;  /* 0x0000000c00480947 */ /* 0x000fea0003800000 */
[----:B------:R-:W3:Y:S01]  /*1400*/  LDG.E.64 R28, desc[UR36][R2.64] ;  /* 0x00000024021c7981 */ /* 0x000ee2000c1e1b00 */
[----:B------:R-:W-:Y:S01]  /*1410*/  CS2R R30, SRZ ;  /* 0x00000000001e7805 */ /* 0x000fe2000001ff00 */
[----:B---3--:R-:W0:Y:S01]  /*1420*/  I2F.F64.S64 R28, R28 ;  /* 0x0000001c001c7312 */ /* 0x008e220000301c00 */
[----:B------:R-:W-:Y:S05]  /*1430*/  BRA `(.L_x_4781) ;  /* 0x0000000c00a07947 */ /* 0x000fea0003800000 */
.L_x_4783:
[----:B------:R-:W3:Y:S01]  /*1440*/  LDG.E R2, desc[UR36][R2.64] ;  /* 0x0000002402027981 */ /* 0x000ee2000c1e1900 */
[----:B------:R-:W-:Y:S01]  /*1450*/  CS2R R30, SRZ ;  /* 0x00000000001e7805 */ /* 0x000fe2000001ff00 */
[----:B---3--:R0:W1:Y:S01]  /*1460*/  I2F.F64 R28, R2 ;  /* 0x00000002001c7312 */ /* 0x0080620000201c00 */
[----:B------:R-:W-:Y:S05]  /*1470*/  BRA `(.L_x_4781) ;  /* 0x0000000c00907947 */ /* 0x000fea0003800000 */
.L_x_4782:
[----:B------:R-:W3:Y:S01]  /*1480*/  LDG.E.U16 R2, desc[UR36][R2.64] ;  /* 0x0000002402027981 */ /* 0x000ee2000c1e1500 */
[----:B------:R-:W-:Y:S01]  /*1490*/  CS2R R30, SRZ ;  /* 0x00000000001e7805 */ /* 0x000fe2000001ff00 */
[----:B---3--:R0:W1:Y:S01]  /*14a0*/  I2F.F64.S16 R28, R2 ;  /* 0x00000002001c7312 */ /* 0x0080620000101c00 */
[----:B------:R-:W-:Y:S05]  /*14b0*/  BRA `(.L_x_4781) ;  /* 0x0000000c00807947 */ /* 0x000fea0003800000 */
.L_x_4777:
[----:B------:R-:W-:-:S13]  /*14c0*/  ISETP.GT.AND P0, PT, R0, 0x6, PT ;  /* 0x000000060000780c */ /* 0x000fda0003f04270 */
[----:B------:R-:W-:Y:S05]  /*14d0*/  @P0 BRA `(.L_x_4784) ;  /* 0x00000000003c0947 */ /* 0x000fea0003800000 */
[----:B------:R-:W-:-:S13]  /*14e0*/  ISETP.NE.AND P0, PT, R0, 0x5, PT ;  /* 0x000000050000780c */ /* 0x000fda0003f05270 */
[----:B------:R-:W-:Y:S05]  /*14f0*/  @!P0 BRA `(.L_x_4785) ;  /* 0x00000000001c8947 */ /* 0x000fea0003800000 */
[----:B------:R-:W-:-:S13]  /*1500*/  ISETP.NE.AND P0, PT, R0, 0x6, PT ;  /* 0x000000060000780c */ /* 0x000fda0003f05270 */
[----:B------:R-:W-:Y:S05]  /*1510*/  @P0 BRA `(.L_x_4780) ;  /* 0x0000000c00000947 */ /* 0x000fea0003800000 */
[----:B------:R-:W3:Y:S01]  /*1520*/  LDG.E R28, desc[UR36][R2.64] ;  /* 0x00000024021c7981 */ /* 0x000ee2000c1e1900 */
[----:B------:R-:W-:Y:S01]  /*1530*/  CS2R R30, SRZ ;  /* 0x00000000001e7805 */ /* 0x000fe2000001ff00 */
[----:B---3--:R-:W-:-:S06]  /*1540*/  FMUL.FTZ R28, R28, 1 ;  /* 0x3f8000001c1c7820 */ /* 0x008fcc0000410000 */
[----:B------:R-:W0:Y:S01]  /*1550*/  F2F.F64.F32 R28, R28 ;  /* 0x0000001c001c7310 */ /* 0x000e220000201800 */
[----:B------:R-:W-:Y:S05]  /*1560*/  BRA `(.L_x_4781) ;  /* 0x0000000c00547947 */ /* 0x000fea0003800000 */
.L_x_4785:
[----:B------:R-:W3:Y:S01]  /*1570*/  LDG.E.U16 R0, desc[UR36][R2.64] ;  /* 0x0000002402007981 */ /* 0x000ee2000c1e1500 */
[----:B------:R-:W-:Y:S01]  /*1580*/  CS2R R30, SRZ ;  /* 0x00000000001e7805 */ /* 0x000fe2000001ff00 */
[----:B---3--:R-:W-:-:S05]  /*1590*/  HADD2.F32 R0, -RZ, R0.H0_H0 ;  /* 0x20000000ff007230 */ /* 0x008fca0000004100 */
[----:B------:R-:W-:-:S04]  /*15a0*/  FMUL.FTZ R0, R0, 1 ;  /* 0x3f80000000007820 */ /* 0x000fc80000410000 */
[----:B------:R0:W1:Y:S01]  /*15b0*/  F2F.F64.F32 R28, R0 ;  /* 0x00000000001c7310 */ /* 0x0000620000201800 */
[----:B------:R-:W-:Y:S05]  /*15c0*/  BRA `(.L_x_4781) ;  /* 0x0000000c003c7947 */ /* 0x000fea0003800000 */
.L_x_4784:
[----:B------:R-:W-:-:S13]  /*15d0*/  ISETP.NE.AND P0, PT, R0, 0x7, PT ;  /* 0x000000070000780c */ /* 0x000fda0003f05270 */
[----:B------:R-:W-:Y:S05]  /*15e0*/  @!P0 BRA `(.L_x_4786) ;  /* 0x0000000000488947 */ /* 0x000fea0003800000 */
[----:B------:R-:W-:-:S13]  /*15f0*/  ISETP.NE.AND P0, PT, R0, 0x8, PT ;  /* 0x000000080000780c */ /* 0x000fda0003f05270 */
[----:B------:R-:W-:Y:S05]  /*1600*/  @!P0 BRA `(.L_x_4787) ;  /* 0x0000000000208947 */ /* 0x000fea0003800000 */
[----:B------:R-:W-:-:S13]  /*1610*/  ISETP.NE.AND P0, PT, R0, 0x9, PT ;  /* 0x000000090000780c */ /* 0x000fda0003f05270 */
[----:B------:R-:W-:Y:S05]  /*1620*/  @P0 BRA `(.L_x_4780) ;  /* 0x0000000800bc0947 */ /* 0x000fea0003800000 */
[----:B------:R-:W3:Y:S02]  /*1630*/  LDG.E.64 R2, desc[UR36][R2.64] ;  /* 0x0000002402027981 */ /* 0x000ee4000c1e1b00 */
[----:B---3--:R-:W-:Y:S01]  /*1640*/  FMUL.FTZ R30, R3, 1 ;  /* 0x3f800000031e7820 */ /* 0x008fe20000410000 */
[----:B------:R-:W-:-:S05]  /*1650*/  FMUL.FTZ R28, R2, 1 ;  /* 0x3f800000021c7820 */ /* 0x000fca0000410000 */
[----:B------:R-:W0:Y:S08]  /*1660*/  F2F.F64.F32 R30, R30 ;  /* 0x0000001e001e7310 */ /* 0x000e300000201800 */
[----:B------:R-:W1:Y:S01]  /*1670*/  F2F.F64.F32 R28, R28 ;  /* 0x0000001c001c7310 */ /* 0x000e620000201800 */
[----:B------:R-:W-:Y:S05]  /*1680*/  BRA `(.L_x_4781) ;  /* 0x0000000c000c7947 */ /* 0x000fea0003800000 */
.L_x_4787:
[----:B------:R-:W3:Y:S02]  /*1690*/  LDG.E R0, desc[UR36][R2.64] ;  /* 0x0000002402007981 */ /* 0x000ee4000c1e1900 */
[--C-:B---3--:R-:W-:Y:S02]  /*16a0*/  HADD2.F32 R4, -RZ, R0.reuse.H1_H1 ;  /* 0x30000000ff047230 */ /* 0x108fe40000004100 */
[----:B------:R-:W-:-:S03]  /*16b0*/  HADD2.F32 R0, -RZ, R0.H0_H0 ;  /* 0x20000000ff007230 */ /* 0x000fc60000004100 */
[----:B------:R-:W-:Y:S02]  /*16c0*/  FMUL.FTZ R4, R4, 1 ;  /* 0x3f80000004047820 */ /* 0x000fe40000410000 */
[----:B------:R-:W-:Y:S02]  /*16d0*/  FMUL.FTZ R0, R0, 1 ;  /* 0x3f80000000007820 */ /* 0x000fe40000410000 */
[----:B------:R0:W1:Y:S08]  /*16e0*/  F2F.F64.F32 R30, R4 ;  /* 0x00000004001e7310 */ /* 0x0000700000201800 */
[----:B------:R0:W3:Y:S01]  /*16f0*/  F2F.F64.F32 R28, R0 ;  /* 0x00000000001c7310 */ /* 0x0000e20000201800 */
[----:B------:R-:W-:Y:S05]  /*1700*/  BRA `(.L_x_4781) ;  /* 0x0000000800ec7947 */ /* 0x000fea0003800000 */
.L_x_4786:
[----:B------:R0:W5:Y:S01]  /*1710*/  LDG.E.64 R28, desc[UR36][R2.64] ;  /* 0x00000024021c7981 */ /* 0x000162000c1e1b00 */
[----:B------:R-:W-:Y:S01]  /*1720*/  CS2R R30, SRZ ;  /* 0x00000000001e7805 */ /* 0x000fe2000001ff00 */
[----:B------:R-:W-:Y:S06]  /*1730*/  BRA `(.L_x_4781) ;  /* 0x0000000800e07947 */ /* 0x000fec0003800000 */
.L_x_4776:
        /* <DEDUP_REMOVED lines=9> */
[----:B------:R-:W-:Y:S01]  /*17d0*/  CS2R R30, SRZ ;  /* 0x00000000001e7805 */ /* 0x000fe2000001ff00 */
[----:B------:R-:W-:Y:S01]  /*17e0*/  IMAD.MOV.U32 R28, RZ, RZ, RZ ;  /* 0x000000ffff1c7224 */ /* 0x000fe200078e00ff */
[----:B---3--:R-:W-:-:S04]  /*17f0*/  ISETP.NE.AND P0, PT, R2, RZ, PT ;  /* 0x000000ff0200720c */ /* 0x008fc80003f05270 */
[----:B------:R-:W-:Y:S01]  /*1800*/  FSEL R29, RZ, 1.875, !P0 ;  /* 0x3ff00000ff1d7808 */ /* 0x000fe20004000000 */
[----:B------:R-:W-:Y:S08]  /*1810*/  BRA `(.L_x_4781) ;  /* 0x0000000800a87947 */ /* 0x000ff00003800000 */
.L_x_4790:
[----:B------:R0:W5:Y:S01]  /*1820*/  LDG.E.128 R28, desc[UR36][R2.64] ;  /* 0x00000024021c7981 */ /* 0x000162000c1e1d00 */
[----:B------:R-:W-:Y:S05]  /*1830*/  BRA `(.L_x_4781) ;  /* 0x0000000800a07947 */ /* 0x000fea0003800000 */
.L_x_4789:
[----:B------:R-:W-:-:S13]  /*1840*/  ISETP.NE.AND P0, PT, R0, 0xf, PT ;  /* 0x0000000f0000780c */ /* 0x000fda0003f05270 */
[----:B------:R-:W-:Y:S05]  /*1850*/  @!P0 BRA `(.L_x_4791) ;  /* 0x0000000000ac8947 */ /* 0x000fea0003800000 */
[----:B------:R-:W-:-:S13]  /*1860*/  ISETP.NE.AND P0, PT, R0, 0x17, PT ;  /* 0x000000170000780c */ /* 0x000fda0003f05270 */
[----:B------:R-:W-:Y:S05]  /*1870*/  @!P0 BRA `(.L_x_4792) ;  /* 0x0000000000648947 */ /* 0x000fea0003800000 */
[----:B------:R-:W-:-:S13]  /*1880*/  ISETP.NE.AND P0, PT, R0, 0x18, PT ;  /* 0x000000180000780c */ /* 0x000fda0003f05270 */
[----:B------:R-:W-:Y:S05]  /*1890*/  @P0 BRA `(.L_x_4780) ;  /* 0x0000000800200947 */ /* 0x000fea0003800000 */
[----:B------:R-:W3:Y:S01]  /*18a0*/  LDG.E.U8 R0, desc[UR36][R2.64] ;  /* 0x0000002402007981 */ /* 0x000ee2000c1e1100 */
[----:B------:R-:W-:Y:S01]  /*18b0*/  IMAD.MOV.U32 R8, RZ, RZ, -0x800000 ;  /* 0xff800000ff087424 */ /* 0x000fe200078e00ff */
[----:B------:R-:W-:Y:S01]  /*18c0*/  CS2R R30, SRZ ;  /* 0x00000000001e7805 */ /* 0x000fe2000001ff00 */
        /* <DEDUP_REMOVED lines=20> */
.L_x_4792:
[----:B------:R-:W3:Y:S01]  /*1a10*/  LDG.E.U8 R2, desc[UR36][R2.64] ;  /* 0x0000002402027981 */ /* 0x000ee2000c1e1100 */
[----:B------:R-:W-:Y:S01]  /*1a20*/  CS2R R30, SRZ ;  /* 0x00000000001e7805 */ /* 0x000fe2000001ff00 */
[C---:B---3--:R-:W-:Y:S02]  /*1a30*/  IMAD.SHL.U32 R0, R2.reuse, 0x2000000, RZ ;  /* 0x0200000002007824 */ /* 0x048fe400078e00ff */
        /* <DEDUP_REMOVED lines=13> */
.L_x_4791:
[----:B------:R-:W3:Y:S01]  /*1b10*/  LDG.E.U16 R0, desc[UR36][R2.64] ;  /* 0x0000002402007981 */ /* 0x000ee2000c1e1500 */
[----:B------:R-:W-:Y:S01]  /*1b20*/  CS2R R30, SRZ ;  /* 0x00000000001e7805 */ /* 0x000fe2000001ff00 */
[----:B---3--:R-:W-:-:S04]  /*1b30*/  IMAD.U32 R0, R0, 0x10000, RZ ;  /* 0x0001000000007824 */ /* 0x008fc800078e00ff */
[----:B------:R-:W-:-:S04]  /*1b40*/  FMUL.FTZ R0, R0, 1 ;  /* 0x3f80000000007820 */ /* 0x000fc80000410000 */
[----:B------:R0:W1:Y:S01]  /*1b50*/  F2F.F64.F32 R28, R0 ;  /* 0x00000000001c7310 */ /* 0x0000620000201800 */
[----:B------:R-:W-:Y:S05]  /*1b60*/  BRA `(.L_x_4781) ;  /* 0x0000000400d47947 */ /* 0x000fea0003800000 */
.L_x_4788:
        /* <DEDUP_REMOVED lines=8> */
[----:B------:R-:W3:Y:S01]  /*1bf0*/  LDG.E.U16 R2, desc[UR36][R2.64] ;  /* 0x0000002402027981 */ /* 0x000ee2000c1e1500 */
[----:B------:R-:W-:Y:S01]  /*1c00*/  CS2R R30, SRZ ;  /* 0x00000000001e7805 */ /* 0x000fe2000001ff00 */
[----:B---3--:R0:W1:Y:S01]  /*1c10*/  I2F.F64.U16 R28, R2 ;  /* 0x00000002001c7312 */ /* 0x0080620000101800 */
[----:B------:R-:W-:Y:S05]  /*1c20*/  BRA `(.L_x_4781) ;  /* 0x0000000400a47947 */ /* 0x000fea0003800000 */
.L_x_4795:
        /* <DEDUP_REMOVED lines=21> */
.L_x_4799:
[----:B------:R-:W-:Y:S05]  /*1d80*/  BSYNC B1 ;  /* 0x0000000000017941 */ /* 0x000fea0003800000 */
.L_x_4798:
[----:B------:R-:W-:Y:S01]  /*1d90*/  LEA R3, R0, 0x3b800000, 0x17 ;  /* 0x3b80000000037811 */ /* 0x000fe200078eb8ff */
[----:B------:R-:W-:-:S05]  /*1da0*/  IMAD.SHL.U32 R0, R2, 0x100000, RZ ;  /* 0x0010000002007824 */ /* 0x000fca00078e00ff */
[----:B------:R-:W-:-:S07]  /*1db0*/  LOP3.LUT R0, R3, R0, R4, 0xfe, !PT ;  /* 0x0000000003007212 */ /* 0x000fce00078efe04 */
.L_x_4797:
[----:B------:R-:W-:Y:S05]  /*1dc0*/  BSYNC B0 ;  /* 0x0000000000007941 */ /* 0x000fea0003800000 */
.L_x_4796:
[----:B------:R-:W-:Y:S01]  /*1dd0*/  FMUL.FTZ R0, R0, 1 ;  /* 0x3f80000000007820 */ /* 0x000fe20000410000 */
[----:B------:R-:W-:-:S03]  /*1de0*/  CS2R R30, SRZ ;  /* 0x00000000001e7805 */ /* 0x000fc6000001ff00 */
[----:B------:R0:W1:Y:S01]  /*1df0*/  F2F.F64.F32 R28, R0 ;  /* 0x00000000001c7310 */ /* 0x0000620000201800 */
[----:B------:R-:W-:Y:S05]  /*1e00*/  BRA `(.L_x_4781) ;  /* 0x00000004002c7947 */ /* 0x000fea0003800000 */
.L_x_4794:
        /* <DEDUP_REMOVED lines=21> */
.L_x_4803:
[----:B------:R-:W-:Y:S05]  /*1f60*/  BSYNC B1 ;  /* 0x0000000000017941 */ /* 0x000fea0003800000 */
.L_x_4802:
[----:B------:R-:W-:Y:S01]  /*1f70*/  LEA R3, R0, 0x37800000, 0x17 ;  /* 0x3780000000037811 */ /* 0x000fe200078eb8ff */
[----:B------:R-:W-:-:S05]  /*1f80*/  IMAD.SHL.U32 R0, R2, 0x200000, RZ ;  /* 0x0020000002007824 */ /* 0x000fca00078e00ff */
[----:B------:R-:W-:-:S07]  /*1f90*/  LOP3.LUT R0, R3, R0, R4, 0xfe, !PT ;  /* 0x0000000003007212 */ /* 0x000fce00078efe04 */
.L_x_4801:
[----:B------:R-:W-:Y:S05]  /*1fa0*/  BSYNC B0 ;  /* 0x0000000000007941 */ /* 0x000fea0003800000 */
.L_x_4800:
[----:B------:R-:W-:Y:S01]  /*1fb0*/  FMUL.FTZ R0, R0, 1 ;  /* 0x3f80000000007820 */ /* 0x000fe20000410000 */
[----:B------:R-:W-:-:S03]  /*1fc0*/  CS2R R30, SRZ ;  /* 0x00000000001e7805 */ /* 0x000fc6000001ff00 */
[----:B------:R0:W1:Y:S01]  /*1fd0*/  F2F.F64.F32 R28, R0 ;  /* 0x00000000001c7310 */ /* 0x0000620000201800 */
[----:B------:R-:W-:Y:S05]  /*1fe0*/  BRA `(.L_x_4781) ;  /* 0x0000000000b47947 */ /* 0x000fea0003800000 */
.L_x_4793:
        /* <DEDUP_REMOVED lines=14> */
.L_x_4807:
[----:B------:R-:W-:Y:S05]  /*20d0*/  BSYNC B0 ;  /* 0x0000000000007941 */ /* 0x000fea0003800000 */
.L_x_4806:
[----:B------:R-:W-:Y:S01]  /*20e0*/  FMUL.FTZ R0, R0, 1 ;  /* 0x3f80000000007820 */ /* 0x000fe20000410000 */
[----:B------:R-:W-:-:S03]  /*20f0*/  CS2R R30, SRZ ;  /* 0x00000000001e7805 */ /* 0x000fc6000001ff00 */
[----:B------:R0:W1:Y:S01]  /*2100*/  F2F.F64.F32 R28, R0 ;  /* 0x00000000001c7310 */ /* 0x0000620000201800 */
[----:B------:R-:W-:Y:S05]  /*2110*/  BRA `(.L_x_4781) ;  /* 0x0000000000687947 */ /* 0x000fea0003800000 */
.L_x_4780:
        /* <DEDUP_REMOVED lines=15> */
[----:B-12-45:R-:W-:Y:S05]  /*2210*/  CALL.ABS.NOINC R2 ;  /* 0x0000000002007343 */ /* 0x036fea0003c00000 */
.L_x_4808:
[----:B------:R-:W-:Y:S02]  /*2220*/  CS2R R28, SRZ ;  /* 0x00000000001c7805 */ /* 0x000fe4000001ff00 */
[----:B------:R-:W-:Y:S01]  /*2230*/  CS2R R30, SRZ ;  /* 0x00000000001e7805 */ /* 0x000fe2000001ff00 */
[----:B------:R-:W-:Y:S06]  /*2240*/  BRA `(.L_x_4781) ;  /* 0x00000000001c7947 */ /* 0x000fec0003800000 */
.L_x_4805:
[----:B------:R-:W3:Y:S01]  /*2250*/  LDG.E.64 R28, desc[UR36][R2.64] ;  /* 0x00000024021c7981 */ /* 0x000ee2000c1e1b00 */
[----:B------:R-:W-:Y:S01]  /*2260*/  CS2R R30, SRZ ;  /* 0x00000000001e7805 */ /* 0x000fe2000001ff00 */
[----:B---3--:R-:W0:Y:S01]  /*2270*/  I2F.F64.U64 R28, R28 ;  /* 0x0000001c001c7312 */ /* 0x008e220000301800 */
[----:B------:R-:W-:Y:S05]  /*2280*/  BRA `(.L_x_4781) ;  /* 0x00000000000c7947 */ /* 0x000fea0003800000 */
.L_x_4804:
[----:B------:R-:W3:Y:S01]  /*2290*/  LDG.E R2, desc[UR36][R2.64] ;  /* 0x0000002402027981 */ /* 0x000ee2000c1e1900 */
[----:B------:R-:W-:Y:S01]  /*22a0*/  CS2R R30, SRZ ;  /* 0x00000000001e7805 */ /* 0x000fe2000001ff00 */
[----:B---3--:R0:W1:Y:S06]  /*22b0*/  I2F.F64.U32 R28, R2 ;  /* 0x00000002001c7312 */ /* 0x00806c0000201800 */
.L_x_4781:
[----:B------:R-:W-:-:S07]  /*22c0*/  VIADD R32, R32, 0x80 ;  /* 0x0000008020207836 */ /* 0x000fce0000000000 */
.L_x_4775:
[----:B------:R-:W-:Y:S05]  /*22d0*/  BSYNC B6 ;  /* 0x0000000000067941 */ /* 0x000fea0003800000 */
.L_x_4774:
[----:B------:R-:W-:Y:S01]  /*22e0*/  ISETP.GE.AND P0, PT, R32, R45, PT ;  /* 0x0000002d2000720c */ /* 0x000fe20003f06270 */
[----:B------:R-:W-:Y:S01]  /*22f0*/  BSSY B6, `(.L_x_4809) ;  /* 0x0000112000067945 */ /* 0x000fe20003800000 */
[----:B------:R-:W-:Y:S02]  /*2300*/  CS2R R22, SRZ ;  /* 0x0000000000167805 */ /* 0x000fe4000001ff00 */
[----:B------:R-:W-:Y:S02]  /*2310*/  CS2R R26, SRZ ;  /* 0x00000000001a7805 */ /* 0x000fe4000001ff00 */
[----:B------:R-:W-:-:S07]  /*2320*/  CS2R R24, SRZ ;  /* 0x0000000000187805 */ /* 0x000fce000001ff00 */
        /* <DEDUP_REMOVED lines=23> */
.L_x_4814:
[----:B------:R-:W3:Y:S01]  /*24a0*/  LDG.E.U8 R2, desc[UR36][R2.64] ;  /* 0x0000002402027981 */ /* 0x000ee2000c1e1100 */
[----:B------:R-:W-:Y:S01]  /*24b0*/  CS2R R26, SRZ ;  /* 0x00000000001a7805 */ /* 0x000fe2000001ff00 */
[----:B---3--:R0:W1:Y:S01]  /*24c0*/  I2F.F64.U16 R24, R2 ;  /* 0x0000000200187312 */ /* 0x0080620000101800 */
[----:B------:R-:W-:Y:S05]  /*24d0*/  BRA `(.L_x_4816) ;  /* 0x0000000c00c87947 */ /* 0x000fea0003800000 */
.L_x_4813:
        /* <DEDUP_REMOVED lines=10> */
.L_x_4818:
[----:B------:R-:W3:Y:S01]  /*2580*/  LDG.E R2, desc[UR36][R2.64] ;  /* 0x0000002402027981 */ /* 0x000ee2000c1e1900 */
[----:B------:R-:W-:Y:S01]  /*2590*/  CS2R R26, SRZ ;  /* 0x00000000001a7805 */ /* 0x000fe2000001ff00 */
[----:B---3--:R0:W1:Y:S01]  /*25a0*/  I2F.F64 R24, R2 ;  /* 0x0000000200187312 */ /* 0x0080620000201c00 */
[----:B------:R-:W-:Y:S05]  /*25b0*/  BRA `(.L_x_4816) ;  /* 0x0000000c00907947 */ /* 0x000fea0003800000 */
.L_x_4817:
[----:B------:R-:W3:Y:S01]  /*25c0*/  LDG.E.U16 R2, desc[UR36][R2.64] ;  /* 0x0000002402027981 */ /* 0x000ee2000c1e1500 */
[----:B------:R-:W-:Y:S01]  /*25d0*/  CS2R R26, SRZ ;  /* 0x00000000001a7805 */ /* 0x000fe2000001ff00 */
[----:B---3--:R0:W1:Y:S01]  /*25e0*/  I2F.F64.S16 R24, R2 ;  /* 0x0000000200187312 */ /* 0x0080620000101c00 */
[----:B------:R-:W-:Y:S05]  /*25f0*/  BRA `(.L_x_4816) ;  /* 0x0000000c00807947 */ /* 0x000fea0003800000 */
.L_x_4812:
        /* <DEDUP_REMOVED lines=11> */
.L_x_4820:
[----:B------:R-:W3:Y:S01]  /*26b0*/  LDG.E.U16 R0, desc[UR36][R2.64] ;  /* 0x0000002402007981 */ /* 0x000ee2000c1e1500 */
[----:B------:R-:W-:Y:S01]  /*26c0*/  CS2R R26, SRZ ;  /* 0x00000000001a7805 */ /* 0x000fe2000001ff00 */
[----:B---3--:R-:W-:-:S05]  /*26d0*/  HADD2.F32 R0, -RZ, R0.H0_H0 ;  /* 0x20000000ff007230 */ /* 0x008fca0000004100 */
[----:B------:R-:W-:-:S04]  /*26e0*/  FMUL.FTZ R0, R0, 1 ;  /* 0x3f80000000007820 */ /* 0x000fc80000410000 */
[----:B------:R0:W1:Y:S01]  /*26f0*/  F2F.F64.F32 R24, R0 ;  /* 0x0000000000187310 */ /* 0x0000620000201800 */
[----:B------:R-:W-:Y:S05]  /*2700*/  BRA `(.L_x_4816) ;  /* 0x0000000c003c7947 */ /* 0x000fea0003800000 */
.L_x_4819:
        /* <DEDUP_REMOVED lines=12> */
.L_x_4822:
        /* <DEDUP_REMOVED lines=8> */
.L_x_4821:
[----:B------:R0:W5:Y:S01]  /*2850*/  LDG.E.64 R24, desc[UR36][R2.64] ;  /* 0x0000002402187981 */ /* 0x000162000c1e1b00 */
[----:B------:R-:W-:Y:S01]  /*2860*/  CS2R R26, SRZ ;  /* 0x00000000001a7805 */ /* 0x000fe2000001ff00 */
[----:B------:R-:W-:Y:S06]  /*2870*/  BRA `(.L_x_4816) ;  /* 0x0000000800e07947 */ /* 0x000fec0003800000 */
.L_x_4811:
        /* <DEDUP_REMOVED lines=14> */
.L_x_4825:
[----:B------:R0:W5:Y:S01]  /*2960*/  LDG.E.128 R24, desc[UR36][R2.64] ;  /* 0x0000002402187981 */ /* 0x000162000c1e1d00 */
[----:B------:R-:W-:Y:S05]  /*2970*/  BRA `(.L_x_4816) ;  /* 0x0000000800a07947 */ /* 0x000fea0003800000 */
.L_x_4824:
        /* <DEDUP_REMOVED lines=29> */
.L_x_4827:
        /* <DEDUP_REMOVED lines=16> */
.L_x_4826:
[----:B------:R-:W3:Y:S01]  /*2c50*/  LDG.E.U16 R0, desc[UR36][R2.64] ;  /* 0x0000002402007981 */ /* 0x000ee2000c1e1500 */
[----:B------:R-:W-:Y:S01]  /*2c60*/  CS2R R26, SRZ ;  /* 0x00000000001a7805 */ /* 0x000fe2000001ff00 */
[----:B---3--:R-:W-:-:S04]  /*2c70*/  IMAD.U32 R0, R0, 0x10000, RZ ;  /* 0x0001000000007824 */ /* 0x008fc800078e00ff */
[----:B------:R-:W-:-:S04]  /*2c80*/  FMUL.FTZ R0, R0, 1 ;  /* 0x3f80000000007820 */ /* 0x000fc80000410000 */
[----:B------:R0:W1:Y:S01]  /*2c90*/  F2F.F64.F32 R24, R0 ;  /* 0x0000000000187310 */ /* 0x0000620000201800 */
[----:B------:R-:W-:Y:S05]  /*2ca0*/  BRA `(.L_x_4816) ;  /* 0x0000000400d47947 */ /* 0x000fea0003800000 */
.L_x_4823:
        /* <DEDUP_REMOVED lines=12> */
.L_x_4830:
        /* <DEDUP_REMOVED lines=21> */
.L_x_4834:
[----:B------:R-:W-:Y:S05]  /*2ec0*/  BSYNC B1 ;  /* 0x0000000000017941 */ /* 0x000fea0003800000 */
.L_x_4833:
[----:B------:R-:W-:Y:S01]  /*2ed0*/  LEA R3, R0, 0x3b800000, 0x17 ;  /* 0x3b80000000037811 */ /* 0x000fe200078eb8ff */
[----:B------:R-:W-:-:S05]  /*2ee0*/  IMAD.SHL.U32 R0, R2, 0x100000, RZ ;  /* 0x0010000002007824 */ /* 0x000fca00078e00ff */
[----:B------:R-:W-:-:S07]  /*2ef0*/  LOP3.LUT R0, R3, R0, R4, 0xfe, !PT ;  /* 0x0000000003007212 */ /* 0x000fce00078efe04 */
.L_x_4832:
[----:B------:R-:W-:Y:S05]  /*2f00*/  BSYNC B0 ;  /* 0x0000000000007941 */ /* 0x000fea0003800000 */
.L_x_4831:
[----:B------:R-:W-:Y:S01]  /*2f10*/  FMUL.FTZ R0, R0, 1 ;  /* 0x3f80000000007820 */ /* 0x000fe20000410000 */
[----:B------:R-:W-:-:S03]  /*2f20*/  CS2R R26, SRZ ;  /* 0x00000000001a7805 */ /* 0x000fc6000001ff00 */
[----:B------:R3:W0:Y:S01]  /*2f30*/  F2F.F64.F32 R24, R0 ;  /* 0x0000000000187310 */ /* 0x0006220000201800 */
[----:B------:R-:W-:Y:S05]  /*2f40*/  BRA `(.L_x_4816) ;  /* 0x00000004002c7947 */ /* 0x000fea0003800000 */
.L_x_4829:
        /* <DEDUP_REMOVED lines=21> */
.L_x_4838:
[----:B------:R-:W-:Y:S05]  /*30a0*/  BSYNC B1 ;  /* 0x0000000000017941 */ /* 0x000fea0003800000 */
.L_x_4837:
[----:B------:R-:W-:Y:S01]  /*30b0*/  LEA R3, R0, 0x37800000, 0x17 ;  /* 0x3780000000037811 */ /* 0x000fe200078eb8ff */
[----:B------:R-:W-:-:S05]  /*30c0*/  IMAD.SHL.U32 R0, R2, 0x200000, RZ ;  /* 0x0020000002007824 */ /* 0x000fca00078e00ff */
[----:B------:R-:W-:-:S07]  /*30d0*/  LOP3.LUT R0, R3, R0, R4, 0xfe, !PT ;  /* 0x0000000003007212 */ /* 0x000fce00078efe04 */
.L_x_4836:
[----:B------:R-:W-:Y:S05]  /*30e0*/  BSYNC B0 ;  /* 0x0000000000007941 */ /* 0x000fea0003800000 */
.L_x_4835:
[----:B------:R-:W-:Y:S01]  /*30f0*/  FMUL.FTZ R0, R0, 1 ;  /* 0x3f80000000007820 */ /* 0x000fe20000410000 */
[----:B------:R-:W-:-:S03]  /*3100*/  CS2R R26, SRZ ;  /* 0x00000000001a7805 */ /* 0x000fc6000001ff00 */
[----:B------:R0:W1:Y:S01]  /*3110*/  F2F.F64.F32 R24, R0 ;  /* 0x0000000000187310 */ /* 0x0000620000201800 */
[----:B------:R-:W-:Y:S05]  /*3120*/  BRA `(.L_x_4816) ;  /* 0x0000000000b47947 */ /* 0x000fea0003800000 */
.L_x_4828:
        /* <DEDUP_REMOVED lines=14> */
.L_x_4842:
[----:B------:R-:W-:Y:S05]  /*3210*/  BSYNC B0 ;  /* 0x0000000000007941 */ /* 0x000fea0003800000 */
.L_x_4841:
[----:B------:R-:W-:Y:S01]  /*3220*/  FMUL.FTZ R0, R0, 1 ;  /* 0x3f80000000007820 */ /* 0x000fe20000410000 */
[----:B------:R-:W-:-:S03]  /*3230*/  CS2R R26, SRZ ;  /* 0x00000000001a7805 */ /* 0x000fc6000001ff00 */
[----:B------:R0:W1:Y:S01]  /*3240*/  F2F.F64.F32 R24, R0 ;  /* 0x0000000000187310 */ /* 0x0000620000201800 */
[----:B------:R-:W-:Y:S05]  /*3250*/  BRA `(.L_x_4816) ;  /* 0x0000000000687947 */ /* 0x000fea0003800000 */
.L_x_4815:
        /* <DEDUP_REMOVED lines=16> */
.L_x_4843:
[----:B------:R-:W-:Y:S02]  /*3360*/  CS2R R24, SRZ ;  /* 0x0000000000187805 */ /* 0x000fe4000001ff00 */
[----:B------:R-:W-:Y:S01]  /*3370*/  CS2R R26, SRZ ;  /* 0x00000000001a7805 */ /* 0x000fe2000001ff00 */
[----:B------:R-:W-:Y:S06]  /*3380*/  BRA `(.L_x_4816) ;  /* 0x00000000001c7947 */ /* 0x000fec0003800000 */
.L_x_4840:
[----:B------:R-:W3:Y:S01]  /*3390*/  LDG.E.64 R24, desc[UR36][R2.64] ;  /* 0x0000002402187981 */ /* 0x000ee2000c1e1b00 */
[----:B------:R-:W-:Y:S01]  /*33a0*/  CS2R R26, SRZ ;  /* 0x00000000001a7805 */ /* 0x000fe2000001ff00 */
[----:B---3--:R-:W0:Y:S01]  /*33b0*/  I2F.F64.U64 R24, R24 ;  /* 0x0000001800187312 */ /* 0x008e220000301800 */
[----:B------:R-:W-:Y:S05]  /*33c0*/  BRA `(.L_x_4816) ;  /* 0x00000000000c7947 */ /* 0x000fea0003800000 */
.L_x_4839:
[----:B------:R-:W3:Y:S01]  /*33d0*/  LDG.E R2, desc[UR36][R2.64] ;  /* 0x0000002402027981 */ /* 0x000ee2000c1e1900 */
[----:B------:R-:W-:Y:S01]  /*33e0*/  CS2R R26, SRZ ;  /* 0x00000000001a7805 */ /* 0x000fe2000001ff00 */
[----:B---3--:R0:W1:Y:S06]  /*33f0*/  I2F.F64.U32 R24, R2 ;  /* 0x0000000200187312 */ /* 0x00806c0000201800 */
.L_x_4816:
[----:B------:R-:W-:-:S07]  /*3400*/  VIADD R32, R32, 0x80 ;  /* 0x0000008020207836 */ /* 0x000fce0000000000 */
.L_x_4810:
[----:B------:R-:W-:Y:S05]  /*3410*/  BSYNC B6 ;  /* 0x0000000000067941 */ /* 0x000fea0003800000 */
.L_x_4809:
[----:B------:R-:W-:Y:S01]  /*3420*/  ISETP.GE.AND P0, PT, R32, R45, PT ;  /* 0x0000002d2000720c */ /* 0x000fe20003f06270 */
[----:B------:R-:W-:Y:S01]  /*3430*/  BSSY B6, `(.L_x_4844) ;  /* 0x000010e000067945 */ /* 0x000fe20003800000 */
[----:B------:R-:W-:-:S11]  /*3440*/  CS2R R20, SRZ ;  /* 0x0000000000147805 */ /* 0x000fd6000001ff00 */
[----:B------:R-:W-:Y:S05]  /*3450*/  @P0 BRA `(.L_x_4845) ;  /* 0x00000010002c0947 */ /* 0x000fea0003800000 */
[----:B01-3--:R-:W0:Y:S01]  /*3460*/  LDC.64 R2, c[0x0][0x220] ;  /* 0x00008800ff027b82 */ /* 0x00be220000000a00 */
        /* <DEDUP_REMOVED lines=20> */
.L_x_4849:
[----:B------:R-:W3:Y:S01]  /*35b0*/  LDG.E.U8 R2, desc[UR36][R2.64] ;  /* 0x0000002402027981 */ /* 0x000ee2000c1e1100 */
[----:B------:R-:W-:Y:S01]  /*35c0*/  CS2R R22, SRZ ;  /* 0x0000000000167805 */ /* 0x000fe2000001ff00 */
[----:B---3--:R0:W1:Y:S01]  /*35d0*/  I2F.F64.U16 R20, R2 ;  /* 0x0000000200147312 */ /* 0x0080620000101800 */
[----:B------:R-:W-:Y:S05]  /*35e0*/  BRA `(.L_x_4845) ;  /* 0x0000000c00c87947 */ /* 0x000fea0003800000 */
.L_x_4848:
        /* <DEDUP_REMOVED lines=10> */
.L_x_4852:
[----:B------:R-:W3:Y:S01]  /*3690*/  LDG.E R2, desc[UR36][R2.64] ;  /* 0x0000002402027981 */ /* 0x000ee2000c1e1900 */
[----:B------:R-:W-:Y:S01]  /*36a0*/  CS2R R22, SRZ ;  /* 0x0000000000167805 */ /* 0x000fe2000001ff00 */
[----:B---3--:R0:W1:Y:S01]  /*36b0*/  I2F.F64 R20, R2 ;  /* 0x0000000200147312 */ /* 0x0080620000201c00 */
[----:B------:R-:W-:Y:S05]  /*36c0*/  BRA `(.L_x_4845) ;  /* 0x0000000c00907947 */ /* 0x000fea0003800000 */
.L_x_4851:
[----:B------:R-:W3:Y:S01]  /*36d0*/  LDG.E.U16 R2, desc[UR36][R2.64] ;  /* 0x0000002402027981 */ /* 0x000ee2000c1e1500 */
[----:B------:R-:W-:Y:S01]  /*36e0*/  CS2R R22, SRZ ;  /* 0x0000000000167805 */ /* 0x000fe2000001ff00 */
[----:B---3--:R0:W1:Y:S01]  /*36f0*/  I2F.F64.S16 R20, R2 ;  /* 0x0000000200147312 */ /* 0x0080620000101c00 */
[----:B------:R-:W-:Y:S05]  /*3700*/  BRA `(.L_x_4845) ;  /* 0x0000000c00807947 */ /* 0x000fea0003800000 */
.L_x_4847:
        /* <DEDUP_REMOVED lines=11> */
.L_x_4854:
[----:B------:R-:W3:Y:S01]  /*37c0*/  LDG.E.U16 R0, desc[UR36][R2.64] ;  /* 0x0000002402007981 */ /* 0x000ee2000c1e1500 */
[----:B------:R-:W-:Y:S01]  /*37d0*/  CS2R R22, SRZ ;  /* 0x0000000000167805 */ /* 0x000fe2000001ff00 */
[----:B---3--:R-:W-:-:S05]  /*37e0*/  HADD2.F32 R0, -RZ, R0.H0_H0 ;  /* 0x20000000ff007230 */ /* 0x008fca0000004100 */
[----:B------:R-:W-:-:S04]  /*37f0*/  FMUL.FTZ R0, R0, 1 ;  /* 0x3f80000000007820 */ /* 0x000fc80000410000 */
[----:B------:R0:W1:Y:S01]  /*3800*/  F2F.F64.F32 R20, R0 ;  /* 0x0000000000147310 */ /* 0x0000620000201800 */
[----:B------:R-:W-:Y:S05]  /*3810*/  BRA `(.L_x_4845) ;  /* 0x0000000c003c7947 */ /* 0x000fea0003800000 */
.L_x_4853:
        /* <DEDUP_REMOVED lines=12> */
.L_x_4856:
        /* <DEDUP_REMOVED lines=8> */
.L_x_4855:
[----:B------:R0:W5:Y:S01]  /*3960*/  LDG.E.64 R20, desc[UR36][R2.64] ;  /* 0x0000002402147981 */ /* 0x000162000c1e1b00 */
[----:B------:R-:W-:Y:S01]  /*3970*/  CS2R R22, SRZ ;  /* 0x0000000000167805 */ /* 0x000fe2000001ff00 */
[----:B------:R-:W-:Y:S06]  /*3980*/  BRA `(.L_x_4845) ;  /* 0x0000000800e07947 */ /* 0x000fec0003800000 */
.L_x_4846:
        /* <DEDUP_REMOVED lines=14> */
.L_x_4859:
[----:B------:R0:W5:Y:S01]  /*3a70*/  LDG.E.128 R20, desc[UR36][R2.64] ;  /* 0x0000002402147981 */ /* 0x000162000c1e1d00 */
[----:B------:R-:W-:Y:S05]  /*3a80*/  BRA `(.L_x_4845) ;  /* 0x0000000800a07947 */ /* 0x000fea0003800000 */
.L_x_4858:
        /* <DEDUP_REMOVED lines=29> */
.L_x_4861:
        /* <DEDUP_REMOVED lines=16> */
.L_x_4860:
[----:B------:R-:W3:Y:S01]  /*3d60*/  LDG.E.U16 R0, desc[UR36][R2.64] ;  /* 0x0000002402007981 */ /* 0x000ee2000c1e1500 */
[----:B------:R-:W-:Y:S01]  /*3d70*/  CS2R R22, SRZ ;  /* 0x0000000000167805 */ /* 0x000fe2000001ff00 */
[----:B---3--:R-:W-:-:S04]  /*3d80*/  IMAD.U32 R0, R0, 0x10000, RZ ;  /* 0x0001000000007824 */ /* 0x008fc800078e00ff */
[----:B------:R-:W-:-:S04]  /*3d90*/  FMUL.FTZ R0, R0, 1 ;  /* 0x3f80000000007820 */ /* 0x000fc80000410000 */
[----:B------:R0:W1:Y:S01]  /*3da0*/  F2F.F64.F32 R20, R0 ;  /* 0x0000000000147310 */ /* 0x0000620000201800 */
[----:B------:R-:W-:Y:S05]  /*3db0*/  BRA `(.L_x_4845) ;  /* 0x0000000400d47947 */ /* 0x000fea0003800000 */
.L_x_4857:
        /* <DEDUP_REMOVED lines=12> */
.L_x_4864:
        /* <DEDUP_REMOVED lines=21> */
.L_x_4868:
[----:B------:R-:W-:Y:S05]  /*3fd0*/  BSYNC B1 ;  /* 0x0000000000017941 */ /* 0x000fea0003800000 */
.L_x_4867:
[----:B------:R-:W-:Y:S01]  /*3fe0*/  LEA R3, R0, 0x3b800000, 0x17 ;  /* 0x3b80000000037811 */ /* 0x000fe200078eb8ff */
[----:B------:R-:W-:-:S05]  /*3ff0*/  IMAD.SHL.U32 R0, R2, 0x100000, RZ ;  /* 0x0010000002007824 */ /* 0x000fca00078e00ff */
[----:B------:R-:W-:-:S07]  /*4000*/  LOP3.LUT R0, R3, R0, R4, 0xfe, !PT ;  /* 0x0000000003007212 */ /* 0x000fce00078efe04 */
.L_x_4866:
[----:B------:R-:W-:Y:S05]  /*4010*/  BSYNC B0 ;  /* 0x0000000000007941 */ /* 0x000fea0003800000 */
.L_x_4865:
[----:B------:R-:W-:Y:S01]  /*4020*/  FMUL.FTZ R0, R0, 1 ;  /* 0x3f80000000007820 */ /* 0x000fe20000410000 */
[----:B------:R-:W-:-:S03]  /*4030*/  CS2R R22, SRZ ;  /* 0x0000000000167805 */ /* 0x000fc6000001ff00 */
[----:B------:R0:W1:Y:S01]  /*4040*/  F2F.F64.F32 R20, R0 ;  /* 0x0000000000147310 */ /* 0x0000620000201800 */
[----:B------:R-:W-:Y:S05]  /*4050*/  BRA `(.L_x_4845) ;  /* 0x00000004002c7947 */ /* 0x000fea0003800000 */
.L_x_4863:
        /* <DEDUP_REMOVED lines=21> */
.L_x_4872:
[----:B------:R-:W-:Y:S05]  /*41b0*/  BSYNC B1 ;  /* 0x0000000000017941 */ /* 0x000fea0003800000 */
.L_x_4871:
[----:B------:R-:W-:Y:S01]  /*41c0*/  LEA R3, R0, 0x37800000, 0x17 ;  /* 0x3780000000037811 */ /* 0x000fe200078eb8ff */
[----:B------:R-:W-:-:S05]  /*41d0*/  IMAD.SHL.U32 R0, R2, 0x200000, RZ ;  /* 0x0020000002007824 */ /* 0x000fca00078e00ff */
[----:B------:R-:W-:-:S07]  /*41e0*/  LOP3.LUT R0, R3, R0, R4, 0xfe, !PT ;  /* 0x0000000003007212 */ /* 0x000fce00078efe04 */
.L_x_4870:
[----:B------:R-:W-:Y:S05]  /*41f0*/  BSYNC B0 ;  /* 0x0000000000007941 */ /* 0x000fea0003800000 */
.L_x_4869:
[----:B------:R-:W-:Y:S01]  /*4200*/  FMUL.FTZ R0, R0, 1 ;  /* 0x3f80000000007820 */ /* 0x000fe20000410000 */
[----:B------:R-:W-:-:S03]  /*4210*/  CS2R R22, SRZ ;  /* 0x0000000000167805 */ /* 0x000fc6000001ff00 */
[----:B------:R0:W1:Y:S01]  /*4220*/  F2F.F64.F32 R20, R0 ;  /* 0x0000000000147310 */ /* 0x0000620000201800 */
[----:B------:R-:W-:Y:S05]  /*4230*/  BRA `(.L_x_4845) ;  /* 0x0000000000b47947 */ /* 0x000fea0003800000 */
.L_x_4862:
        /* <DEDUP_REMOVED lines=14> */
.L_x_4876:
[----:B------:R-:W-:Y:S05]  /*4320*/  BSYNC B0 ;  /* 0x0000000000007941 */ /* 0x000fea0003800000 */
.L_x_4875:
[----:B------:R-:W-:Y:S01]  /*4330*/  FMUL.FTZ R0, R0, 1 ;  /* 0x3f80000000007820 */ /* 0x000fe20000410000 */
[----:B------:R-:W-:-:S03]  /*4340*/  CS2R R22, SRZ ;  /* 0x0000000000167805 */ /* 0x000fc6000001ff00 */
[----:B------:R0:W1:Y:S01]  /*4350*/  F2F.F64.F32 R20, R0 ;  /* 0x0000000000147310 */ /* 0x0000620000201800 */
[----:B------:R-:W-:Y:S05]  /*4360*/  BRA `(.L_x_4845) ;  /* 0x0000000000687947 */ /* 0x000fea0003800000 */
.L_x_4850:
        /* <DEDUP_REMOVED lines=16> */
.L_x_4877:
[----:B------:R-:W-:Y:S02]  /*4470*/  CS2R R20, SRZ ;  /* 0x0000000000147805 */ /* 0x000fe4000001ff00 */
[----:B------:R-:W-:Y:S01]  /*4480*/  CS2R R22, SRZ ;  /* 0x0000000000167805 */ /* 0x000fe2000001ff00 */
[----:B------:R-:W-:Y:S06]  /*4490*/  BRA `(.L_x_4845) ;  /* 0x00000000001c7947 */ /* 0x000fec0003800000 */
.L_x_4874:
[----:B------:R-:W3:Y:S01]  /*44a0*/  LDG.E.64 R20, desc[UR36][R2.64] ;  /* 0x0000002402147981 */ /* 0x000ee2000c1e1b00 */
[----:B------:R-:W-:Y:S01]  /*44b0*/  CS2R R22, SRZ ;  /* 0x0000000000167805 */ /* 0x000fe2000001ff00 */
[----:B---3--:R-:W0:Y:S01]  /*44c0*/  I2F.F64.U64 R20, R20 ;  /* 0x0000001400147312 */ /* 0x008e220000301800 */
[----:B------:R-:W-:Y:S05]  /*44d0*/  BRA `(.L_x_4845) ;  /* 0x00000000000c7947 */ /* 0x000fea0003800000 */
.L_x_4873:
[----:B------:R-:W3:Y:S01]  /*44e0*/  LDG.E R2, desc[UR36][R2.64] ;  /* 0x0000002402027981 */ /* 0x000ee2000c1e1900 */
[----:B------:R-:W-:Y:S01]  /*44f0*/  CS2R R22, SRZ ;  /* 0x0000000000167805 */ /* 0x000fe2000001ff00 */
[----:B---3--:R0:W1:Y:S06]  /*4500*/  I2F.F64.U32 R20, R2 ;  /* 0x0000000200147312 */ /* 0x00806c0000201800 */
.L_x_4845:
[----:B------:R-:W-:Y:S05]  /*4510*/  BSYNC B6 ;  /* 0x0000000000067941 */ /* 0x000fea0003800000 */
.L_x_4844:
[----:B0--3--:R-:W0:Y:S01]  /*4520*/  S2R R0, SR_TID.X ;  /* 0x0000000000007919 */ /* 0x009e220000002100 */
[----:B------:R-:W-:Y:S01]  /*4530*/  BSSY B0, `(.L_x_4878) ;  /* 0x0000249000007945 */ /* 0x000fe20003800000 */
[----:B------:R-:W-:Y:S02]  /*4540*/  CS2R R6, SRZ ;  /* 0x0000000000067805 */ /* 0x000fe4000001ff00 */
[----:B------:R-:W-:Y:S02]  /*4550*/  CS2R R4, SRZ ;  /* 0x0000000000047805 */ /* 0x000fe4000001ff00 */
[----:B0-----:R-:W-:-:S13]  /*4560*/  ISETP.GE.AND P0, PT, R0, R45, PT ;  /* 0x0000002d0000720c */ /* 0x001fda0003f06270 */
[----:B------:R-:W-:Y:S05]  /*4570*/  @P0 BRA `(.L_x_4879) ;  /* 0x0000002400100947 */ /* 0x000fea0003800000 */
[----:B-12-45:R-:W-:-:S04]  /*4580*/  LOP3.LUT R0, R17, 0x7fffffff, RZ, 0xc0, !PT ;  /* 0x7fffffff11007812 */ /* 0x036fc800078ec0ff */
        /* <DEDUP_REMOVED lines=28> */
[----:B------:R-:W-:Y:S05]  /*4750*/  CALL.REL.NOINC `($_ZN2at6native27unrolled_elementwise_kernelIZZZNS0_16tanh_kernel_cudaERNS_18TensorIteratorBaseEENKUlvE_clEvENKUlvE_clEvEUlN3c107complexIdEEE_St5arrayIPcLm2EELi4E23TrivialOffsetCalculatorILi1EjESE_NS0_6memory12LoadWithCastILi1EEENSF_13StoreWithCastILi1EEEEEviT_T0_T2_T3_T4_T5_$__internal_trig_reduction_slowpathd) ;  /* 0x000000e400787944 */ /* 0x000fea0003c00000 */
[----:B------:R-:W-:Y:S05]  /*4760*/  BRA `(.L_x_4885) ;  /* 0x0000000000087947 */ /* 0x000fea0003800000 */
.L_x_4884:
[----:B------:R-:W-:Y:S01]  /*4770*/  DMUL R2, RZ, R18 ;  /* 0x00000012ff027228 */ /* 0x000fe20000000000 */
[----:B------:R-:W-:-:S10]  /*4780*/  IMAD.MOV.U32 R0, RZ, RZ, RZ ;  /* 0x000000ffff007224 */ /* 0x000fd400078e00ff */
.L_x_4885:
[----:B------:R-:W-:Y:S05]  /*4790*/  BSYNC B2 ;  /* 0x0000000000027941 */ /* 0x000fea0003800000 */
.L_x_4883:
[----:B------:R-:W-:Y:S01]  /*47a0*/  DMUL R6, R2, R2 ;  /* 0x0000000202067228 */ /* 0x000fe20000000000 */
[----:B------:R-:W-:Y:S01]  /*47b0*/  IMAD.MOV.U32 R4, RZ, RZ, 0x5b27ebb1 ;  /* 0x5b27ebb1ff047424 */ /* 0x000fe200078e00ff */
[----:B------:R-:W-:Y:S01]  /*47c0*/  UMOV UR4, 0x2799bcb9 ;  /* 0x2799bcb900047882 */ /* 0x000fe20000000000 */
[----:B------:R-:W-:Y:S01]  /*47d0*/  IMAD.MOV.U32 R5, RZ, RZ, 0x3ef9757c ;  /* 0x3ef9757cff057424 */ /* 0x000fe200078e00ff */
[----:B------:R-:W-:Y:S01]  /*47e0*/  UMOV UR5, 0x3ee48dac ;  /* 0x3ee48dac00057882 */ /* 0x000fe20000000000 */
[----:B------:R-:W-:Y:S01]  /*47f0*/  LOP3.LUT R0, R0, 0x1, RZ, 0xc0, !PT ;  /* 0x0000000100007812 */ /* 0x000fe200078ec0ff */
[----:B------:R-:W-:Y:S03]  /*4800*/  BSSY B1, `(.L_x_4886) ;  /* 0x0000039000017945 */ /* 0x000fe60003800000 */
[----:B------:R-:W-:Y:S01]  /*4810*/  DFMA R4, R6, UR4, -R4 ;  /* 0x0000000406047c2b */ /* 0x000fe20008000804 */
[----:B------:R-:W-:Y:S01]  /*4820*/  UMOV UR4, 0xfd91e04 ;  /* 0x0fd91e0400047882 */ /* 0x000fe20000000000 */
[----:B------:R-:W-:Y:S01]  /*4830*/  UMOV UR5, 0x3f0980e9 ;  /* 0x3f0980e900057882 */ /* 0x000fe20000000000 */
[----:B------:R-:W-:-:S05]  /*4840*/  ISETP.NE.U32.AND P0, PT, R0, 0x1, PT ;  /* 0x000000010000780c */ /* 0x000fca0003f05070 */
        /* <DEDUP_REMOVED lines=37> */
[----:B------:R-:W-:-:S04]  /*4aa0*/  LOP3.LUT R5, R17, 0x7fffffff, RZ, 0xc0, !PT ;  /* 0x7fffffff11057812 */ /* 0x000fc800078ec0ff */
[----:B------:R-:W-:-:S03]  /*4ab0*/  ISETP.GE.U32.AND P1, PT, R5, 0x3ff00000, PT ;  /* 0x3ff000000500780c */ /* 0x000fc60003f26070 */
        /* <DEDUP_REMOVED lines=13> */
.L_x_4887:
[----:B------:R-:W-:Y:S05]  /*4b90*/  BSYNC B1 ;  /* 0x0000000000017941 */ /* 0x000fea0003800000 */
.L_x_4886:
        /* <DEDUP_REMOVED lines=60> */
[----:B------:R-:W-:Y:S02]  /*4f60*/  IMAD.MOV.U32 R10, RZ, RZ, 0x0 ;  /* 0x00000000ff0a7424 */ /* 0x000fe400078e00ff */
[----:B------:R-:W-:-:S05]  /*4f70*/  IMAD.MOV.U32 R11, RZ, RZ, 0x3ff00000 ;  /* 0x3ff00000ff0b7424 */ /* 0x000fca00078e00ff */
        /* <DEDUP_REMOVED lines=23> */
[----:B------:R-:W-:Y:S05]  /*50f0*/  CALL.REL.NOINC `($__internal_2_$__cuda_sm20_div_rn_f64_full) ;  /* 0x000000d000a87944 */ /* 0x000fea0003c00000 */
[----:B------:R-:W-:Y:S02]  /*5100*/  IMAD.MOV.U32 R3, RZ, RZ, R2 ;  /* 0x000000ffff037224 */ /* 0x000fe400078e0002 */
[----:B------:R-:W-:-:S07]  /*5110*/  IMAD.MOV.U32 R2, RZ, RZ, R0 ;  /* 0x000000ffff027224 */ /* 0x000fce00078e0000 */
.L_x_4891:
[----:B------:R-:W-:Y:S05]  /*5120*/  BSYNC B3 ;  /* 0x0000000000037941 */ /* 0x000fea0003800000 */
.L_x_4890:
[----:B------:R-:W-:Y:S01]  /*5130*/  DADD R2, R14, R2 ;  /* 0x000000000e027229 */ /* 0x000fe20000000002 */
[----:B------:R-:W-:Y:S01]  /*5140*/  UMOV UR4, 0x8fb9f87e ;  /* 0x8fb9f87e00047882 */ /* 0x000fe20000000000 */
[----:B------:R-:W-:Y:S02]  /*5150*/  UMOV UR5, 0x408633ce ;  /* 0x408633ce00057882 */ /* 0x000fe40000000000 */
[----:B------:R-:W-:-:S06]  /*5160*/  DSETP.GE.AND P0, PT, R4, UR4, PT ;  /* 0x0000000404007e2a */ /* 0x000fcc000bf06000 */
[----:B------:R-:W-:Y:S02]  /*5170*/  FSEL R4, R2, RZ, !P0 ;  /* 0x000000ff02047208 */ /* 0x000fe40004000000 */
[----:B------:R-:W-:Y:S01]  /*5180*/  FSEL R5, R3, +QNAN , !P0 ;  /* 0x7ff0000003057808 */ /* 0x000fe20004000000 */
[----:B------:R-:W-:Y:S06]  /*5190*/  BRA `(.L_x_4892) ;  /* 0x00000000005c7947 */ /* 0x000fec0003800000 */
.L_x_4889:
        /* <DEDUP_REMOVED lines=23> */
.L_x_4892:
[----:B------:R-:W-:Y:S05]  /*5310*/  BSYNC B2 ;  /* 0x0000000000027941 */ /* 0x000fea0003800000 */
.L_x_4888:
        /* <DEDUP_REMOVED lines=27> */
[----:B------:R-:W-:-:S02]  /*54d0*/  IMAD.MOV.U32 R36, RZ, RZ, R33 ;  /* 0x000000ffff247224 */ /* 0x000fc400078e0021 */
[----:B------:R-:W-:Y:S02]  /*54e0*/  IMAD.MOV.U32 R9, RZ, RZ, R14 ;  /* 0x000000ffff097224 */ /* 0x000fe400078e000e */
[----:B------:R-:W-:Y:S02]  /*54f0*/  IMAD.MOV.U32 R8, RZ, RZ, R15 ;  /* 0x000000ffff087224 */ /* 0x000fe400078e000f */
[----:B------:R-:W-:-:S07]  /*5500*/  IMAD.MOV.U32 R12, RZ, RZ, R11 ;  /* 0x000000ffff0c7224 */ /* 0x000fce00078e000b */
[----:B------:R-:W-:Y:S05]  /*5510*/  CALL.REL.NOINC `($__internal_3_$__cuda_sm20_dsqrt_rn_f64_mediumpath_v1) ;  /* 0x000000d400347944 */ /* 0x000fea0003c00000 */
[----:B------:R-:W-:Y:S02]  /*5520*/  IMAD.MOV.U32 R2, RZ, RZ, R8 ;  /* 0x000000ffff027224 */ /* 0x000fe400078e0008 */
[----:B------:R-:W-:-:S07]  /*5530*/  IMAD.MOV.U32 R3, RZ, RZ, R0 ;  /* 0x000000ffff037224 */ /* 0x000fce00078e0000 */
.L_x_4894:
[----:B------:R-:W-:Y:S05]  /*5540*/  BSYNC B1 ;  /* 0x0000000000017941 */ /* 0x000fea0003800000 */
.L_x_4893:
        /* <DEDUP_REMOVED lines=27> */
.L_x_4896:
[----:B------:R-:W-:Y:S05]  /*5700*/  BSYNC B2 ;  /* 0x0000000000027941 */ /* 0x000fea0003800000 */
.L_x_4895:
        /* <DEDUP_REMOVED lines=23> */
.L_x_4898:
[----:B------:R-:W-:Y:S05]  /*5880*/  BSYNC B2 ;  /* 0x0000000000027941 */ /* 0x000fea0003800000 */
.L_x_4897:
[----:B------:R-:W-:Y:S02]  /*5890*/  IMAD.MOV.U32 R6, RZ, RZ, R2 ;  /* 0x000000ffff067224 */ /* 0x000fe400078e0002 */
[----:B------:R-:W-:Y:S01]  /*58a0*/  IMAD.MOV.U32 R7, RZ, RZ, R3 ;  /* 0x000000ffff077224 */ /* 0x000fe200078e0003 */
[----:B------:R-:W-:Y:S06]  /*58b0*/  BRA `(.L_x_4879) ;  /* 0x0000001000407947 */ /* 0x000fec0003800000 */
.L_x_4882:
        /* <DEDUP_REMOVED lines=61> */
.L_x_4900:
[----:B------:R-:W-:Y:S05]  /*5c90*/  BSYNC B1 ;  /* 0x0000000000017941 */ /* 0x000fea0003800000 */
.L_x_4899:
        /* <DEDUP_REMOVED lines=23> */
.L_x_4902:
[----:B------:R-:W-:Y:S01]  /*5e10*/  DMUL R2, RZ, R18 ;  /* 0x00000012ff027228 */ /* 0x000fe20000000000 */
[----:B------:R-:W-:-:S10]  /*5e20*/  IMAD.MOV.U32 R0, RZ, RZ, RZ ;  /* 0x000000ffff007224 */ /* 0x000fd400078e00ff */
.L_x_4903:
[----:B------:R-:W-:Y:S05]  /*5e30*/  BSYNC B2 ;  /* 0x0000000000027941 */ /* 0x000fea0003800000 */
.L_x_4901:
        /* <DEDUP_REMOVED lines=45> */
.L_x_4905:
[----:B------:R-:W-:Y:S01]  /*6110*/  DMUL R2, RZ, R18 ;  /* 0x00000012ff027228 */ /* 0x000fe20000000000 */
[----:B------:R-:W-:-:S10]  /*6120*/  IMAD.MOV.U32 R0, RZ, RZ, RZ ;  /* 0x000000ffff007224 */ /* 0x000fd400078e00ff */
.L_x_4906:
[----:B------:R-:W-:Y:S05]  /*6130*/  BSYNC B2 ;  /* 0x0000000000027941 */ /* 0x000fea0003800000 */
.L_x_4904:
        /* <DEDUP_REMOVED lines=12> */
[----:B------:R-:W-:-:S02]  /*6200*/  DMUL R4, R4, 4 ;  /* 0x4010000004047828 */ /* 0x000fc40000000000 */
        /* <DEDUP_REMOVED lines=12> */
[----:B------:R-:W-:-:S07]  /*62d0*/  IMAD.MOV.U32 R3, RZ, RZ, 0x3ff00000 ;  /* 0x3ff00000ff037424 */ /* 0x000fce00078e00ff */
[----:B------:R-:W-:-:S08]  /*62e0*/  DMUL R4, R4, R6 ;  /* 0x0000000604047228 */ /* 0x000fd00000000000 */
[----:B------:R-:W-:Y:S01]  /*62f0*/  DMUL R6, R4, R6 ;  /* 0x0000000604067228 */ /* 0x000fe20000000000 */
[----:B------:R-:W-:Y:S01]  /*6300*/  LOP3.LUT R5, R3, 0x80000000, R17, 0xb8, !PT ;  /* 0x8000000003057812 */ /* 0x000fe200078eb811 */
[----:B------:R-:W-:Y:S01]  /*6310*/  IMAD.MOV.U32 R4, RZ, RZ, RZ ;  /* 0x000000ffff047224 */ /* 0x000fe200078e00ff */
[----:B------:R-:W-:Y:S08]  /*6320*/  BRA `(.L_x_4879) ;  /* 0x0000000400a47947 */ /* 0x000ff00003800000 */
.L_x_4881:
[----:B------:R-:W-:-:S10]  /*6330*/  DADD R4, R18, -R18 ;  /* 0x0000000012047229 */ /* 0x000fd40000000812 */
[----:B------:R-:W-:Y:S02]  /*6340*/  IMAD.MOV.U32 R6, RZ, RZ, R4 ;  /* 0x000000ffff067224 */ /* 0x000fe400078e0004 */
[----:B------:R-:W-:Y:S01]  /*6350*/  IMAD.MOV.U32 R7, RZ, RZ, R5 ;  /* 0x000000ffff077224 */ /* 0x000fe200078e0005 */
[----:B------:R-:W-:Y:S06]  /*6360*/  BRA `(.L_x_4879) ;  /* 0x0000000400947947 */ /* 0x000fec0003800000 */
.L_x_4880:
[----:B------:R-:W-:-:S13]  /*6370*/  LOP3.LUT P0, RZ, R16, 0xfffff, R17, 0xf8, !PT ;  /* 0x000fffff10ff7812 */ /* 0x000fda000780f811 */
[C---:B------:R-:W-:Y:S01]  /*6380*/  @P0 DMUL R2, R18.reuse, R16 ;  /* 0x0000001012020228 */ /* 0x040fe20000000000 */
[----:B------:R-:W-:Y:S01]  /*6390*/  @P0 IMAD.MOV.U32 R4, RZ, RZ, R16 ;  /* 0x000000ffff040224 */ /* 0x000fe200078e0010 */
[----:B------:R-:W-:Y:S01]  /*63a0*/  @P0 DSETP.NEU.AND P1, PT, R18, RZ, PT ;  /* 0x000000ff1200022a */ /* 0x000fe20003f2d000 */
[----:B------:R-:W-:-:S07]  /*63b0*/  @P0 IMAD.MOV.U32 R5, RZ, RZ, R17 ;  /* 0x000000ffff050224 */ /* 0x000fce00078e0011 */
        /* <DEDUP_REMOVED lines=29> */
[----:B------:R-:W-:Y:S05]  /*6590*/  CALL.REL.NOINC `($_ZN2at6native27unrolled_elementwise_kernelIZZZNS0_16tanh_kernel_cudaERNS_18TensorIteratorBaseEENKUlvE_clEvENKUlvE_clEvEUlN3c107complexIdEEE_St5arrayIPcLm2EELi4E23TrivialOffsetCalculatorILi1EjESE_NS0_6memory12LoadWithCastILi1EEENSF_13StoreWithCastILi1EEEEEviT_T0_T2_T3_T4_T5_$__internal_trig_reduction_slowpathd) ;  /* 0x000000c400e87944 */ /* 0x000fea0003c00000 */
.L_x_4910:
[----:B------:R-:W-:Y:S05]  /*65a0*/  BSYNC B3 ;  /* 0x0000000000037941 */ /* 0x000fea0003800000 */
.L_x_4909:
        /* <DEDUP_REMOVED lines=11> */
[----:B------:R-:W-:Y:S01]  /*6660*/  UMOV UR4, 0x6dc9c883 ;  /* 0x6dc9c88300047882 */ /* 0x000fe20000000000 */
[----:B------:R-:W-:Y:S01]  /*6670*/  UMOV UR5, 0x3fe45f30 ;  /* 0x3fe45f3000057882 */ /* 0x000fe20000000000 */
[----:B------:R-:W-:Y:S01]  /*6680*/  FSEL R40, -R40, 4.2945490664224492434e-19, !P0 ;  /* 0x20fd816428287808 */ /* 0x000fe20004000100 */
[----:B------:R-:W-:Y:S01]  /*6690*/  BSSY B3, `(.L_x_4911) ;  /* 0x0000015000037945 */ /* 0x000fe20003800000 */
        /* <DEDUP_REMOVED lines=8> */
[----:B------:R-:W-:Y:S02]  /*6720*/  DMUL R2, R18, UR4 ;  /* 0x0000000412027c28 */ /* 0x000fe40008000000 */
[----:B------:R-:W-:Y:S02]  /*6730*/  @P0 DFMA R4, R34, R8, 1 ;  /* 0x3ff000002204042b */ /* 0x000fe40000000008 */
[----:B------:R-:W-:Y:S02]  /*6740*/  DSETP.GE.AND P0, PT, |R18|, 2.14748364800000000000e+09, PT ;  /* 0x41e000001200742a */ /* 0x000fe40003f06200 */
[----:B------:R0:W1:Y:S04]  /*6750*/  F2I.F64 R0, R2 ;  /* 0x0000000200007311 */ /* 0x0000680000301100 */
[----:B------:R-:W-:-:S08]  /*6760*/  @P1 DFMA R4, R4, -1, RZ ;  /* 0xbff000000404182b */ /* 0x000fd000000000ff */
[----:B0-----:R-:W-:Y:S05]  /*6770*/  @!P0 BRA `(.L_x_4912) ;  /* 0x0000000000188947 */ /* 0x001fea0003800000 */
[----:B-1----:R-:W-:Y:S01]  /*6780*/  IMAD.MOV.U32 R0, RZ, RZ, R18 ;  /* 0x000000ffff007224 */ /* 0x002fe200078e0012 */
[----:B------:R-:W-:Y:S01]  /*6790*/  MOV R36, 0x67c0 ;  /* 0x000067c000247802 */ /* 0x000fe20000000f00 */
[----:B------:R-:W-:-:S07]  /*67a0*/  IMAD.MOV.U32 R15, RZ, RZ, R19 ;  /* 0x000000ffff0f7224 */ /* 0x000fce00078e0013 */
[----:B------:R-:W-:Y:S05]  /*67b0*/  CALL.REL.NOINC `($_ZN2at6native27unrolled_elementwise_kernelIZZZNS0_16tanh_kernel_cudaERNS_18TensorIteratorBaseEENKUlvE_clEvENKUlvE_clEvEUlN3c107complexIdEEE_St5arrayIPcLm2EELi4E23TrivialOffsetCalculatorILi1EjESE_NS0_6memory12LoadWithCastILi1EEENSF_13StoreWithCastILi1EEEEEviT_T0_T2_T3_T4_T5_$__internal_trig_reduction_slowpathd) ;  /* 0x000000c400607944 */ /* 0x000fea0003c00000 */
[----:B------:R-:W-:Y:S02]  /*67c0*/  IMAD.MOV.U32 R6, RZ, RZ, R2 ;  /* 0x000000ffff067224 */ /* 0x000fe400078e0002 */
[----:B------:R-:W-:-:S07]  /*67d0*/  IMAD.MOV.U32 R7, RZ, RZ, R3 ;  /* 0x000000ffff077224 */ /* 0x000fce00078e0003 */
.L_x_4912:
[----:B------:R-:W-:Y:S05]  /*67e0*/  BSYNC B3 ;  /* 0x0000000000037941 */ /* 0x000fea0003800000 */
.L_x_4911:
[----:B------:R-:W0:Y:S01]  /*67f0*/  LDC.64 R18, c[0x4][0x168] ;  /* 0x01005a00ff127b82 */ /* 0x000e220000000a00 */
[----:B-1----:R-:W-:-:S04]  /*6800*/  VIADD R2, R0, 0x1 ;  /* 0x0000000100027836 */ /* 0x002fc80000000000 */
        /* <DEDUP_REMOVED lines=22> */
.L_x_4908:
[----:B------:R-:W-:Y:S05]  /*6970*/  BSYNC B2 ;  /* 0x0000000000027941 */ /* 0x000fea0003800000 */
.L_x_4907:
[----:B------:R-:W-:Y:S01]  /*6980*/  LOP3.LUT R7, RZ, 0x80000000, R19, 0xb8, !PT ;  /* 0x80000000ff077812 */ /* 0x000fe200078eb813 */
[----:B------:R-:W-:Y:S02]  /*6990*/  IMAD.MOV.U32 R4, RZ, RZ, R16 ;  /* 0x000000ffff047224 */ /* 0x000fe400078e0010 */
[----:B------:R-:W-:Y:S02]  /*69a0*/  IMAD.MOV.U32 R5, RZ, RZ, R32 ;  /* 0x000000ffff057224 */ /* 0x000fe400078e0020 */
[----:B------:R-:W-:-:S07]  /*69b0*/  IMAD.MOV.U32 R6, RZ, RZ, RZ ;  /* 0x000000ffff067224 */ /* 0x000fce00078e00ff */
.L_x_4879:
[----:B------:R-:W-:Y:S05]  /*69c0*/  BSYNC B0 ;  /* 0x0000000000007941 */ /* 0x000fea0003800000 */
.L_x_4878:
[----:B------:R-:W0:Y:S01]  /*69d0*/  S2R R0, SR_TID.X ;  /* 0x0000000000007919 */ /* 0x000e220000002100 */
[----:B------:R-:W-:Y:S01]  /*69e0*/  BSSY B0, `(.L_x_4913) ;  /* 0x0000244000007945 */ /* 0x000fe20003800000 */
[----:B------:R-:W-:Y:S02]  /*69f0*/  CS2R R34, SRZ ;  /* 0x0000000000227805 */ /* 0x000fe4000001ff00 */
[----:B------:R-:W-:Y:S01]  /*6a00*/  CS2R R32, SRZ ;  /* 0x0000000000207805 */ /* 0x000fe2000001ff00 */
[----:B0-----:R-:W-:-:S05]  /*6a10*/  VIADD R0, R0, 0x80 ;  /* 0x0000008000007836 */ /* 0x001fca0000000000 */
[----:B------:R-:W-:-:S13]  /*6a20*/  ISETP.GE.AND P0, PT, R0, R45, PT ;  /* 0x0000002d0000720c */ /* 0x000fda0003f06270 */
[----:B------:R-:W-:Y:S05]  /*6a30*/  @P0 BRA `(.L_x_4914) ;  /* 0x0000002000f80947 */ /* 0x000fea0003800000 */
[----:B-1---5:R-:W-:-:S04]  /*6a40*/  LOP3.LUT R0, R29, 0x7fffffff, RZ, 0xc0, !PT ;  /* 0x7fffffff1d007812 */ /* 0x022fc800078ec0ff */
        /* <DEDUP_REMOVED lines=28> */
[----:B--2-4-:R-:W-:Y:S05]  /*6c10*/  CALL.REL.NOINC `($_ZN2at6native27unrolled_elementwise_kernelIZZZNS0_16tanh_kernel_cudaERNS_18TensorIteratorBaseEENKUlvE_clEvENKUlvE_clEvEUlN3c107complexIdEEE_St5arrayIPcLm2EELi4E23TrivialOffsetCalculatorILi1EjESE_NS0_6memory12LoadWithCastILi1EEENSF_13StoreWithCastILi1EEEEEviT_T0_T2_T3_T4_T5_$__internal_trig_reduction_slowpathd) ;  /* 0x000000c000487944 */ /* 0x014fea0003c00000 */
[----:B------:R-:W-:Y:S05]  /*6c20*/  BRA `(.L_x_4920) ;  /* 0x0000000000087947 */ /* 0x000fea0003800000 */
.L_x_4919:
[----:B------:R-:W-:Y:S01]  /*6c30*/  DMUL R2, RZ, R30 ;  /* 0x0000001eff027228 */ /* 0x000fe20000000000 */
[----:B------:R-:W-:-:S10]  /*6c40*/  IMAD.MOV.U32 R0, RZ, RZ, RZ ;  /* 0x000000ffff007224 */ /* 0x000fd400078e00ff */
.L_x_4920:
[----:B------:R-:W-:Y:S05]  /*6c50*/  BSYNC B2 ;  /* 0x0000000000027941 */ /* 0x000fea0003800000 */
.L_x_4918:
[----:B------:R-:W-:Y:S01]  /*6c60*/  DMUL R8, R2, R2 ;  /* 0x0000000202087228 */ /* 0x000fe20000000000 */
[----:B------:R-:W-:Y:S01]  /*6c70*/  IMAD.MOV.U32 R10, RZ, RZ, 0x5b27ebb1 ;  /* 0x5b27ebb1ff0a7424 */ /* 0x000fe200078e00ff */
[----:B------:R-:W-:Y:S01]  /*6c80*/  UMOV UR4, 0x2799bcb9 ;  /* 0x2799bcb900047882 */ /* 0x000fe20000000000 */
[----:B------:R-:W-:Y:S01]  /*6c90*/  IMAD.MOV.U32 R11, RZ, RZ, 0x3ef9757c ;  /* 0x3ef9757cff0b7424 */ /* 0x000fe200078e00ff */
[----:B------:R-:W-:Y:S01]  /*6ca0*/  UMOV UR5, 0x3ee48dac ;  /* 0x3ee48dac00057882 */ /* 0x000fe20000000000 */
[----:B------:R-:W-:Y:S01]  /*6cb0*/  LOP3.LUT R0, R0, 0x1, RZ, 0xc0, !PT ;  /* 0x0000000100007812 */ /* 0x000fe200078ec0ff */
[----:B------:R-:W-:Y:S01]  /*6cc0*/  BSSY B1, `(.L_x_4921) ;  /* 0x0000039000017945 */ /* 0x000fe20003800000 */
[----:B--2-4-:R-:W-:Y:S02]  /*6cd0*/  LOP3.LUT R17, R29, 0x7fffffff, RZ, 0xc0, !PT ;  /* 0x7fffffff1d117812 */ /* 0x014fe400078ec0ff */
        /* <DEDUP_REMOVED lines=55> */
.L_x_4922:
[----:B------:R-:W-:Y:S05]  /*7050*/  BSYNC B1 ;  /* 0x0000000000017941 */ /* 0x000fea0003800000 */
.L_x_4921:
        /* <DEDUP_REMOVED lines=88> */
.L_x_4926:
[----:B------:R-:W-:Y:S05]  /*75e0*/  BSYNC B3 ;  /* 0x0000000000037941 */ /* 0x000fea0003800000 */
.L_x_4925:
[----:B------:R-:W-:Y:S01]  /*75f0*/  DADD R2, R18, R2 ;  /* 0x0000000012027229 */ /* 0x000fe20000000002 */
[----:B------:R-:W-:Y:S01]  /*7600*/  UMOV UR4, 0x8fb9f87e ;  /* 0x8fb9f87e00047882 */ /* 0x000fe20000000000 */
[----:B------:R-:W-:Y:S02]  /*7610*/  UMOV UR5, 0x408633ce ;  /* 0x408633ce00057882 */ /* 0x000fe40000000000 */
[----:B------:R-:W-:-:S06]  /*7620*/  DSETP.GE.AND P0, PT, R16, UR4, PT ;  /* 0x0000000410007e2a */ /* 0x000fcc000bf06000 */
[----:B------:R-:W-:Y:S02]  /*7630*/  FSEL R8, R2, RZ, !P0 ;  /* 0x000000ff02087208 */ /* 0x000fe40004000000 */
[----:B------:R-:W-:Y:S01]  /*7640*/  FSEL R9, R3, +QNAN , !P0 ;  /* 0x7ff0000003097808 */ /* 0x000fe20004000000 */
[----:B------:R-:W-:Y:S06]  /*7650*/  BRA `(.L_x_4927) ;  /* 0x00000000005c7947 */ /* 0x000fec0003800000 */
.L_x_4924:
        /* <DEDUP_REMOVED lines=23> */
.L_x_4927:
[----:B------:R-:W-:Y:S05]  /*77d0*/  BSYNC B2 ;  /* 0x0000000000027941 */ /* 0x000fea0003800000 */
.L_x_4923:
        /* <DEDUP_REMOVED lines=34> */
.L_x_4929:
[----:B------:R-:W-:Y:S05]  /*7a00*/  BSYNC B1 ;  /* 0x0000000000017941 */ /* 0x000fea0003800000 */
.L_x_4928:
        /* <DEDUP_REMOVED lines=27> */
.L_x_4931:
[----:B------:R-:W-:Y:S05]  /*7bc0*/  BSYNC B2 ;  /* 0x0000000000027941 */ /* 0x000fea0003800000 */
.L_x_4930:
        /* <DEDUP_REMOVED lines=23> */
.L_x_4933:
[----:B------:R-:W-:Y:S05]  /*7d40*/  BSYNC B2 ;  /* 0x0000000000027941 */ /* 0x000fea0003800000 */
.L_x_4932:
[----:B------:R-:W-:Y:S05]  /*7d50*/  BRA `(.L_x_4914) ;  /* 0x0000001000307947 */ /* 0x000fea0003800000 */
.L_x_4917:
        /* <DEDUP_REMOVED lines=53> */
[----:B------:R-:W-:Y:S01]  /*80b0*/  FSEL R34, R8, RZ, !P0 ;  /* 0x000000ff08227208 */ /* 0x000fe20004000000 */
[----:B------:R-:W-:Y:S01]  /*80c0*/  @!P1 IMAD.MOV.U32 R8, RZ, RZ, RZ ;  /* 0x000000ffff089224 */ /* 0x000fe200078e00ff */
[----:B------:R-:W-:-:S05]  /*80d0*/  @!P1 SHF.R.S32.HI R3, RZ, 0x1, R0 ;  /* 0x00000001ff039819 */ /* 0x000fca0000011400 */
[----:B------:R-:W-:Y:S02]  /*80e0*/  @!P1 IMAD.IADD R2, R2, 0x1, -R3 ;  /* 0x0000000102029824 */ /* 0x000fe400078e0a03 */
[----:B------:R-:W-:-:S03]  /*80f0*/  @!P1 IMAD R3, R3, 0x100000, R11 ;  /* 0x0010000003039824 */ /* 0x000fc600078e020b */
[----:B------:R-:W-:Y:S01]  /*8100*/  @!P1 LEA R9, R2, 0x3ff00000, 0x14 ;  /* 0x3ff0000002099811 */ /* 0x000fe200078ea0ff */
[----:B------:R-:W-:-:S06]  /*8110*/  @!P1 IMAD.MOV.U32 R2, RZ, RZ, R10 ;  /* 0x000000ffff029224 */ /* 0x000fcc00078e000a */
[----:B------:R-:W-:-:S11]  /*8120*/  @!P1 DMUL R34, R2, R8 ;  /* 0x0000000802229228 */ /* 0x000fd60000000000 */
.L_x_4935:
[----:B------:R-:W-:Y:S05]  /*8130*/  BSYNC B1 ;  /* 0x0000000000017941 */ /* 0x000fea0003800000 */
.L_x_4934:
        /* <DEDUP_REMOVED lines=23> */
.L_x_4937:
[----:B------:R-:W-:Y:S01]  /*82b0*/  DMUL R2, RZ, R30 ;  /* 0x0000001eff027228 */ /* 0x000fe20000000000 */
[----:B------:R-:W-:-:S10]  /*82c0*/  IMAD.MOV.U32 R0, RZ, RZ, RZ ;  /* 0x000000ffff007224 */ /* 0x000fd400078e00ff */
.L_x_4938:
[----:B------:R-:W-:Y:S05]  /*82d0*/  BSYNC B2 ;  /* 0x0000000000027941 */ /* 0x000fea0003800000 */
.L_x_4936:
[----:B------:R-:W0:Y:S01]  /*82e0*/  LDC.64 R36, c[0x4][0x168] ;  /* 0x01005a00ff247b82 */ /* 0x000e220000000a00 */
[----:B------:R-:W-:-:S05]  /*82f0*/  IMAD.SHL.U32 R8, R0, 0x8, RZ ;  /* 0x0000000800087824 */ /* 0x000fca00078e00ff */
[----:B------:R-:W-:-:S05]  /*8300*/  LOP3.LUT R9, R8, 0x8, RZ, 0xc0, !PT ;  /* 0x0000000808097812 */ /* 0x000fca00078ec0ff */
[----:B0-----:R-:W-:-:S05]  /*8310*/  IMAD.WIDE.U32 R36, R9, 0x8, R36 ;  /* 0x0000000809247825 */ /* 0x001fca00078e0024 */
[----:B------:R-:W3:Y:S04]  /*8320*/  LDG.E.128.CONSTANT R8, desc[UR36][R36.64] ;  /* 0x0000002424087981 */ /* 0x000ee8000c1e9d00 */
[----:B------:R-:W5:Y:S04]  /*8330*/  LDG.E.128.CONSTANT R12, desc[UR36][R36.64+0x10] ;  /* 0x00001024240c7981 */ /* 0x000f68000c1e9d00 */
[----:B--2-4-:R-:W2:Y:S01]  /*8340*/  LDG.E.128.CONSTANT R16, desc[UR36][R36.64+0x20] ;  /* 0x0000202424107981 */ /* 0x014ea2000c1e9d00 */
[----:B------:R-:W-:Y:S01]  /*8350*/  R2P PR, R0, 0x3 ;  /* 0x0000000300007804 */ /* 0x000fe20000000000 */
[----:B------:R-:W-:Y:S01]  /*8360*/  IMAD.MOV.U32 R38, RZ, RZ, 0x79785eba ;  /* 0x79785ebaff267424 */ /* 0x000fe200078e00ff */
[----:B------:R-:W-:Y:S01]  /*8370*/  DMUL R32, R2, R2 ;  /* 0x0000000202207228 */ /* 0x000fe20000000000 */
[----:B------:R-:W-:Y:S01]  /*8380*/  IMAD.MOV.U32 R0, RZ, RZ, 0x3de5db65 ;  /* 0x3de5db65ff007424 */ /* 0x000fe200078e00ff */
[----:B------:R-:W-:Y:S02]  /*8390*/  BSSY B2, `(.L_x_4939) ;  /* 0x0000024000027945 */ /* 0x000fe40003800000 */
[----:B------:R-:W-:-:S02]  /*83a0*/  FSEL R38, -R38, 4.2945490664224492434e-19, !P0 ;  /* 0x20fd816426267808 */ /* 0x000fc40004000100 */
[----:B------:R-:W-:-:S06]  /*83b0*/  FSEL R39, R0, -0.082518599927425384521, !P0 ;  /* 0xbda8ff8300277808 */ /* 0x000fcc0004000000 */
[----:B---3--:R-:W-:-:S08]  /*83c0*/  DFMA R8, R32, R38, R8 ;  /* 0x000000262008722b */ /* 0x008fd00000000008 */
[----:B------:R-:W-:-:S08]  /*83d0*/  DFMA R8, R32, R8, R10 ;  /* 0x000000082008722b */ /* 0x000fd0000000000a */
[----:B-----5:R-:W-:-:S08]  /*83e0*/  DFMA R8, R32, R8, R12 ;  /* 0x000000082008722b */ /* 0x020fd0000000000c */
[----:B------:R-:W-:-:S08]  /*83f0*/  DFMA R8, R32, R8, R14 ;  /* 0x000000082008722b */ /* 0x000fd0000000000e */
[----:B--2---:R-:W-:-:S08]  /*8400*/  DFMA R8, R32, R8, R16 ;  /* 0x000000082008722b */ /* 0x004fd00000000010 */
        /* <DEDUP_REMOVED lines=26> */
.L_x_4940:
[----:B------:R-:W-:Y:S01]  /*85b0*/  DMUL R2, RZ, R30 ;  /* 0x0000001eff027228 */ /* 0x000fe20000000000 */
[----:B------:R-:W-:-:S10]  /*85c0*/  IMAD.MOV.U32 R0, RZ, RZ, RZ ;  /* 0x000000ffff007224 */ /* 0x000fd400078e00ff */
.L_x_4941:
[----:B------:R-:W-:Y:S05]  /*85d0*/  BSYNC B2 ;  /* 0x0000000000027941 */ /* 0x000fea0003800000 */
.L_x_4939:
        /* <DEDUP_REMOVED lines=15> */
[----:B--2---:R-:W-:Y:S01]  /*86d0*/  DFMA R8, R18, R32, R8 ;  /* 0x000000201208722b */ /* 0x004fe20000000008 */
[----:B------:R-:W-:Y:S02]  /*86e0*/  IMAD.MOV.U32 R33, RZ, RZ, 0x3ff00000 ;  /* 0x3ff00000ff217424 */ /* 0x000fe400078e00ff */
[----:B------:R-:W-:-:S03]  /*86f0*/  IMAD.MOV.U32 R32, RZ, RZ, RZ ;  /* 0x000000ffff207224 */ /* 0x000fc600078e00ff */
[----:B------:R-:W-:Y:S02]  /*8700*/  LOP3.LUT R33, R33, 0x80000000, R29, 0xb8, !PT ;  /* 0x8000000021217812 */ /* 0x000fe400078eb81d */
        /* <DEDUP_REMOVED lines=8> */
[----:B------:R-:W-:-:S08]  /*8790*/  DMUL R16, R16, R2 ;  /* 0x0000000210107228 */ /* 0x000fd00000000000 */
[----:B------:R-:W-:-:S08]  /*87a0*/  DMUL R16, R16, R34 ;  /* 0x0000002210107228 */ /* 0x000fd00000000000 */
[----:B------:R-:W-:Y:S01]  /*87b0*/  DMUL R34, R16, R34 ;  /* 0x0000002210227228 */ /* 0x000fe20000000000 */
[----:B------:R-:W-:Y:S10]  /*87c0*/  BRA `(.L_x_4914) ;  /* 0x0000000400947947 */ /* 0x000ff40003800000 */
.L_x_4916:
[----:B------:R-:W-:-:S10]  /*87d0*/  DADD R32, R30, -R30 ;  /* 0x000000001e207229 */ /* 0x000fd4000000081e */
[----:B------:R-:W-:Y:S02]  /*87e0*/  IMAD.MOV.U32 R34, RZ, RZ, R32 ;  /* 0x000000ffff227224 */ /* 0x000fe400078e0020 */
[----:B------:R-:W-:Y:S01]  /*87f0*/  IMAD.MOV.U32 R35, RZ, RZ, R33 ;  /* 0x000000ffff237224 */ /* 0x000fe200078e0021 */
[----:B------:R-:W-:Y:S06]  /*8800*/  BRA `(.L_x_4914) ;  /* 0x0000000400847947 */ /* 0x000fec0003800000 */
.L_x_4915:
        /* <DEDUP_REMOVED lines=35> */
[----:B--2-4-:R-:W-:Y:S05]  /*8a40*/  CALL.REL.NOINC `($_ZN2at6native27unrolled_elementwise_kernelIZZZNS0_16tanh_kernel_cudaERNS_18TensorIteratorBaseEENKUlvE_clEvENKUlvE_clEvEUlN3c107complexIdEEE_St5arrayIPcLm2EELi4E23TrivialOffsetCalculatorILi1EjESE_NS0_6memory12LoadWithCastILi1EEENSF_13StoreWithCastILi1EEEEEviT_T0_T2_T3_T4_T5_$__internal_trig_reduction_slowpathd) ;  /* 0x000000a000bc7944 */ /* 0x014fea0003c00000 */
.L_x_4945:
[----:B------:R-:W-:Y:S05]  /*8a50*/  BSYNC B3 ;  /* 0x0000000000037941 */ /* 0x000fea0003800000 */
.L_x_4944:
[----:B------:R-:W0:Y:S01]  /*8a60*/  LDC.64 R40, c[0x4][0x168] ;  /* 0x01005a00ff287b82 */ /* 0x000e220000000a00 */
[----:B------:R-:W-:-:S05]  /*8a70*/  IMAD.SHL.U32 R8, R0, 0x8, RZ ;  /* 0x0000000800087824 */ /* 0x000fca00078e00ff */
[----:B------:R-:W-:-:S05]  /*8a80*/  LOP3.LUT R9, R8, 0x8, RZ, 0xc0, !PT ;  /* 0x0000000808097812 */ /* 0x000fca00078ec0ff */
[----:B0-----:R-:W-:-:S05]  /*8a90*/  IMAD.WIDE.U32 R40, R9, 0x8, R40 ;  /* 0x0000000809287825 */ /* 0x001fca00078e0028 */
[----:B------:R-:W3:Y:S04]  /*8aa0*/  LDG.E.128.CONSTANT R8, desc[UR36][R40.64] ;  /* 0x0000002428087981 */ /* 0x000ee8000c1e9d00 */
[----:B------:R-:W5:Y:S04]  /*8ab0*/  LDG.E.128.CONSTANT R12, desc[UR36][R40.64+0x10] ;  /* 0x00001024280c7981 */ /* 0x000f68000c1e9d00 */
[----:B------:R-:W5:Y:S01]  /*8ac0*/  LDG.E.128.CONSTANT R36, desc[UR36][R40.64+0x20] ;  /* 0x0000202428247981 */ /* 0x000f62000c1e9d00 */
[----:B------:R-:W-:Y:S01]  /*8ad0*/  R2P PR, R0, 0x3 ;  /* 0x0000000300007804 */ /* 0x000fe20000000000 */
[----:B--2-4-:R-:W-:Y:S01]  /*8ae0*/  IMAD.MOV.U32 R16, RZ, RZ, 0x79785eba ;  /* 0x79785ebaff107424 */ /* 0x014fe200078e00ff */
        /* <DEDUP_REMOVED lines=9> */
[----:B------:R-:W-:-:S08]  /*8b80*/  DFMA R8, R34, R8, R36 ;  /* 0x000000082208722b */ /* 0x000fd00000000024 */
        /* <DEDUP_REMOVED lines=8> */
[----:B------:R-:W-:Y:S05]  /*8c10*/  CALL.REL.NOINC `($_ZN2at6native27unrolled_elementwise_kernelIZZZNS0_16tanh_kernel_cudaERNS_18TensorIteratorBaseEENKUlvE_clEvENKUlvE_clEvEUlN3c107complexIdEEE_St5arrayIPcLm2EELi4E23TrivialOffsetCalculatorILi1EjESE_NS0_6memory12LoadWithCastILi1EEENSF_13StoreWithCastILi1EEEEEviT_T0_T2_T3_T4_T5_$__internal_trig_reduction_slowpathd) ;  /* 0x000000a000487944 */ /* 0x000fea0003c00000 */
[----:B------:R-:W-:Y:S02]  /*8c20*/  IMAD.MOV.U32 R32, RZ, RZ, R0 ;  /* 0x000000ffff207224 */ /* 0x000fe400078e0000 */
[----:B------:R-:W-:Y:S02]  /*8c30*/  IMAD.MOV.U32 R18, RZ, RZ, R2 ;  /* 0x000000ffff127224 */ /* 0x000fe400078e0002 */
[----:B------:R-:W-:-:S07]  /*8c40*/  IMAD.MOV.U32 R19, RZ, RZ, R3 ;  /* 0x000000ffff137224 */ /* 0x000fce00078e0003 */
.L_x_4947:
[----:B------:R-:W-:Y:S05]  /*8c50*/  BSYNC B3 ;  /* 0x0000000000037941 */ /* 0x000fea0003800000 */
.L_x_4946:
        /* <DEDUP_REMOVED lines=24> */
.L_x_4943:
[----:B------:R-:W-:Y:S05]  /*8de0*/  BSYNC B2 ;  /* 0x0000000000027941 */ /* 0x000fea0003800000 */
.L_x_4942:
[----:B------:R-:W-:Y:S01]  /*8df0*/  LOP3.LUT R35, RZ, 0x80000000, R31, 0xb8, !PT ;  /* 0x80000000ff237812 */ /* 0x000fe200078eb81f */
[----:B------:R-:W-:Y:S02]  /*8e00*/  IMAD.MOV.U32 R32, RZ, RZ, R28 ;  /* 0x000000ffff207224 */ /* 0x000fe400078e001c */
[----:B------:R-:W-:-:S07]  /*8e10*/  IMAD.MOV.U32 R34, RZ, RZ, RZ ;  /* 0x000000ffff227224 */ /* 0x000fce00078e00ff */
.L_x_4914:
[----:B------:R-:W-:Y:S05]  /*8e20*/  BSYNC B0 ;  /* 0x0000000000007941 */ /* 0x000fea0003800000 */
.L_x_4913:
[----:B------:R-:W0:Y:S01]  /*8e30*/  S2R R0, SR_TID.X ;  /* 0x0000000000007919 */ /* 0x000e220000002100 */
[----:B------:R-:W-:Y:S01]  /*8e40*/  BSSY B0, `(.L_x_4948) ;  /* 0x0000249000007945 */ /* 0x000fe20003800000 */
[----:B-1---5:R-:W-:Y:S02]  /*8e50*/  CS2R R18, SRZ ;  /* 0x0000000000127805 */ /* 0x022fe4000001ff00 */
[----:B------:R-:W-:Y:S02]  /*8e60*/  CS2R R30, SRZ ;  /* 0x00000000001e7805 */ /* 0x000fe4000001ff00 */
[----:B------:R-:W-:Y:S01]  /*8e70*/  CS2R R28, SRZ ;  /* 0x00000000001c7805 */ /* 0x000fe2000001ff00 */
[----:B0-----:R-:W-:-:S05]  /*8e80*/  VIADD R0, R0, 0x100 ;  /* 0x0000010000007836 */ /* 0x001fca0000000000 */
[----:B------:R-:W-:-:S13]  /*8e90*/  ISETP.GE.AND P0, PT, R0, R45, PT ;  /* 0x0000002d0000720c */ /* 0x000fda0003f06270 */
[----:B------:R-:W-:Y:S05]  /*8ea0*/  @P0 BRA `(.L_x_4949) ;  /* 0x0000002400080947 */ /* 0x000fea0003800000 */
[----:B------:R-:W-:-:S04]  /*8eb0*/  LOP3.LUT R0, R25, 0x7fffffff, RZ, 0xc0, !PT ;  /* 0x7fffffff19007812 */ /* 0x000fc800078ec0ff */
        /* <DEDUP_REMOVED lines=30> */
.L_x_4954:
[----:B------:R-:W-:Y:S01]  /*90a0*/  DMUL R2, RZ, R26 ;  /* 0x0000001aff027228 */ /* 0x000fe20000000000 */
[----:B------:R-:W-:-:S10]  /*90b0*/  IMAD.MOV.U32 R0, RZ, RZ, RZ ;  /* 0x000000ffff007224 */ /* 0x000fd400078e00ff */
.L_x_4955:
[----:B------:R-:W-:Y:S05]  /*90c0*/  BSYNC B2 ;  /* 0x0000000000027941 */ /* 0x000fea0003800000 */
.L_x_4953:
        /* <DEDUP_REMOVED lines=63> */
.L_x_4957:
[----:B------:R-:W-:Y:S05]  /*94c0*/  BSYNC B1 ;  /* 0x0000000000017941 */ /* 0x000fea0003800000 */
.L_x_4956:
        /* <DEDUP_REMOVED lines=89> */
.L_x_4961:
[----:B------:R-:W-:Y:S05]  /*9a60*/  BSYNC B3 ;  /* 0x0000000000037941 */ /* 0x000fea0003800000 */
.L_x_4960:
[----:B------:R-:W-:Y:S01]  /*9a70*/  DADD R2, R26, R2 ;  /* 0x000000001a027229 */ /* 0x000fe20000000002 */
[----:B------:R-:W-:Y:S01]  /*9a80*/  UMOV UR4, 0x8fb9f87e ;  /* 0x8fb9f87e00047882 */ /* 0x000fe20000000000 */
[----:B------:R-:W-:Y:S02]  /*9a90*/  UMOV UR5, 0x408633ce ;  /* 0x408633ce00057882 */ /* 0x000fe40000000000 */
[----:B------:R-:W-:-:S06]  /*9aa0*/  DSETP.GE.AND P0, PT, R16, UR4, PT ;  /* 0x0000000410007e2a */ /* 0x000fcc000bf06000 */
[----:B------:R-:W-:Y:S02]  /*9ab0*/  FSEL R8, R2, RZ, !P0 ;  /* 0x000000ff02087208 */ /* 0x000fe40004000000 */
[----:B------:R-:W-:Y:S01]  /*9ac0*/  FSEL R9, R3, +QNAN , !P0 ;  /* 0x7ff0000003097808 */ /* 0x000fe20004000000 */
[----:B------:R-:W-:Y:S06]  /*9ad0*/  BRA `(.L_x_4962) ;  /* 0x00000000005c7947 */ /* 0x000fec0003800000 */
.L_x_4959:
        /* <DEDUP_REMOVED lines=23> */
.L_x_4962:
[----:B------:R-:W-:Y:S05]  /*9c50*/  BSYNC B2 ;  /* 0x0000000000027941 */ /* 0x000fea0003800000 */
.L_x_4958:
        /* <DEDUP_REMOVED lines=33> */
.L_x_4964:
[----:B------:R-:W-:Y:S05]  /*9e70*/  BSYNC B1 ;  /* 0x0000000000017941 */ /* 0x000fea0003800000 */
.L_x_4963:
        /* <DEDUP_REMOVED lines=27> */
.L_x_4966:
[----:B------:R-:W-:Y:S05]  /*a030*/  BSYNC B2 ;  /* 0x0000000000027941 */ /* 0x000fea0003800000 */
.L_x_4965:
        /* <DEDUP_REMOVED lines=23> */
.L_x_4968:
[----:B------:R-:W-:Y:S05]  /*a1b0*/  BSYNC B2 ;  /* 0x0000000000027941 */ /* 0x000fea0003800000 */
.L_x_4967:
[----:B------:R-:W-:Y:S05]  /*a1c0*/  BRA `(.L_x_4949) ;  /* 0x0000001000407947 */ /* 0x000fea0003800000 */
.L_x_4952:
        /* <DEDUP_REMOVED lines=61> */
.L_x_4970:
[----:B------:R-:W-:Y:S05]  /*a5a0*/  BSYNC B1 ;  /* 0x0000000000017941 */ /* 0x000fea0003800000 */
.L_x_4969:
        /* <DEDUP_REMOVED lines=23> */
.L_x_4972:
[----:B------:R-:W-:Y:S01]  /*a720*/  DMUL R2, RZ, R26 ;  /* 0x0000001aff027228 */ /* 0x000fe20000000000 */
[----:B------:R-:W-:-:S10]  /*a730*/  IMAD.MOV.U32 R0, RZ, RZ, RZ ;  /* 0x000000ffff007224 */ /* 0x000fd400078e00ff */
.L_x_4973:
[----:B------:R-:W-:Y:S05]  /*a740*/  BSYNC B2 ;  /* 0x0000000000027941 */ /* 0x000fea0003800000 */
.L_x_4971:
        /* <DEDUP_REMOVED lines=45> */
.L_x_4975:
[----:B------:R-:W-:Y:S01]  /*aa20*/  DMUL R2, RZ, R26 ;  /* 0x0000001aff027228 */ /* 0x000fe20000000000 */
[----:B------:R-:W-:-:S10]  /*aa30*/  IMAD.MOV.U32 R0, RZ, RZ, RZ ;  /* 0x000000ffff007224 */ /* 0x000fd400078e00ff */
.L_x_4976:
[----:B------:R-:W-:Y:S05]  /*aa40*/  BSYNC B2 ;  /* 0x0000000000027941 */ /* 0x000fea0003800000 */
.L_x_4974:
        /* <DEDUP_REMOVED lines=31> */
.L_x_4951:
[----:B------:R-:W-:-:S10]  /*ac40*/  DADD R28, R26, -R26 ;  /* 0x000000001a1c7229 */ /* 0x000fd4000000081a */
[----:B------:R-:W-:Y:S02]  /*ac50*/  IMAD.MOV.U32 R30, RZ, RZ, R28 ;  /* 0x000000ffff1e7224 */ /* 0x000fe400078e001c */
[----:B------:R-:W-:Y:S01]  /*ac60*/  IMAD.MOV.U32 R31, RZ, RZ, R29 ;  /* 0x000000ffff1f7224 */ /* 0x000fe200078e001d */
[----:B------:R-:W-:Y:S06]  /*ac70*/  BRA `(.L_x_4949) ;  /* 0x0000000400947947 */ /* 0x000fec0003800000 */
.L_x_4950:
        /* <DEDUP_REMOVED lines=29> */
[----:B--2-4-:R-:W-:Y:S02]  /*ae50*/  IMAD.MOV.U32 R16, RZ, RZ, R28 ;  /* 0x000000ffff107224 */ /* 0x014fe400078e001c */
[----:B------:R-:W-:Y:S01]  /*ae60*/  IMAD.MOV.U32 R17, RZ, RZ, R29 ;  /* 0x000000ffff117224 */ /* 0x000fe200078e001d */
[----:B------:R-:W-:Y:S06]  /*ae70*/  @!P2 BRA `(.L_x_4980) ;  /* 0x000000000018a947 */ /* 0x000fec0003800000 */
[----:B------:R-:W-:Y:S01]  /*ae80*/  IMAD.MOV.U32 R0, RZ, RZ, R26 ;  /* 0x000000ffff007224 */ /* 0x000fe200078e001a */
[----:B------:R-:W-:Y:S01]  /*ae90*/  MOV R36, 0xaec0 ;  /* 0x0000aec000247802 */ /* 0x000fe20000000f00 */
[----:B------:R-:W-:-:S07]  /*aea0*/  IMAD.MOV.U32 R15, RZ, RZ, R27 ;  /* 0x000000ffff0f7224 */ /* 0x000fce00078e001b */
[----:B------:R-:W-:Y:S05]  /*aeb0*/  CALL.REL.NOINC `($_ZN2at6native27unrolled_elementwise_kernelIZZZNS0_16tanh_kernel_cudaERNS_18TensorIteratorBaseEENKUlvE_clEvENKUlvE_clEvEUlN3c107complexIdEEE_St5arrayIPcLm2EELi4E23TrivialOffsetCalculatorILi1EjESE_NS0_6memory12LoadWithCastILi1EEENSF_13StoreWithCastILi1EEEEEviT_T0_T2_T3_T4_T5_$__internal_trig_reduction_slowpathd) ;  /* 0x0000007c00a07944 */ /* 0x000fea0003c00000 */
[----:B------:R-:W-:Y:S02]  /*aec0*/  IMAD.MOV.U32 R16, RZ, RZ, R2 ;  /* 0x000000ffff107224 */ /* 0x000fe400078e0002 */
[----:B------:R-:W-:-:S07]  /*aed0*/  IMAD.MOV.U32 R17, RZ, RZ, R3 ;  /* 0x000000ffff117224 */ /* 0x000fce00078e0003 */
.L_x_4980:
[----:B------:R-:W-:Y:S05]  /*aee0*/  BSYNC B3 ;  /* 0x0000000000037941 */ /* 0x000fea0003800000 */
.L_x_4979:
        /* <DEDUP_REMOVED lines=31> */
.L_x_4982:
[----:B------:R-:W-:Y:S05]  /*b0e0*/  BSYNC B3 ;  /* 0x0000000000037941 */ /* 0x000fea0003800000 */
.L_x_4981:
        /* <DEDUP_REMOVED lines=24> */
.L_x_4978:
[----:B------:R-:W-:Y:S05]  /*b270*/  BSYNC B2 ;  /* 0x0000000000027941 */ /* 0x000fea0003800000 */
.L_x_4977:
[----:B------:R-:W-:Y:S01]  /*b280*/  LOP3.LUT R26, RZ, 0x80000000, R27, 0xb8, !PT ;  /* 0x80000000ff1a7812 */ /* 0x000fe200078eb81b */
[----:B------:R-:W-:Y:S02]  /*b290*/  IMAD.MOV.U32 R29, RZ, RZ, R31 ;  /* 0x000000ffff1d7224 */ /* 0x000fe400078e001f */
[----:B------:R-:W-:Y:S02]  /*b2a0*/  IMAD.MOV.U32 R28, RZ, RZ, R24 ;  /* 0x000000ffff1c7224 */ /* 0x000fe400078e0018 */
[----:B------:R-:W-:Y:S02]  /*b2b0*/  IMAD.MOV.U32 R30, RZ, RZ, RZ ;  /* 0x000000ffff1e7224 */ /* 0x000fe400078e00ff */
[----:B------:R-:W-:-:S07]  /*b2c0*/  IMAD.MOV.U32 R31, RZ, RZ, R26 ;  /* 0x000000ffff1f7224 */ /* 0x000fce00078e001a */
.L_x_4949:
[----:B------:R-:W-:Y:S05]  /*b2d0*/  BSYNC B0 ;  /* 0x0000000000007941 */ /* 0x000fea0003800000 */
.L_x_4948:
[----:B------:R-:W0:Y:S01]  /*b2e0*/  S2R R0, SR_TID.X ;  /* 0x0000000000007919 */ /* 0x000e220000002100 */
[----:B------:R-:W-:Y:S01]  /*b2f0*/  BSSY B0, `(.L_x_4983) ;  /* 0x0000246000007945 */ /* 0x000fe20003800000 */
[----:B--2-4-:R-:W-:Y:S01]  /*b300*/  CS2R R16, SRZ ;  /* 0x0000000000107805 */ /* 0x014fe2000001ff00 */
        /* <DEDUP_REMOVED lines=34> */
.L_x_4989:
[----:B------:R-:W-:Y:S01]  /*b530*/  DMUL R2, RZ, R22 ;  /* 0x00000016ff027228 */ /* 0x000fe20000000000 */
[----:B------:R-:W-:-:S10]  /*b540*/  IMAD.MOV.U32 R0, RZ, RZ, RZ ;  /* 0x000000ffff007224 */ /* 0x000fd400078e00ff */
.L_x_4990:
[----:B------:R-:W-:Y:S05]  /*b550*/  BSYNC B2 ;  /* 0x0000000000027941 */ /* 0x000fea0003800000 */
.L_x_4988:
        /* <DEDUP_REMOVED lines=63> */
.L_x_4992:
[----:B------:R-:W-:Y:S05]  /*b950*/  BSYNC B1 ;  /* 0x0000000000017941 */ /* 0x000fea0003800000 */
.L_x_4991:
        /* <DEDUP_REMOVED lines=89> */
.L_x_4996:
[----:B------:R-:W-:Y:S05]  /*bef0*/  BSYNC B3 ;  /* 0x0000000000037941 */ /* 0x000fea0003800000 */
.L_x_4995:
[----:B------:R-:W-:Y:S01]  /*bf00*/  DADD R2, R18, R2 ;  /* 0x0000000012027229 */ /* 0x000fe20000000002 */
[----:B------:R-:W-:Y:S01]  /*bf10*/  UMOV UR4, 0x8fb9f87e ;  /* 0x8fb9f87e00047882 */ /* 0x000fe20000000000 */
[----:B------:R-:W-:Y:S02]  /*bf20*/  UMOV UR5, 0x408633ce ;  /* 0x408633ce00057882 */ /* 0x000fe40000000000 */
[----:B------:R-:W-:-:S06]  /*bf30*/  DSETP.GE.AND P0, PT, R16, UR4, PT ;  /* 0x0000000410007e2a */ /* 0x000fcc000bf06000 */
[----:B------:R-:W-:Y:S02]  /*bf40*/  FSEL R8, R2, RZ, !P0 ;  /* 0x000000ff02087208 */ /* 0x000fe40004000000 */
[----:B------:R-:W-:Y:S01]  /*bf50*/  FSEL R9, R3, +QNAN , !P0 ;  /* 0x7ff0000003097808 */ /* 0x000fe20004000000 */
[----:B------:R-:W-:Y:S06]  /*bf60*/  BRA `(.L_x_4997) ;  /* 0x00000000005c7947 */ /* 0x000fec0003800000 */
.L_x_4994:
        /* <DEDUP_REMOVED lines=23> */
.L_x_4997:
[----:B------:R-:W-:Y:S05]  /*c0e0*/  BSYNC B2 ;  /* 0x0000000000027941 */ /* 0x000fea0003800000 */
.L_x_4993:
        /* <DEDUP_REMOVED lines=33> */
.L_x_4999:
[----:B------:R-:W-:Y:S05]  /*c300*/  BSYNC B1 ;  /* 0x0000000000017941 */ /* 0x000fea0003800000 */
.L_x_4998:
        /* <DEDUP_REMOVED lines=27> */
.L_x_5001:
[----:B------:R-:W-:Y:S05]  /*c4c0*/  BSYNC B2 ;  /* 0x0000000000027941 */ /* 0x000fea0003800000 */
.L_x_5000:
        /* <DEDUP_REMOVED lines=23> */
.L_x_5003:
[----:B------:R-:W-:Y:S05]  /*c640*/  BSYNC B2 ;  /* 0x0000000000027941 */ /* 0x000fea0003800000 */
.L_x_5002:
[----:B------:R-:W-:Y:S02]  /*c650*/  IMAD.MOV.U32 R18, RZ, RZ, R2 ;  /* 0x000000ffff127224 */ /* 0x000fe400078e0002 */
[----:B------:R-:W-:Y:S01]  /*c660*/  IMAD.MOV.U32 R19, RZ, RZ, R3 ;  /* 0x000000ffff137224 */ /* 0x000fe200078e0003 */
[----:B------:R-:W-:Y:S06]  /*c670*/  BRA `(.L_x_4984) ;  /* 0x0000001000347947 */ /* 0x000fec0003800000 */
.L_x_4987:
        /* <DEDUP_REMOVED lines=61> */
.L_x_5005:
[----:B------:R-:W-:Y:S05]  /*ca50*/  BSYNC B1 ;  /* 0x0000000000017941 */ /* 0x000fea0003800000 */
.L_x_5004:
        /* <DEDUP_REMOVED lines=23> */
.L_x_5007:
[----:B------:R-:W-:Y:S01]  /*cbd0*/  DMUL R2, RZ, R22 ;  /* 0x00000016ff027228 */ /* 0x000fe20000000000 */
[----:B------:R-:W-:-:S10]  /*cbe0*/  IMAD.MOV.U32 R0, RZ, RZ, RZ ;  /* 0x000000ffff007224 */ /* 0x000fd400078e00ff */
.L_x_5008:
[----:B------:R-:W-:Y:S05]  /*cbf0*/  BSYNC B2 ;  /* 0x0000000000027941 */ /* 0x000fea0003800000 */
.L_x_5006:
        /* <DEDUP_REMOVED lines=45> */
.L_x_5010:
[----:B------:R-:W-:Y:S01]  /*ced0*/  DMUL R2, RZ, R22 ;  /* 0x00000016ff027228 */ /* 0x000fe20000000000 */
[----:B------:R-:W-:-:S10]  /*cee0*/  IMAD.MOV.U32 R0, RZ, RZ, RZ ;  /* 0x000000ffff007224 */ /* 0x000fd400078e00ff */
.L_x_5011:
[----:B------:R-:W-:Y:S05]  /*cef0*/  BSYNC B2 ;  /* 0x0000000000027941 */ /* 0x000fea0003800000 */
.L_x_5009:
        /* <DEDUP_REMOVED lines=31> */
.L_x_4986:
[----:B------:R-:W-:-:S10]  /*d0f0*/  DADD R16, R22, -R22 ;  /* 0x0000000016107229 */ /* 0x000fd40000000816 */
[----:B------:R-:W-:Y:S02]  /*d100*/  IMAD.MOV.U32 R18, RZ, RZ, R16 ;  /* 0x000000ffff127224 */ /* 0x000fe400078e0010 */
[----:B------:R-:W-:Y:S01]  /*d110*/  IMAD.MOV.U32 R19, RZ, RZ, R17 ;  /* 0x000000ffff137224 */ /* 0x000fe200078e0011 */
[----:B------:R-:W-:Y:S06]  /*d120*/  BRA `(.L_x_4984) ;  /* 0x0000000400887947 */ /* 0x000fec0003800000 */
.L_x_4985:
        /* <DEDUP_REMOVED lines=36> */
.L_x_5015:
[----:B------:R-:W-:Y:S05]  /*d370*/  BSYNC B3 ;  /* 0x0000000000037941 */ /* 0x000fea0003800000 */
.L_x_5014:
        /* <DEDUP_REMOVED lines=31> */
.L_x_5017:
[----:B------:R-:W-:Y:S05]  /*d570*/  BSYNC B3 ;  /* 0x0000000000037941 */ /* 0x000fea0003800000 */
.L_x_5016:
        /* <DEDUP_REMOVED lines=24> */
.L_x_5013:
[----:B------:R-:W-:Y:S05]  /*d700*/  BSYNC B2 ;  /* 0x0000000000027941 */ /* 0x000fea0003800000 */
.L_x_5012:
[----:B------:R-:W-:Y:S01]  /*d710*/  LOP3.LUT R19, RZ, 0x80000000, R23, 0xb8, !PT ;  /* 0x80000000ff137812 */ /* 0x000fe200078eb817 */
[----:B------:R-:W-:Y:S02]  /*d720*/  IMAD.MOV.U32 R16, RZ, RZ, R20 ;  /* 0x000000ffff107224 */ /* 0x000fe400078e0014 */
[----:B------:R-:W-:Y:S02]  /*d730*/  IMAD.MOV.U32 R17, RZ, RZ, R25 ;  /* 0x000000ffff117224 */ /* 0x000fe400078e0019 */
[----:B------:R-:W-:-:S07]  /*d740*/  IMAD.MOV.U32 R18, RZ, RZ, RZ ;  /* 0x000000ffff127224 */ /* 0x000fce00078e00ff */
.L_x_4984:
[----:B------:R-:W-:Y:S05]  /*d750*/  BSYNC B0 ;  /* 0x0000000000007941 */ /* 0x000fea0003800000 */
.L_x_4983:
[----:B------:R-:W0:Y:S01]  /*d760*/  S2R R0, SR_CTAID.X ;  /* 0x0000000000007919 */ /* 0x000e220000002500 */
[----:B------:R-:W0:Y:S01]  /*d770*/  LDC R3, c[0x0][0x210] ;  /* 0x00008400ff037b82 */ /* 0x000e220000000800 */
[----:B------:R-:W-:Y:S01]  /*d780*/  BSSY B6, `(.L_x_5018) ;  /* 0x0000163000067945 */ /* 0x000fe20003800000 */
[----:B------:R-:W1:Y:S06]  /*d790*/  S2R R25, SR_TID.X ;  /* 0x0000000000197919 */ /* 0x000e6c0000002100 */
[----:B------:R-:W2:Y:S01]  /*d7a0*/  LDC.U8 R23, c[0x0][0x234] ;  /* 0x00008d00ff177b82 */ /* 0x000ea20000000000 */
[----:B0-----:R-:W-:-:S05]  /*d7b0*/  IMAD R22, R0, -0x200, R3 ;  /* 0xfffffe0000167824 */ /* 0x001fca00078e0203 */
[----:B-1----:R-:W-:-:S13]  /*d7c0*/  ISETP.GE.AND P0, PT, R25, R22, PT ;  /* 0x000000161900720c */ /* 0x002fda0003f06270 */
[----:B--2---:R-:W-:Y:S05]  /*d7d0*/  @P0 BRA `(.L_x_5019) ;  /* 0x0000001400740947 */ /* 0x004fea0003800000 */
        /* <DEDUP_REMOVED lines=18> */
[----:B------:R-:W0:Y:S01]  /*d900*/  S2R R10, SR_TID.X ;  /* 0x00000000000a7919 */ /* 0x000e220000002100 */
[----:B------:R-:W1:Y:S02]  /*d910*/  F2I.F64.TRUNC R5, R4 ;  /* 0x0000000400057311 */ /* 0x000e64000030d100 */
[----:B-1----:R1:W-:Y:S01]  /*d920*/  STG.E.U8 desc[UR36][R2.64], R5 ;  /* 0x0000000502007986 */ /* 0x0023e2000c101124 */
[----:B0-----:R-:W-:-:S04]  /*d930*/  VIADD R10, R10, 0x80 ;  /* 0x000000800a0a7836 */ /* 0x001fc80000000000 */
[----:B------:R-:W-:Y:S01]  /*d940*/  IMAD.MOV.U32 R25, RZ, RZ, R10 ;  /* 0x000000ffff197224 */ /* 0x000fe200078e000a */
[----:B-1----:R-:W-:Y:S06]  /*d950*/  BRA `(.L_x_5019) ;  /* 0x0000001400147947 */ /* 0x002fec0003800000 */
.L_x_5023:
[----:B------:R-:W0:Y:S01]  /*d960*/  F2I.S64.F64.TRUNC R4, R4 ;  /* 0x0000000400047311 */ /* 0x000e22000030d900 */
[----:B------:R-:W1:Y:S01]  /*d970*/  S2R R0, SR_TID.X ;  /* 0x0000000000007919 */ /* 0x000e620000002100 */
[----:B0-----:R-:W-:-:S05]  /*d980*/  IMAD.MOV.U32 R7, RZ, RZ, R4 ;  /* 0x000000ffff077224 */ /* 0x001fca00078e0004 */
[----:B------:R3:W-:Y:S01]  /*d990*/  STG.E.U8 desc[UR36][R2.64], R7 ;  /* 0x0000000702007986 */ /* 0x0007e2000c101124 */
[----:B-1----:R-:W-:-:S04]  /*d9a0*/  VIADD R0, R0, 0x80 ;  /* 0x0000008000007836 */ /* 0x002fc80000000000 */
[----:B------:R-:W-:Y:S01]  /*d9b0*/  IMAD.MOV.U32 R25, RZ, RZ, R0 ;  /* 0x000000ffff197224 */ /* 0x000fe200078e0000 */
[----:B---3--:R-:W-:Y:S06]  /*d9c0*/  BRA `(.L_x_5019) ;  /* 0x0000001000f87947 */ /* 0x008fec0003800000 */
.L_x_5022:
[----:B------:R-:W-:-:S13]  /*d9d0*/  ISETP.NE.AND P0, PT, R0, 0x2, PT ;  /* 0x000000020000780c */ /* 0x000fda0003f05270 */
[----:B------:R-:W-:Y:S05]  /*d9e0*/  @!P0 BRA `(.L_x_5025) ;  /* 0x0000000000408947 */ /* 0x000fea0003800000 */
[----:B------:R-:W-:-:S13]  /*d9f0*/  ISETP.NE.AND P0, PT, R0, 0x3, PT ;  /* 0x000000030000780c */ /* 0x000fda0003f05270 */
[----:B------:R-:W-:Y:S05]  /*da00*/  @!P0 BRA `(.L_x_5026) ;  /* 0x0000000000208947 */ /* 0x000fea0003800000 */
[----:B------:R-:W-:-:S13]  /*da10*/  ISETP.NE.AND P0, PT, R0, 0x4, PT ;  /* 0x000000040000780c */ /* 0x000fda0003f05270 */
[----:B------:R-:W-:Y:S05]  /*da20*/  @P0 BRA `(.L_x_5024) ;  /* 0x0000001000640947 */ /* 0x000fea0003800000 */
[----:B------:R-:W0:Y:S01]  /*da30*/  S2R R6, SR_TID.X ;  /* 0x0000000000067919 */ /* 0x000e220000002100 */
[----:B------:R-:W1:Y:S02]  /*da40*/  F2I.S64.F64.TRUNC R4, R4 ;  /* 0x0000000400047311 */ /* 0x000e64000030d900 */
[----:B-1----:R1:W-:Y:S01]  /*da50*/  STG.E.64 desc[UR36][R2.64], R4 ;  /* 0x0000000402007986 */ /* 0x0023e2000c101b24 */
[----:B0-----:R-:W-:-:S04]  /*da60*/  VIADD R6, R6, 0x80 ;  /* 0x0000008006067836 */ /* 0x001fc80000000000 */
[----:B------:R-:W-:Y:S01]  /*da70*/  IMAD.MOV.U32 R25, RZ, RZ, R6 ;  /* 0x000000ffff197224 */ /* 0x000fe200078e0006 */
[----:B-1----:R-:W-:Y:S06]  /*da80*/  BRA `(.L_x_5019) ;  /* 0x0000001000c87947 */ /* 0x002fec0003800000 */
.L_x_5026:
[----:B------:R-:W0:Y:S01]  /*da90*/  S2R R0, SR_TID.X ;  /* 0x0000000000007919 */ /* 0x000e220000002100 */
[----:B------:R-:W1:Y:S02]  /*daa0*/  F2I.F64.TRUNC R5, R4 ;  /* 0x0000000400057311 */ /* 0x000e64000030d100 */
[----:B-1----:R1:W-:Y:S01]  /*dab0*/  STG.E desc[UR36][R2.64], R5 ;  /* 0x0000000502007986 */ /* 0x0023e2000c101924 */
[----:B0-----:R-:W-:-:S04]  /*dac0*/  VIADD R0, R0, 0x80 ;  /* 0x0000008000007836 */ /* 0x001fc80000000000 */
[----:B------:R-:W-:Y:S01]  /*dad0*/  IMAD.MOV.U32 R25, RZ, RZ, R0 ;  /* 0x000000ffff197224 */ /* 0x000fe200078e0000 */
[----:B-1----:R-:W-:Y:S06]  /*dae0*/  BRA `(.L_x_5019) ;  /* 0x0000001000b07947 */ /* 0x002fec0003800000 */
.L_x_5025:
[----:B------:R-:W0:Y:S01]  /*daf0*/  S2R R0, SR_TID.X ;  /* 0x0000000000007919 */ /* 0x000e220000002100 */
[----:B------:R-:W1:Y:S02]  /*db00*/  F2I.F64.TRUNC R5, R4 ;  /* 0x0000000400057311 */ /* 0x000e64000030d100 */
[----:B-1----:R1:W-:Y:S01]  /*db10*/  STG.E.U16 desc[UR36][R2.64], R5 ;  /* 0x0000000502007986 */ /* 0x0023e2000c101524 */
[----:B0-----:R-:W-:-:S04]  /*db20*/  VIADD R0, R0, 0x80 ;  /* 0x0000008000007836 */ /* 0x001fc80000000000 */
[----:B------:R-:W-:Y:S01]  /*db30*/  IMAD.MOV.U32 R25, RZ, RZ, R0 ;  /* 0x000000ffff197224 */ /* 0x000fe200078e0000 */
[----:B-1----:R-:W-:Y:S06]  /*db40*/  BRA `(.L_x_5019) ;  /* 0x0000001000987947 */ /* 0x002fec0003800000 */
.L_x_5021:
        /* <DEDUP_REMOVED lines=10> */
[----:B------:R-:W1:-:S13]  /*dbf0*/  S2R R8, SR_TID.X ;  /* 0x0000000000087919 */ /* 0x000e5a0000002100 */
[----:B0-----:R-:W-:-:S05]  /*dc00*/  @!P0 FMUL R7, R7, 1.175494350822287508e-38 ;  /* 0x0080000007078820 */ /* 0x001fca0000400000 */
[----:B------:R0:W-:Y:S01]  /*dc10*/  STG.E desc[UR36][R2.64], R7 ;  /* 0x0000000702007986 */ /* 0x0001e2000c101924 */
[----:B-1----:R-:W-:-:S04]  /*dc20*/  VIADD R8, R8, 0x80 ;  /* 0x0000008008087836 */ /* 0x002fc80000000000 */
[----:B------:R-:W-:Y:S01]  /*dc30*/  IMAD.MOV.U32 R25, RZ, RZ, R8 ;  /* 0x000000ffff197224 */ /* 0x000fe200078e0008 */
[----:B0-----:R-:W-:Y:S06]  /*dc40*/  BRA `(.L_x_5019) ;  /* 0x0000001000587947 */ /* 0x001fec0003800000 */
.L_x_5028:
[----:B------:R-:W-:Y:S01]  /*dc50*/  UMOV UR4, 0xf0000000 ;  /* 0xf000000000047882 */ /* 0x000fe20000000000 */
[----:B------:R-:W-:Y:S01]  /*dc60*/  UMOV UR5, 0x380fffff ;  /* 0x380fffff00057882 */ /* 0x000fe20000000000 */
[----:B------:R-:W0:Y:S01]  /*dc70*/  F2F.F32.F64 R0, R4 ;  /* 0x0000000400007310 */ /* 0x000e220000301000 */
[----:B------:R-:W-:Y:S01]  /*dc80*/  DSETP.GEU.AND P0, PT, |R4|, UR4, PT ;  /* 0x0000000404007e2a */ /* 0x000fe2000bf0e200 */
[----:B------:R-:W1:-:S13]  /*dc90*/  S2R R6, SR_TID.X ;  /* 0x0000000000067919 */ /* 0x000e5a0000002100 */
[----:B0-----:R-:W-:-:S05]  /*dca0*/  @!P0 FMUL R0, R0, 1.175494350822287508e-38 ;  /* 0x0080000000008820 */ /* 0x001fca0000400000 */
[----:B------:R-:W-:-:S05]  /*dcb0*/  F2FP.F16.F32.PACK_AB R0, RZ, R0 ;  /* 0x00000000ff00723e */ /* 0x000fca00000000ff */
[----:B------:R0:W-:Y:S01]  /*dcc0*/  STG.E.U16 desc[UR36][R2.64], R0 ;  /* 0x0000000002007986 */ /* 0x0001e2000c101524 */
[----:B-1----:R-:W-:-:S04]  /*dcd0*/  VIADD R6, R6, 0x80 ;  /* 0x0000008006067836 */ /* 0x002fc80000000000 */
[----:B------:R-:W-:Y:S01]  /*dce0*/  IMAD.MOV.U32 R25, RZ, RZ, R6 ;  /* 0x000000ffff197224 */ /* 0x000fe200078e0006 */
[----:B0-----:R-:W-:Y:S06]  /*dcf0*/  BRA `(.L_x_5019) ;  /* 0x00000010002c7947 */ /* 0x001fec0003800000 */
.L_x_5027:
        /* <DEDUP_REMOVED lines=10> */
[----:B------:R-:W1:Y:S01]  /*dda0*/  S2R R10, SR_TID.X ;  /* 0x00000000000a7919 */ /* 0x000e620000002100 */
[----:B------:R-:W-:-:S05]  /*ddb0*/  DSETP.GEU.AND P1, PT, |R4|, UR4, PT ;  /* 0x0000000404007e2a */ /* 0x000fca000bf2e200 */
[----:B------:R-:W2:Y:S07]  /*ddc0*/  F2F.F32.F64 R8, R4 ;  /* 0x0000000400087310 */ /* 0x000eae0000301000 */
[----:B0-----:R-:W-:Y:S02]  /*ddd0*/  @!P0 FMUL R9, R9, 1.175494350822287508e-38 ;  /* 0x0080000009098820 */ /* 0x001fe40000400000 */
[----:B--2---:R-:W-:-:S05]  /*dde0*/  @!P1 FMUL R8, R8, 1.175494350822287508e-38 ;  /* 0x0080000008089820 */ /* 0x004fca0000400000 */
[----:B------:R0:W-:Y:S01]  /*ddf0*/  STG.E.64 desc[UR36][R2.64], R8 ;  /* 0x0000000802007986 */ /* 0x0001e2000c101b24 */
[----:B-1----:R-:W-:-:S04]  /*de00*/  VIADD R10, R10, 0x80 ;  /* 0x000000800a0a7836 */ /* 0x002fc80000000000 */
[----:B------:R-:W-:Y:S01]  /*de10*/  IMAD.MOV.U32 R25, RZ, RZ, R10 ;  /* 0x000000ffff197224 */ /* 0x000fe200078e000a */
[----:B------:R-:W-:Y:S06]  /*de20*/  BRA `(.L_x_5019) ;  /* 0x0000000c00e07947 */ /* 0x000fec0003800000 */
.L_x_5030:
        /* <DEDUP_REMOVED lines=9> */
[----:B------:R-:W-:-:S05]  /*dec0*/  F2FP.F16.F32.PACK_AB R9, R0, R9 ;  /* 0x000000090009723e */ /* 0x000fca00000000ff */
[----:B------:R2:W-:Y:S01]  /*ded0*/  STG.E desc[UR36][R2.64], R9 ;  /* 0x0000000902007986 */ /* 0x0005e2000c101924 */
[----:B-1----:R-:W-:-:S04]  /*dee0*/  VIADD R8, R8, 0x80 ;  /* 0x0000008008087836 */ /* 0x002fc80000000000 */
[----:B------:R-:W-:Y:S01]  /*def0*/  IMAD.MOV.U32 R25, RZ, RZ, R8 ;  /* 0x000000ffff197224 */ /* 0x000fe200078e0008 */
[----:B------:R-:W-:Y:S06]  /*df00*/  BRA `(.L_x_5019) ;  /* 0x0000000c00a87947 */ /* 0x000fec0003800000 */
.L_x_5029:
[----:B------:R-:W0:Y:S01]  /*df10*/  S2R R0, SR_TID.X ;  /* 0x0000000000007919 */ /* 0x000e220000002100 */
[----:B------:R1:W-:Y:S01]  /*df20*/  STG.E.64 desc[UR36][R2.64], R4 ;  /* 0x0000000402007986 */ /* 0x0003e2000c101b24 */
[----:B0-----:R-:W-:-:S04]  /*df30*/  VIADD R0, R0, 0x80 ;  /* 0x0000008000007836 */ /* 0x001fc80000000000 */
[----:B------:R-:W-:Y:S01]  /*df40*/  IMAD.MOV.U32 R25, RZ, RZ, R0 ;  /* 0x000000ffff197224 */ /* 0x000fe200078e0000 */
[----:B-1----:R-:W-:Y:S06]  /*df50*/  BRA `(.L_x_5019) ;  /* 0x0000000c00947947 */ /* 0x002fec0003800000 */
.L_x_5020:
        /* <DEDUP_REMOVED lines=9> */
[----:B------:R-:W0:Y:S05]  /*dff0*/  S2R R8, SR_TID.X ;  /* 0x0000000000087919 */ /* 0x000e2a0000002100 */
[----:B------:R-:W-:-:S06]  /*e000*/  DSETP.NEU.OR P0, PT, R4, RZ, P0 ;  /* 0x000000ff0400722a */ /* 0x000fcc000070d400 */
[----:B------:R-:W-:-:S05]  /*e010*/  SEL R5, RZ, 0x1, !P0 ;  /* 0x00000001ff057807 */ /* 0x000fca0004000000 */
[----:B------:R3:W-:Y:S01]  /*e020*/  STG.E.U8 desc[UR36][R2.64], R5 ;  /* 0x0000000502007986 */ /* 0x0007e2000c101124 */
[----:B0-----:R-:W-:-:S04]  /*e030*/  VIADD R8, R8, 0x80 ;  /* 0x0000008008087836 */ /* 0x001fc80000000000 */
[----:B------:R-:W-:Y:S01]  /*e040*/  IMAD.MOV.U32 R25, RZ, RZ, R8 ;  /* 0x000000ffff197224 */ /* 0x000fe200078e0008 */
[----:B---3--:R-:W-:Y:S06]  /*e050*/  BRA `(.L_x_5019) ;  /* 0x0000000c00547947 */ /* 0x008fec0003800000 */
.L_x_5033:
[----:B------:R-:W0:Y:S01]  /*e060*/  S2R R0, SR_TID.X ;  /* 0x0000000000007919 */ /* 0x000e220000002100 */
[----:B------:R3:W-:Y:S01]  /*e070*/  STG.E.128 desc[UR36][R2.64], R4 ;  /* 0x0000000402007986 */ /* 0x0007e2000c101d24 */
[----:B0-----:R-:W-:-:S04]  /*e080*/  VIADD R0, R0, 0x80 ;  /* 0x0000008000007836 */ /* 0x001fc80000000000 */
[----:B------:R-:W-:Y:S01]  /*e090*/  IMAD.MOV.U32 R25, RZ, RZ, R0 ;  /* 0x000000ffff197224 */ /* 0x000fe200078e0000 */
[----:B---3--:R-:W-:Y:S06]  /*e0a0*/  BRA `(.L_x_5019) ;  /* 0x0000000c00407947 */ /* 0x008fec0003800000 */
.L_x_5032:
        /* <DEDUP_REMOVED lines=25> */
.L_x_5037:
[----:B------:R-:W-:Y:S05]  /*e240*/  BSYNC B0 ;  /* 0x0000000000007941 */ /* 0x000fea0003800000 */
.L_x_5036:
[----:B------:R-:W0:Y:S01]  /*e250*/  S2R R4, SR_TID.X ;  /* 0x0000000000047919 */ /* 0x000e220000002100 */
[----:B------:R-:W-:-:S05]  /*e260*/  LOP3.LUT R7, R0, R7, RZ, 0xfc, !PT ;  /* 0x0000000700077212 */ /* 0x000fca00078efcff */
[----:B------:R1:W-:Y:S01]  /*e270*/  STG.E.U8 desc[UR36][R2.64], R7 ;  /* 0x0000000702007986 */ /* 0x0003e2000c101124 */
[----:B0-----:R-:W-:-:S04]  /*e280*/  VIADD R4, R4, 0x80 ;  /* 0x0000008004047836 */ /* 0x001fc80000000000 */
[----:B------:R-:W-:Y:S01]  /*e290*/  IMAD.MOV.U32 R25, RZ, RZ, R4 ;  /* 0x000000ffff197224 */ /* 0x000fe200078e0004 */
[----:B-1----:R-:W-:Y:S06]  /*e2a0*/  BRA `(.L_x_5019) ;  /* 0x0000000800c07947 */ /* 0x002fec0003800000 */
.L_x_5035:
        /* <DEDUP_REMOVED lines=17> */
.L_x_5039:
[----:B------:R-:W-:Y:S01]  /*e3c0*/  IMAD.MOV.U32 R0, RZ, RZ, 0x7f ;  /* 0x0000007fff007424 */ /* 0x000fe200078e00ff */
[----:B------:R-:W-:-:S04]  /*e3d0*/  ISETP.GT.U32.AND P0, PT, R6, 0x7f800000, PT ;  /* 0x7f8000000600780c */ /* 0x000fc80003f04070 */
[----:B------:R-:W-:-:S09]  /*e3e0*/  SEL R0, R0, 0x7c, P0 ;  /* 0x0000007c00007807 */ /* 0x000fd20000000000 */
.L_x_5040:
[----:B------:R-:W-:Y:S05]  /*e3f0*/  BSYNC B0 ;  /* 0x0000000000007941 */ /* 0x000fea0003800000 */
.L_x_5038:
[----:B------:R-:W0:Y:S01]  /*e400*/  S2R R5, SR_TID.X ;  /* 0x0000000000057919 */ /* 0x000e220000002100 */
[----:B------:R-:W-:Y:S01]  /*e410*/  LOP3.LUT R4, R7, 0x80000000, RZ, 0xc0, !PT ;  /* 0x8000000007047812 */ /* 0x000fe200078ec0ff */
[----:B0-----:R-:W-:-:S03]  /*e420*/  VIADD R6, R5, 0x80 ;  /* 0x0000008005067836 */ /* 0x001fc60000000000 */
[----:B------:R-:W-:Y:S01]  /*e430*/  SHF.R.U32.HI R5, RZ, 0x18, R4 ;  /* 0x00000018ff057819 */ /* 0x000fe20000011604 */
[----:B------:R-:W-:-:S03]  /*e440*/  IMAD.MOV.U32 R25, RZ, RZ, R6 ;  /* 0x000000ffff197224 */ /* 0x000fc600078e0006 */
[----:B------:R-:W-:-:S05]  /*e450*/  LOP3.LUT R5, R0, R5, RZ, 0xfc, !PT ;  /* 0x0000000500057212 */ /* 0x000fca00078efcff */
[----:B------:R1:W-:Y:S01]  /*e460*/  STG.E.U8 desc[UR36][R2.64], R5 ;  /* 0x0000000502007986 */ /* 0x0003e2000c101124 */
[----:B------:R-:W-:Y:S05]  /*e470*/  BRA `(.L_x_5019) ;  /* 0x00000008004c7947 */ /* 0x000fea0003800000 */
.L_x_5034:
[----:B------:R-:W-:Y:S01]  /*e480*/  UMOV UR4, 0xf0000000 ;  /* 0xf000000000047882 */ /* 0x000fe20000000000 */
[----:B------:R-:W-:Y:S01]  /*e490*/  UMOV UR5, 0x380fffff ;  /* 0x380fffff00057882 */ /* 0x000fe20000000000 */
[----:B------:R-:W0:Y:S01]  /*e4a0*/  F2F.F32.F64 R0, R4 ;  /* 0x0000000400007310 */ /* 0x000e220000301000 */
[----:B------:R-:W-:Y:S01]  /*e4b0*/  DSETP.GEU.AND P0, PT, |R4|, UR4, PT ;  /* 0x0000000404007e2a */ /* 0x000fe2000bf0e200 */
[----:B------:R-:W1:-:S13]  /*e4c0*/  S2R R6, SR_TID.X ;  /* 0x0000000000067919 */ /* 0x000e5a0000002100 */
[----:B0-----:R-:W-:-:S05]  /*e4d0*/  @!P0 FMUL R0, R0, 1.175494350822287508e-38 ;  /* 0x0080000000008820 */ /* 0x001fca0000400000 */
[----:B------:R-:W-:-:S05]  /*e4e0*/  F2FP.BF16.F32.PACK_AB R0, RZ, R0 ;  /* 0x00000000ff00723e */ /* 0x000fca00000010ff */
[----:B------:R3:W-:Y:S01]  /*e4f0*/  STG.E.U16 desc[UR36][R2.64], R0 ;  /* 0x0000000002007986 */ /* 0x0007e2000c101524 */
[----:B-1----:R-:W-:-:S04]  /*e500*/  VIADD R6, R6, 0x80 ;  /* 0x0000008006067836 */ /* 0x002fc80000000000 */
[----:B------:R-:W-:Y:S01]  /*e510*/  IMAD.MOV.U32 R25, RZ, RZ, R6 ;  /* 0x000000ffff197224 */ /* 0x000fe200078e0006 */
[----:B---3--:R-:W-:Y:S06]  /*e520*/  BRA `(.L_x_5019) ;  /* 0x0000000800207947 */ /* 0x008fec0003800000 */
.L_x_5031:
        /* <DEDUP_REMOVED lines=8> */
[----:B------:R-:W0:Y:S01]  /*e5b0*/  S2R R6, SR_TID.X ;  /* 0x0000000000067919 */ /* 0x000e220000002100 */
[----:B------:R-:W1:Y:S02]  /*e5c0*/  F2I.U32.F64.TRUNC R5, R4 ;  /* 0x0000000400057311 */ /* 0x000e64000030d000 */
[----:B-1----:R4:W-:Y:S01]  /*e5d0*/  STG.E.U16 desc[UR36][R2.64], R5 ;  /* 0x0000000502007986 */ /* 0x0029e2000c101524 */
[----:B0-----:R-:W-:-:S04]  /*e5e0*/  VIADD R6, R6, 0x80 ;  /* 0x0000008006067836 */ /* 0x001fc80000000000 */
[----:B------:R-:W-:Y:S01]  /*e5f0*/  IMAD.MOV.U32 R25, RZ, RZ, R6 ;  /* 0x000000ffff197224 */ /* 0x000fe200078e0006 */
[----:B----4-:R-:W-:Y:S06]  /*e600*/  BRA `(.L_x_5019) ;  /* 0x0000000400e87947 */ /* 0x010fec0003800000 */
.L_x_5043:
        /* <DEDUP_REMOVED lines=21> */
.L_x_5046:
[----:B------:R-:W-:-:S04]  /*e760*/  LOP3.LUT R0, R7, 0x80000000, RZ, 0xc0, !PT ;  /* 0x8000000007007812 */ /* 0x000fc800078ec0ff */
[----:B------:R-:W-:-:S04]  /*e770*/  SHF.R.U32.HI R5, RZ, 0x18, R0 ;  /* 0x00000018ff057819 */ /* 0x000fc80000011600 */
[----:B------:R-:W-:-:S04]  /*e780*/  LOP3.LUT R4, R4, R5, RZ, 0xfc, !PT ;  /* 0x0000000504047212 */ /* 0x000fc800078efcff */
[----:B------:R-:W-:-:S07]  /*e790*/  PRMT R0, R4, 0x7610, R0 ;  /* 0x0000761004007816 */ /* 0x000fce0000000000 */
.L_x_5045:
[----:B------:R-:W-:Y:S05]  /*e7a0*/  BSYNC B0 ;  /* 0x0000000000007941 */ /* 0x000fea0003800000 */
.L_x_5044:
[----:B------:R-:W0:Y:S01]  /*e7b0*/  S2R R4, SR_TID.X ;  /* 0x0000000000047919 */ /* 0x000e220000002100 */
[----:B------:R4:W-:Y:S01]  /*e7c0*/  STG.E.U8 desc[UR36][R2.64], R0 ;  /* 0x0000000002007986 */ /* 0x0009e2000c101124 */
[----:B0-----:R-:W-:-:S04]  /*e7d0*/  VIADD R4, R4, 0x80 ;  /* 0x0000008004047836 */ /* 0x001fc80000000000 */
[----:B------:R-:W-:Y:S01]  /*e7e0*/  IMAD.MOV.U32 R25, RZ, RZ, R4 ;  /* 0x000000ffff197224 */ /* 0x000fe200078e0004 */
[----:B----4-:R-:W-:Y:S06]  /*e7f0*/  BRA `(.L_x_5019) ;  /* 0x00000004006c7947 */ /* 0x010fec0003800000 */
.L_x_5042:
        /* <DEDUP_REMOVED lines=21> */
.L_x_5049:
[----:B------:R-:W-:-:S04]  /*e950*/  LOP3.LUT R0, R7, 0x80000000, RZ, 0xc0, !PT ;  /* 0x8000000007007812 */ /* 0x000fc800078ec0ff */
[----:B------:R-:W-:-:S04]  /*e960*/  SHF.R.U32.HI R5, RZ, 0x18, R0 ;  /* 0x00000018ff057819 */ /* 0x000fc80000011600 */
[----:B------:R-:W-:-:S04]  /*e970*/  LOP3.LUT R4, R4, R5, RZ, 0xfc, !PT ;  /* 0x0000000504047212 */ /* 0x000fc800078efcff */
[----:B------:R-:W-:-:S07]  /*e980*/  PRMT R0, R4, 0x7610, R0 ;  /* 0x0000761004007816 */ /* 0x000fce0000000000 */
.L_x_5048:
[----:B------:R-:W-:Y:S05]  /*e990*/  BSYNC B0 ;  /* 0x0000000000007941 */ /* 0x000fea0003800000 */
.L_x_5047:
[----:B------:R-:W0:Y:S01]  /*e9a0*/  S2R R4, SR_TID.X ;  /* 0x0000000000047919 */ /* 0x000e220000002100 */
[----:B------:R4:W-:Y:S01]  /*e9b0*/  STG.E.U8 desc[UR36][R2.64], R0 ;  /* 0x0000000002007986 */ /* 0x0009e2000c101124 */
[----:B0-----:R-:W-:-:S04]  /*e9c0*/  VIADD R4, R4, 0x80 ;  /* 0x0000008004047836 */ /* 0x001fc80000000000 */
[----:B------:R-:W-:Y:S01]  /*e9d0*/  IMAD.MOV.U32 R25, RZ, RZ, R4 ;  /* 0x000000ffff197224 */ /* 0x000fe200078e0004 */
[----:B----4-:R-:W-:Y:S06]  /*e9e0*/  BRA `(.L_x_5019) ;  /* 0x0000000000f07947 */ /* 0x010fec0003800000 */
.L_x_5041:
        /* <DEDUP_REMOVED lines=8> */
[----:B------:R0:W1:Y:S01]  /*ea70*/  F2F.F32.F64 R8, R4 ;  /* 0x0000000400087310 */ /* 0x0000620000301000 */
[----:B------:R-:W-:Y:S01]  /*ea80*/  DSETP.GEU.AND P0, PT, |R4|, UR4, PT ;  /* 0x0000000404007e2a */ /* 0x000fe2000bf0e200 */
[----:B------:R-:W2:Y:S01]  /*ea90*/  S2R R9, SR_TID.X ;  /* 0x0000000000097919 */ /* 0x000ea20000002100 */
[----:B0-----:R-:W-:-:S12]  /*eaa0*/  IMAD.MOV.U32 R5, RZ, RZ, 0xff ;  /* 0x000000ffff057424 */ /* 0x001fd800078e00ff */
[----:B-1----:R-:W-:-:S05]  /*eab0*/  @!P0 FMUL R8, R8, 1.175494350822287508e-38 ;  /* 0x0080000008088820 */ /* 0x002fca0000400000 */
[----:B------:R-:W-:-:S04]  /*eac0*/  SHF.R.U32.HI R6, RZ, 0x17, R8 ;  /* 0x00000017ff067819 */ /* 0x000fc80000011608 */
[----:B------:R-:W-:-:S04]  /*ead0*/  LOP3.LUT R7, R6, 0xff, RZ, 0xc0, !PT ;  /* 0x000000ff06077812 */ /* 0x000fc800078ec0ff */
[----:B------:R-:W-:Y:S01]  /*eae0*/  ISETP.NE.AND P2, PT, R7, 0xff, PT ;  /* 0x000000ff0700780c */ /* 0x000fe20003f45270 */
[----:B--2---:R-:W-:-:S04]  /*eaf0*/  VIADD R9, R9, 0x80 ;  /* 0x0000008009097836 */ /* 0x004fc80000000000 */
[----:B------:R-:W-:-:S08]  /*eb00*/  IMAD.MOV.U32 R25, RZ, RZ, R9 ;  /* 0x000000ffff197224 */ /* 0x000fd000078e0009 */
        /* <DEDUP_REMOVED lines=11> */
.L_x_5024:
        /* <DEDUP_REMOVED lines=16> */
.L_x_5052:
[----:B------:R-:W0:Y:S02]  /*ecc0*/  S2R R24, SR_TID.X ;  /* 0x0000000000187919 */ /* 0x000e240000002100 */
[----:B0-----:R-:W-:-:S04]  /*ecd0*/  VIADD R24, R24, 0x80 ;  /* 0x0000008018187836 */ /* 0x001fc80000000000 */
[----:B------:R-:W-:Y:S01]  /*ece0*/  IMAD.MOV.U32 R25, RZ, RZ, R24 ;  /* 0x000000ffff197224 */ /* 0x000fe200078e0018 */
[----:B------:R-:W-:Y:S06]  /*ecf0*/  BRA `(.L_x_5019) ;  /* 0x00000000002c7947 */ /* 0x000fec0003800000 */
.L_x_5051:
[----:B------:R-:W0:Y:S01]  /*ed00*/  S2R R0, SR_TID.X ;  /* 0x0000000000007919 */ /* 0x000e220000002100 */
[----:B------:R-:W1:Y:S02]  /*ed10*/  F2I.U64.F64.TRUNC R4, R4 ;  /* 0x0000000400047311 */ /* 0x000e64000030d800 */
[----:B-1----:R3:W-:Y:S01]  /*ed20*/  STG.E.64 desc[UR36][R2.64], R4 ;  /* 0x0000000402007986 */ /* 0x0027e2000c101b24 */
[----:B0-----:R-:W-:-:S04]  /*ed30*/  VIADD R0, R0, 0x80 ;  /* 0x0000008000007836 */ /* 0x001fc80000000000 */
[----:B------:R-:W-:Y:S01]  /*ed40*/  IMAD.MOV.U32 R25, RZ, RZ, R0 ;  /* 0x000000ffff197224 */ /* 0x000fe200078e0000 */
[----:B---3--:R-:W-:Y:S06]  /*ed50*/  BRA `(.L_x_5019) ;  /* 0x0000000000147947 */ /* 0x008fec0003800000 */
.L_x_5050:
[----:B------:R-:W0:Y:S01]  /*ed60*/  S2R R0, SR_TID.X ;  /* 0x0000000000007919 */ /* 0x000e220000002100 */
[----:B------:R-:W1:Y:S02]  /*ed70*/  F2I.U32.F64.TRUNC R5, R4 ;  /* 0x0000000400057311 */ /* 0x000e64000030d000 */
[----:B-1----:R3:W-:Y:S01]  /*ed80*/  STG.E desc[UR36][R2.64], R5 ;  /* 0x0000000502007986 */ /* 0x0027e2000c101924 */
[----:B0-----:R-:W-:-:S04]  /*ed90*/  VIADD R0, R0, 0x80 ;  /* 0x0000008000007836 */ /* 0x001fc80000000000 */
[----:B---3--:R-:W-:-:S07]  /*eda0*/  IMAD.MOV.U32 R25, RZ, RZ, R0 ;  /* 0x000000ffff197224 */ /* 0x008fce00078e0000 */
.L_x_5019:
[----:B------:R-:W-:Y:S05]  /*edb0*/  BSYNC B6 ;  /* 0x0000000000067941 */ /* 0x000fea0003800000 */
.L_x_5018:
[----:B------:R-:W-:Y:S01]  /*edc0*/  ISETP.GE.AND P0, PT, R25, R22, PT ;  /* 0x000000161900720c */ /* 0x000fe20003f06270 */
[----:B------:R-:W-:-:S12]  /*edd0*/  BSSY B6, `(.L_x_5053) ;  /* 0x000023e000067945 */ /* 0x000fd80003800000 */
[----:B------:R-:W-:Y:S05]  /*ede0*/  @P0 BRA `(.L_x_5054) ;  /* 0x0000002000f00947 */ /* 0x000fea0003800000 */
[----:B------:R-:W4:Y:S01]  /*edf0*/  S2R R0, SR_CTAID.X ;  /* 0x0000000000007919 */ /* 0x000f220000002500 */
[----:B0123--:R-:W0:Y:S01]  /*ee00*/  LDC.64 R2, c[0x0][0x218] ;  /* 0x00008600ff027b82 */ /* 0x00fe220000000a00 */
[----:B------:R-:W-:Y:S01]  /*ee10*/  PRMT R4, R23, 0x9910, RZ ;  /* 0x0000991017047816 */ /* 0x000fe200000000ff */
[----:B------:R-:W-:Y:S01]  /*ee20*/  ULDC UR4, c[0x0][0x238] ;  /* 0x00008e0000047ab9 */ /* 0x000fe20000000800 */
[----:B----4-:R-:W-:-:S04]  /*ee30*/  IMAD R0, R0, 0x200, R25 ;  /* 0x0000020000007824 */ /* 0x010fc800078e0219 */
[----:B------:R-:W-:Y:S02]  /*ee40*/  IMAD R5, R0, UR4, RZ ;  /* 0x0000000400057c24 */ /* 0x000fe4000f8e02ff */
[----:B------:R-:W-:-:S03]  /*ee50*/  IMAD.MOV.U32 R0, RZ, RZ, R4 ;  /* 0x000000ffff007224 */ /* 0x000fc600078e0004 */
[----:B0-----:R-:W-:Y:S02]  /*ee60*/  IADD3 R2, P0, R5, R2, RZ ;  /* 0x0000000205027210 */ /* 0x001fe40007f1e0ff */
[----:B------:R-:W-:-:S03]  /*ee70*/  ISETP.GT.AND P1, PT, R0, 0x9, PT ;  /* 0x000000090000780c */ /* 0x000fc60003f24270 */
[----:B------:R-:W-:-:S10]  /*ee80*/  IMAD.X R3, RZ, RZ, R3, P0 ;  /* 0x000000ffff037224 */ /* 0x000fd400000e0603 */
        /* <DEDUP_REMOVED lines=12> */
.L_x_5058:
[----:B------:R-:W0:Y:S02]  /*ef50*/  F2I.S64.F64.TRUNC R32, R32 ;  /* 0x0000002000207311 */ /* 0x000e24000030d900 */
[----:B0-----:R-:W-:-:S05]  /*ef60*/  IMAD.MOV.U32 R5, RZ, RZ, R32 ;  /* 0x000000ffff057224 */ /* 0x001fca00078e0020 */
[----:B------:R0:W-:Y:S01]  /*ef70*/  STG.E.U8 desc[UR36][R2.64], R5 ;  /* 0x0000000502007986 */ /* 0x0001e2000c101124 */
[----:B------:R-:W-:Y:S05]  /*ef80*/  BRA `(.L_x_5060) ;  /* 0x0000001000087947 */ /* 0x000fea0003800000 */
.L_x_5057:
        /* <DEDUP_REMOVED lines=9> */
.L_x_5062:
[----:B------:R-:W0:Y:S02]  /*f020*/  F2I.F64.TRUNC R33, R32 ;  /* 0x0000002000217311 */ /* 0x000e24000030d100 */
[----:B0-----:R0:W-:Y:S01]  /*f030*/  STG.E desc[UR36][R2.64], R33 ;  /* 0x0000002102007986 */ /* 0x0011e2000c101924 */
[----:B------:R-:W-:Y:S05]  /*f040*/  BRA `(.L_x_5060) ;  /* 0x0000000c00d87947 */ /* 0x000fea0003800000 */
.L_x_5061:
[----:B------:R-:W0:Y:S02]  /*f050*/  F2I.F64.TRUNC R33, R32 ;  /* 0x0000002000217311 */ /* 0x000e24000030d100 */
[----:B0-----:R0:W-:Y:S01]  /*f060*/  STG.E.U16 desc[UR36][R2.64], R33 ;  /* 0x0000002102007986 */ /* 0x0011e2000c101524 */
[----:B------:R-:W-:Y:S05]  /*f070*/  BRA `(.L_x_5060) ;  /* 0x0000000c00cc7947 */ /* 0x000fea0003800000 */
.L_x_5056:
        /* <DEDUP_REMOVED lines=13> */
.L_x_5064:
        /* <DEDUP_REMOVED lines=8> */
.L_x_5063:
        /* <DEDUP_REMOVED lines=16> */
.L_x_5066:
        /* <DEDUP_REMOVED lines=11> */
.L_x_5065:
[----:B------:R2:W-:Y:S01]  /*f380*/  STG.E.64 desc[UR36][R2.64], R32 ;  /* 0x0000002002007986 */ /* 0x0005e2000c101b24 */
[----:B------:R-:W-:Y:S05]  /*f390*/  BRA `(.L_x_5060) ;  /* 0x0000000c00047947 */ /* 0x000fea0003800000 */
.L_x_5055:
        /* <DEDUP_REMOVED lines=13> */
.L_x_5069:
[----:B------:R0:W-:Y:S01]  /*f470*/  STG.E.128 desc[UR36][R2.64], R32 ;  /* 0x0000002002007986 */ /* 0x0001e2000c101d24 */
[----:B------:R-:W-:Y:S05]  /*f480*/  BRA `(.L_x_5060) ;  /* 0x0000000800c87947 */ /* 0x000fea0003800000 */
.L_x_5068:
        /* <DEDUP_REMOVED lines=25> */
.L_x_5073:
[----:B------:R-:W-:Y:S05]  /*f620*/  BSYNC B0 ;  /* 0x0000000000007941 */ /* 0x000fea0003800000 */
.L_x_5072:
[----:B------:R-:W-:-:S05]  /*f630*/  LOP3.LUT R5, R0, R5, RZ, 0xfc, !PT ;  /* 0x0000000500057212 */ /* 0x000fca00078efcff */
[----:B------:R0:W-:Y:S01]  /*f640*/  STG.E.U8 desc[UR36][R2.64], R5 ;  /* 0x0000000502007986 */ /* 0x0001e2000c101124 */
[----:B------:R-:W-:Y:S05]  /*f650*/  BRA `(.L_x_5060) ;  /* 0x0000000800547947 */ /* 0x000fea0003800000 */
.L_x_5071:
        /* <DEDUP_REMOVED lines=17> */
.L_x_5075:
[----:B------:R-:W-:Y:S01]  /*f770*/  IMAD.MOV.U32 R0, RZ, RZ, 0x7f ;  /* 0x0000007fff007424 */ /* 0x000fe200078e00ff */
[----:B------:R-:W-:-:S04]  /*f780*/  ISETP.GT.U32.AND P0, PT, R4, 0x7f800000, PT ;  /* 0x7f8000000400780c */ /* 0x000fc80003f04070 */
[----:B------:R-:W-:-:S09]  /*f790*/  SEL R0, R0, 0x7c, P0 ;  /* 0x0000007c00007807 */ /* 0x000fd20000000000 */
.L_x_5076:
[----:B------:R-:W-:Y:S05]  /*f7a0*/  BSYNC B0 ;  /* 0x0000000000007941 */ /* 0x000fea0003800000 */
.L_x_5074:
[----:B------:R-:W-:-:S04]  /*f7b0*/  LOP3.LUT R4, R5, 0x80000000, RZ, 0xc0, !PT ;  /* 0x8000000005047812 */ /* 0x000fc800078ec0ff */
[----:B------:R-:W-:-:S04]  /*f7c0*/  SHF.R.U32.HI R5, RZ, 0x18, R4 ;  /* 0x00000018ff057819 */ /* 0x000fc80000011604 */
[----:B------:R-:W-:-:S05]  /*f7d0*/  LOP3.LUT R5, R0, R5, RZ, 0xfc, !PT ;  /* 0x0000000500057212 */ /* 0x000fca00078efcff */
[----:B------:R0:W-:Y:S01]  /*f7e0*/  STG.E.U8 desc[UR36][R2.64], R5 ;  /* 0x0000000502007986 */ /* 0x0001e2000c101124 */
[----:B------:R-:W-:Y:S05]  /*f7f0*/  BRA `(.L_x_5060) ;  /* 0x0000000400ec7947 */ /* 0x000fea0003800000 */
.L_x_5070:
        /* <DEDUP_REMOVED lines=8> */
.L_x_5067:
        /* <DEDUP_REMOVED lines=11> */
.L_x_5079:
        /* <DEDUP_REMOVED lines=21> */
.L_x_5082:
[----:B------:R-:W-:-:S04]  /*fa80*/  LOP3.LUT R0, R7, 0x80000000, RZ, 0xc0, !PT ;  /* 0x8000000007007812 */ /* 0x000fc800078ec0ff */
[----:B------:R-:W-:-:S04]  /*fa90*/  SHF.R.U32.HI R5, RZ, 0x18, R0 ;  /* 0x00000018ff057819 */ /* 0x000fc80000011600 */
[----:B------:R-:W-:-:S04]  /*faa0*/  LOP3.LUT R4, R4, R5, RZ, 0xfc, !PT ;  /* 0x0000000504047212 */ /* 0x000fc800078efcff */
[----:B------:R-:W-:-:S07]  /*fab0*/  PRMT R0, R4, 0x7610, R0 ;  /* 0x0000761004007816 */ /* 0x000fce0000000000 */
.L_x_5081:
[----:B------:R-:W-:Y:S05]  /*fac0*/  BSYNC B0 ;  /* 0x0000000000007941 */ /* 0x000fea0003800000 */
.L_x_5080:
[----:B------:R0:W-:Y:S01]  /*fad0*/  STG.E.U8 desc[UR36][R2.64], R0 ;  /* 0x0000000002007986 */ /* 0x0001e2000c101124 */
[----:B------:R-:W-:Y:S05]  /*fae0*/  BRA `(.L_x_5060) ;  /* 0x0000000400307947 */ /* 0x000fea0003800000 */
.L_x_5078:
        /* <DEDUP_REMOVED lines=21> */
.L_x_5085:
[----:B------:R-:W-:-:S04]  /*fc40*/  LOP3.LUT R0, R7, 0x80000000, RZ, 0xc0, !PT ;  /* 0x8000000007007812 */ /* 0x000fc800078ec0ff */
[----:B------:R-:W-:-:S04]  /*fc50*/  SHF.R.U32.HI R5, RZ, 0x18, R0 ;  /* 0x00000018ff057819 */ /* 0x000fc80000011600 */
[----:B------:R-:W-:-:S04]  /*fc60*/  LOP3.LUT R4, R4, R5, RZ, 0xfc, !PT ;  /* 0x0000000504047212 */ /* 0x000fc800078efcff */
[----:B------:R-:W-:-:S07]  /*fc70*/  PRMT R0, R4, 0x7610, R0 ;  /* 0x0000761004007816 */ /* 0x000fce0000000000 */
.L_x_5084:
[----:B------:R-:W-:Y:S05]  /*fc80*/  BSYNC B0 ;  /* 0x0000000000007941 */ /* 0x000fea0003800000 */
.L_x_5083:
[----:B------:R0:W-:Y:S01]  /*fc90*/  STG.E.U8 desc[UR36][R2.64], R0 ;  /* 0x0000000002007986 */ /* 0x0001e2000c101124 */
[----:B------:R-:W-:Y:S05]  /*fca0*/  BRA `(.L_x_5060) ;  /* 0x0000000000c07947 */ /* 0x000fea0003800000 */
.L_x_5077:
        /* <DEDUP_REMOVED lines=26> */
.L_x_5059:
        /* <DEDUP_REMOVED lines=16> */
.L_x_5088:
[----:B------:R-:W-:Y:S05]  /*ff50*/  BRA `(.L_x_5060) ;  /* 0x0000000000147947 */ /* 0x000fea0003800000 */
.L_x_5087:
[----:B------:R-:W0:Y:S02]  /*ff60*/  F2I.U64.F64.TRUNC R32, R32 ;  /* 0x0000002000207311 */ /* 0x000e24000030d800 */
[----:B0-----:R0:W-:Y:S01]  /*ff70*/  STG.E.64 desc[UR36][R2.64], R32 ;  /* 0x0000002002007986 */ /* 0x0011e2000c101b24 */
[----:B------:R-:W-:Y:S05]  /*ff80*/  BRA `(.L_x_5060) ;  /* 0x0000000000087947 */ /* 0x000fea0003800000 */
.L_x_5086:
[----:B------:R-:W0:Y:S02]  /*ff90*/  F2I.U32.F64.TRUNC R33, R32 ;  /* 0x0000002000217311 */ /* 0x000e24000030d000 */
[----:B0-----:R0:W-:Y:S02]  /*ffa0*/  STG.E desc[UR36][R2.64], R33 ;  /* 0x0000002102007986 */ /* 0x0011e4000c101924 */
.L_x_5060:
[----:B------:R-:W-:-:S05]  /*ffb0*/  VIADD R25, R25, 0x80 ;  /* 0x0000008019197836 */ /* 0x000fca0000000000 */
[----:B------:R-:W-:-:S13]  /*ffc0*/  ISETP.GE.AND P0, PT, R25, R22, PT ;  /* 0x000000161900720c */ /* 0x000fda0003f06270 */
[----:B------:R-:W-:Y:S05]  /*ffd0*/  @P0 BRA `(.L_x_5054) ;  /* 0x0000001000740947 */ /* 0x000fea0003800000 */
[----:B01----:R-:W0:Y:S01]  /*ffe0*/  S2R R0, SR_CTAID.X ;  /* 0x0000000000007919 */ /* 0x003e220000002500 */
[----:B--234-:R-:W1:Y:S01]  /*fff0*/  LDC.64 R2, c[0x0][0x218] ;  /* 0x00008600ff027b82 */ /* 0x01ce620000000a00 */
[----:B------:R-:W-:Y:S01]  /*10000*/  PRMT R4, R23, 0x9910, RZ ;  /* 0x0000991017047816 */ /* 0x000fe200000000ff */
[----:B------:R-:W-:Y:S01]  /*10010*/  ULDC UR4, c[0x0][0x238] ;  /* 0x00008e0000047ab9 */ /* 0x000fe20000000800 */
[----:B0-----:R-:W-:-:S04]  /*10020*/  IMAD R0, R0, 0x200, R25 ;  /* 0x0000020000007824 */ /* 0x001fc800078e0219 */
[----:B------:R-:W-:Y:S02]  /*10030*/  IMAD R5, R0, UR4, RZ ;  /* 0x0000000400057c24 */ /* 0x000fe4000f8e02ff */
[----:B------:R-:W-:-:S03]  /*10040*/  IMAD.MOV.U32 R0, RZ, RZ, R4 ;  /* 0x000000ffff007224 */ /* 0x000fc600078e0004 */
[----:B-1----:R-:W-:Y:S02]  /*10050*/  IADD3 R2, P0, R5, R2, RZ ;  /* 0x0000000205027210 */ /* 0x002fe40007f1e0ff */
        /* <DEDUP_REMOVED lines=14> */
.L_x_5092:
[----:B------:R-:W0:Y:S02]  /*10140*/  F2I.S64.F64.TRUNC R28, R28 ;  /* 0x0000001c001c7311 */ /* 0x000e24000030d900 */
[----:B0-----:R-:W-:-:S05]  /*10150*/  IMAD.MOV.U32 R5, RZ, RZ, R28 ;  /* 0x000000ffff057224 */ /* 0x001fca00078e001c */
[----:B------:R0:W-:Y:S01]  /*10160*/  STG.E.U8 desc[UR36][R2.64], R5 ;  /* 0x0000000502007986 */ /* 0x0001e2000c101124 */
[----:B------:R-:W-:Y:S05]  /*10170*/  BRA `(.L_x_5094) ;  /* 0x0000001000087947 */ /* 0x000fea0003800000 */
.L_x_5091:
        /* <DEDUP_REMOVED lines=9> */
.L_x_5096:
[----:B------:R-:W0:Y:S02]  /*10210*/  F2I.F64.TRUNC R29, R28 ;  /* 0x0000001c001d7311 */ /* 0x000e24000030d100 */
[----:B0-----:R0:W-:Y:S01]  /*10220*/  STG.E desc[UR36][R2.64], R29 ;  /* 0x0000001d02007986 */ /* 0x0011e2000c101924 */
[----:B------:R-:W-:Y:S05]  /*10230*/  BRA `(.L_x_5094) ;  /* 0x0000000c00d87947 */ /* 0x000fea0003800000 */
.L_x_5095:
[----:B------:R-:W0:Y:S02]  /*10240*/  F2I.F64.TRUNC R29, R28 ;  /* 0x0000001c001d7311 */ /* 0x000e24000030d100 */
[----:B0-----:R0:W-:Y:S01]  /*10250*/  STG.E.U16 desc[UR36][R2.64], R29 ;  /* 0x0000001d02007986 */ /* 0x0011e2000c101524 */
[----:B------:R-:W-:Y:S05]  /*10260*/  BRA `(.L_x_5094) ;  /* 0x0000000c00cc7947 */ /* 0x000fea0003800000 */
.L_x_5090:
        /* <DEDUP_REMOVED lines=13> */
.L_x_5098:
        /* <DEDUP_REMOVED lines=8> */
.L_x_5097:
        /* <DEDUP_REMOVED lines=16> */
.L_x_5100:
        /* <DEDUP_REMOVED lines=11> */
.L_x_5099:
[----:B------:R0:W-:Y:S01]  /*10570*/  STG.E.64 desc[UR36][R2.64], R28 ;  /* 0x0000001c02007986 */ /* 0x0001e2000c101b24 */
[----:B------:R-:W-:Y:S05]  /*10580*/  BRA `(.L_x_5094) ;  /* 0x0000000c00047947 */ /* 0x000fea0003800000 */
.L_x_5089:
        /* <DEDUP_REMOVED lines=13> */
.L_x_5103:
[----:B------:R0:W-:Y:S01]  /*10660*/  STG.E.128 desc[UR36][R2.64], R28 ;  /* 0x0000001c02007986 */ /* 0x0001e2000c101d24 */
[----:B------:R-:W-:Y:S05]  /*10670*/  BRA `(.L_x_5094) ;  /* 0x0000000800c87947 */ /* 0x000fea0003800000 */
.L_x_5102:
        /* <DEDUP_REMOVED lines=25> */
.L_x_5107:
[----:B------:R-:W-:Y:S05]  /*10810*/  BSYNC B0 ;  /* 0x0000000000007941 */ /* 0x000fea0003800000 */
.L_x_5106:
[----:B------:R-:W-:-:S05]  /*10820*/  LOP3.LUT R5, R0, R5, RZ, 0xfc, !PT ;  /* 0x0000000500057212 */ /* 0x000fca00078efcff */
[----:B------:R0:W-:Y:S01]  /*10830*/  STG.E.U8 desc[UR36][R2.64], R5 ;  /* 0x0000000502007986 */ /* 0x0001e2000c101124 */
[----:B------:R-:W-:Y:S05]  /*10840*/  BRA `(.L_x_5094) ;  /* 0x0000000800547947 */ /* 0x000fea0003800000 */
.L_x_5105:
        /* <DEDUP_REMOVED lines=17> */
.L_x_5109:
[----:B------:R-:W-:Y:S01]  /*10960*/  IMAD.MOV.U32 R0, RZ, RZ, 0x7f ;  /* 0x0000007fff007424 */ /* 0x000fe200078e00ff */
[----:B------:R-:W-:-:S04]  /*10970*/  ISETP.GT.U32.AND P0, PT, R4, 0x7f800000, PT ;  /* 0x7f8000000400780c */ /* 0x000fc80003f04070 */
[----:B------:R-:W-:-:S09]  /*10980*/  SEL R0, R0, 0x7c, P0 ;  /* 0x0000007c00007807 */ /* 0x000fd20000000000 */
.L_x_5110:
[----:B------:R-:W-:Y:S05]  /*10990*/  BSYNC B0 ;  /* 0x0000000000007941 */ /* 0x000fea0003800000 */
.L_x_5108:
[----:B------:R-:W-:-:S04]  /*109a0*/  LOP3.LUT R4, R5, 0x80000000, RZ, 0xc0, !PT ;  /* 0x8000000005047812 */ /* 0x000fc800078ec0ff */
[----:B------:R-:W-:-:S04]  /*109b0*/  SHF.R.U32.HI R5, RZ, 0x18, R4 ;  /* 0x00000018ff057819 */ /* 0x000fc80000011604 */
[----:B------:R-:W-:-:S05]  /*109c0*/  LOP3.LUT R5, R0, R5, RZ, 0xfc, !PT ;  /* 0x0000000500057212 */ /* 0x000fca00078efcff */
[----:B------:R0:W-:Y:S01]  /*109d0*/  STG.E.U8 desc[UR36][R2.64], R5 ;  /* 0x0000000502007986 */ /* 0x0001e2000c101124 */
[----:B------:R-:W-:Y:S05]  /*109e0*/  BRA `(.L_x_5094) ;  /* 0x0000000400ec7947 */ /* 0x000fea0003800000 */
.L_x_5104:
        /* <DEDUP_REMOVED lines=8> */
.L_x_5101:
        /* <DEDUP_REMOVED lines=11> */
.L_x_5113:
        /* <DEDUP_REMOVED lines=21> */
.L_x_5116:
[----:B------:R-:W-:-:S04]  /*10c70*/  LOP3.LUT R0, R7, 0x80000000, RZ, 0xc0, !PT ;  /* 0x8000000007007812 */ /* 0x000fc800078ec0ff */
[----:B------:R-:W-:-:S04]  /*10c80*/  SHF.R.U32.HI R5, RZ, 0x18, R0 ;  /* 0x00000018ff057819 */ /* 0x000fc80000011600 */
[----:B------:R-:W-:-:S04]  /*10c90*/  LOP3.LUT R4, R4, R5, RZ, 0xfc, !PT ;  /* 0x0000000504047212 */ /* 0x000fc800078efcff */
[----:B------:R-:W-:-:S07]  /*10ca0*/  PRMT R0, R4, 0x7610, R0 ;  /* 0x0000761004007816 */ /* 0x000fce0000000000 */
.L_x_5115:
[----:B------:R-:W-:Y:S05]  /*10cb0*/  BSYNC B0 ;  /* 0x0000000000007941 */ /* 0x000fea0003800000 */
.L_x_5114:
[----:B------:R0:W-:Y:S01]  /*10cc0*/  STG.E.U8 desc[UR36][R2.64], R0 ;  /* 0x0000000002007986 */ /* 0x0001e2000c101124 */
[----:B------:R-:W-:Y:S05]  /*10cd0*/  BRA `(.L_x_5094) ;  /* 0x0000000400307947 */ /* 0x000fea0003800000 */
.L_x_5112:
        /* <DEDUP_REMOVED lines=21> */
.L_x_5119:
[----:B------:R-:W-:-:S04]  /*10e30*/  LOP3.LUT R0, R7, 0x80000000, RZ, 0xc0, !PT ;  /* 0x8000000007007812 */ /* 0x000fc800078ec0ff */
[----:B------:R-:W-:-:S04]  /*10e40*/  SHF.R.U32.HI R5, RZ, 0x18, R0 ;  /* 0x00000018ff057819 */ /* 0x000fc80000011600 */
[----:B------:R-:W-:-:S04]  /*10e50*/  LOP3.LUT R4, R4, R5, RZ, 0xfc, !PT ;  /* 0x0000000504047212 */ /* 0x000fc800078efcff */
[----:B------:R-:W-:-:S07]  /*10e60*/  PRMT R0, R4, 0x7610, R0 ;  /* 0x0000761004007816 */ /* 0x000fce0000000000 */
.L_x_5118:
[----:B------:R-:W-:Y:S05]  /*10e70*/  BSYNC B0 ;  /* 0x0000000000007941 */ /* 0x000fea0003800000 */
.L_x_5117:
[----:B------:R3:W-:Y:S01]  /*10e80*/  STG.E.U8 desc[UR36][R2.64], R0 ;  /* 0x0000000002007986 */ /* 0x0007e2000c101124 */
[----:B------:R-:W-:Y:S05]  /*10e90*/  BRA `(.L_x_5094) ;  /* 0x0000000000c07947 */ /* 0x000fea0003800000 */
.L_x_5111:
        /* <DEDUP_REMOVED lines=26> */
.L_x_5093:
        /* <DEDUP_REMOVED lines=16> */
.L_x_5122:
[----:B------:R-:W-:Y:S05]  /*11140*/  BRA `(.L_x_5094) ;  /* 0x0000000000147947 */ /* 0x000fea0003800000 */
.L_x_5121:
[----:B------:R-:W0:Y:S02]  /*11150*/  F2I.U64.F64.TRUNC R28, R28 ;  /* 0x0000001c001c7311 */ /* 0x000e24000030d800 */
[----:B0-----:R2:W-:Y:S01]  /*11160*/  STG.E.64 desc[UR36][R2.64], R28 ;  /* 0x0000001c02007986 */ /* 0x0015e2000c101b24 */
[----:B------:R-:W-:Y:S05]  /*11170*/  BRA `(.L_x_5094) ;  /* 0x0000000000087947 */ /* 0x000fea0003800000 */
.L_x_5120:
[----:B------:R-:W0:Y:S02]  /*11180*/  F2I.U32.F64.TRUNC R29, R28 ;  /* 0x0000001c001d7311 */ /* 0x000e24000030d000 */
[----:B0-----:R0:W-:Y:S02]  /*11190*/  STG.E desc[UR36][R2.64], R29 ;  /* 0x0000001d02007986 */ /* 0x0011e4000c101924 */
.L_x_5094:
[----:B------:R-:W-:-:S07]  /*111a0*/  VIADD R25, R25, 0x80 ;  /* 0x0000008019197836 */ /* 0x000fce0000000000 */
.L_x_5054:
[----:B------:R-:W-:Y:S05]  /*111b0*/  BSYNC B6 ;  /* 0x0000000000067941 */ /* 0x000fea0003800000 */
.L_x_5053:
[----:B------:R-:W-:-:S13]  /*111c0*/  ISETP.GE.AND P0, PT, R25, R22, PT ;  /* 0x000000161900720c */ /* 0x000fda0003f06270 */
[----:B------:R-:W-:Y:S05]  /*111d0*/  @P0 EXIT ;  /* 0x000000000000094d */ /* 0x000fea0003800000 */
[----:B01-3--:R-:W0:Y:S01]  /*111e0*/  S2R R0, SR_CTAID.X ;  /* 0x0000000000007919 */ /* 0x00be220000002500 */
[----:B--2-4-:R-:W1:Y:S01]  /*111f0*/  LDC.64 R2, c[0x0][0x218] ;  /* 0x00008600ff027b82 */ /* 0x014e620000000a00 */
        /* <DEDUP_REMOVED lines=19> */
.L_x_5126:
[----:B------:R-:W0:Y:S02]  /*11330*/  F2I.S64.F64.TRUNC R16, R16 ;  /* 0x0000001000107311 */ /* 0x000e24000030d900 */
[----:B0-----:R-:W-:-:S05]  /*11340*/  IMAD.MOV.U32 R5, RZ, RZ, R16 ;  /* 0x000000ffff057224 */ /* 0x001fca00078e0010 */
[----:B------:R-:W-:Y:S01]  /*11350*/  STG.E.U8 desc[UR36][R2.64], R5 ;  /* 0x0000000502007986 */ /* 0x000fe2000c101124 */
[----:B------:R-:W-:Y:S05]  /*11360*/  EXIT ;  /* 0x000000000000794d */ /* 0x000fea0003800000 */
.L_x_5125:
        /* <DEDUP_REMOVED lines=9> */
.L_x_5129:
[----:B------:R-:W0:Y:S02]  /*11400*/  F2I.F64.TRUNC R17, R16 ;  /* 0x0000001000117311 */ /* 0x000e24000030d100 */
[----:B0-----:R-:W-:Y:S01]  /*11410*/  STG.E desc[UR36][R2.64], R17 ;  /* 0x0000001102007986 */ /* 0x001fe2000c101924 */
[----:B------:R-:W-:Y:S05]  /*11420*/  EXIT ;  /* 0x000000000000794d */ /* 0x000fea0003800000 */
.L_x_5128:
[----:B------:R-:W0:Y:S02]  /*11430*/  F2I.F64.TRUNC R17, R16 ;  /* 0x0000001000117311 */ /* 0x000e24000030d100 */
[----:B0-----:R-:W-:Y:S01]  /*11440*/  STG.E.U16 desc[UR36][R2.64], R17 ;  /* 0x0000001102007986 */ /* 0x001fe2000c101524 */
[----:B------:R-:W-:Y:S05]  /*11450*/  EXIT ;  /* 0x000000000000794d */ /* 0x000fea0003800000 */
.L_x_5124:
        /* <DEDUP_REMOVED lines=13> */
.L_x_5131:
        /* <DEDUP_REMOVED lines=8> */
.L_x_5130:
        /* <DEDUP_REMOVED lines=16> */
.L_x_5133:
        /* <DEDUP_REMOVED lines=11> */
.L_x_5132:
[----:B------:R-:W-:Y:S01]  /*11760*/  STG.E.64 desc[UR36][R2.64], R16 ;  /* 0x0000001002007986 */ /* 0x000fe2000c101b24 */
[----:B------:R-:W-:Y:S05]  /*11770*/  EXIT ;  /* 0x000000000000794d */ /* 0x000fea0003800000 */
.L_x_5123:
        /* <DEDUP_REMOVED lines=13> */
.L_x_5136:
[----:B------:R-:W-:Y:S01]  /*11850*/  STG.E.128 desc[UR36][R2.64], R16 ;  /* 0x0000001002007986 */ /* 0x000fe2000c101d24 */
[----:B------:R-:W-:Y:S05]  /*11860*/  EXIT ;  /* 0x000000000000794d */ /* 0x000fea0003800000 */
.L_x_5135:
        /* <DEDUP_REMOVED lines=25> */
.L_x_5140:
[----:B------:R-:W-:Y:S05]  /*11a00*/  BSYNC B0 ;  /* 0x0000000000007941 */ /* 0x000fea0003800000 */
.L_x_5139:
[----:B------:R-:W-:-:S05]  /*11a10*/  LOP3.LUT R5, R0, R5, RZ, 0xfc, !PT ;  /* 0x0000000500057212 */ /* 0x000fca00078efcff */
[----:B------:R-:W-:Y:S01]  /*11a20*/  STG.E.U8 desc[UR36][R2.64], R5 ;  /* 0x0000000502007986 */ /* 0x000fe2000c101124 */
[----:B------:R-:W-:Y:S05]  /*11a30*/  EXIT ;  /* 0x000000000000794d */ /* 0x000fea0003800000 */
.L_x_5138:
        /* <DEDUP_REMOVED lines=17> */
.L_x_5142:
[----:B------:R-:W-:Y:S01]  /*11b50*/  IMAD.MOV.U32 R0, RZ, RZ, 0x7f ;  /* 0x0000007fff007424 */ /* 0x000fe200078e00ff */
[----:B------:R-:W-:-:S04]  /*11b60*/  ISETP.GT.U32.AND P0, PT, R4, 0x7f800000, PT ;  /* 0x7f8000000400780c */ /* 0x000fc80003f04070 */
[----:B------:R-:W-:-:S09]  /*11b70*/  SEL R0, R0, 0x7c, P0 ;  /* 0x0000007c00007807 */ /* 0x000fd20000000000 */
.L_x_5143:
[----:B------:R-:W-:Y:S05]  /*11b80*/  BSYNC B0 ;  /* 0x0000000000007941 */ /* 0x000fea0003800000 */
.L_x_5141:
[----:B------:R-:W-:-:S04]  /*11b90*/  LOP3.LUT R4, R5, 0x80000000, RZ, 0xc0, !PT ;  /* 0x8000000005047812 */ /* 0x000fc800078ec0ff */
[----:B------:R-:W-:-:S04]  /*11ba0*/  SHF.R.U32.HI R5, RZ, 0x18, R4 ;  /* 0x00000018ff057819 */ /* 0x000fc80000011604 */
[----:B------:R-:W-:-:S05]  /*11bb0*/  LOP3.LUT R5, R0, R5, RZ, 0xfc, !PT ;  /* 0x0000000500057212 */ /* 0x000fca00078efcff */
[----:B------:R-:W-:Y:S01]  /*11bc0*/  STG.E.U8 desc[UR36][R2.64], R5 ;  /* 0x0000000502007986 */ /* 0x000fe2000c101124 */
[----:B------:R-:W-:Y:S05]  /*11bd0*/  EXIT ;  /* 0x000000000000794d */ /* 0x000fea0003800000 */
.L_x_5137:
        /* <DEDUP_REMOVED lines=8> */
.L_x_5134:
        /* <DEDUP_REMOVED lines=11> */
.L_x_5146:
        /* <DEDUP_REMOVED lines=21> */
.L_x_5149:
[----:B------:R-:W-:-:S04]  /*11e60*/  LOP3.LUT R0, R7, 0x80000000, RZ, 0xc0, !PT ;  /* 0x8000000007007812 */ /* 0x000fc800078ec0ff */
[----:B------:R-:W-:-:S04]  /*11e70*/  SHF.R.U32.HI R5, RZ, 0x18, R0 ;  /* 0x00000018ff057819 */ /* 0x000fc80000011600 */
[----:B------:R-:W-:-:S04]  /*11e80*/  LOP3.LUT R4, R4, R5, RZ, 0xfc, !PT ;  /* 0x0000000504047212 */ /* 0x000fc800078efcff */
[----:B------:R-:W-:-:S07]  /*11e90*/  PRMT R0, R4, 0x7610, R0 ;  /* 0x0000761004007816 */ /* 0x000fce0000000000 */
.L_x_5148:
[----:B------:R-:W-:Y:S05]  /*11ea0*/  BSYNC B0 ;  /* 0x0000000000007941 */ /* 0x000fea0003800000 */
.L_x_5147:
[----:B------:R-:W-:Y:S01]  /*11eb0*/  STG.E.U8 desc[UR36][R2.64], R0 ;  /* 0x0000000002007986 */ /* 0x000fe2000c101124 */
[----:B------:R-:W-:Y:S05]  /*11ec0*/  EXIT ;  /* 0x000000000000794d */ /* 0x000fea0003800000 */
.L_x_5145:
        /* <DEDUP_REMOVED lines=21> */
.L_x_5152:
[----:B------:R-:W-:-:S04]  /*12020*/  LOP3.LUT R0, R7, 0x80000000, RZ, 0xc0, !PT ;  /* 0x8000000007007812 */ /* 0x000fc800078ec0ff */
[----:B------:R-:W-:-:S04]  /*12030*/  SHF.R.U32.HI R5, RZ, 0x18, R0 ;  /* 0x00000018ff057819 */ /* 0x000fc80000011600 */
[----:B------:R-:W-:-:S04]  /*12040*/  LOP3.LUT R4, R4, R5, RZ, 0xfc, !PT ;  /* 0x0000000504047212 */ /* 0x000fc800078efcff */
[----:B------:R-:W-:-:S07]  /*12050*/  PRMT R0, R4, 0x7610, R0 ;  /* 0x0000761004007816 */ /* 0x000fce0000000000 */
.L_x_5151:
[----:B------:R-:W-:Y:S05]  /*12060*/  BSYNC B0 ;  /* 0x0000000000007941 */ /* 0x000fea0003800000 */
.L_x_5150:
[----:B------:R-:W-:Y:S01]  /*12070*/  STG.E.U8 desc[UR36][R2.64], R0 ;  /* 0x0000000002007986 */ /* 0x000fe2000c101124 */
[----:B------:R-:W-:Y:S05]  /*12080*/  EXIT ;  /* 0x000000000000794d */ /* 0x000fea0003800000 */
.L_x_5144:
        /* <DEDUP_REMOVED lines=26> */
.L_x_5127:
        /* <DEDUP_REMOVED lines=16> */
.L_x_5155:
[----:B------:R-:W-:Y:S05]  /*12330*/  EXIT ;  /* 0x000000000000794d */ /* 0x000fea0003800000 */
.L_x_5154:
[----:B------:R-:W0:Y:S02]  /*12340*/  F2I.U64.F64.TRUNC R16, R16 ;  /* 0x0000001000107311 */ /* 0x000e24000030d800 */
[----:B0-----:R-:W-:Y:S01]  /*12350*/  STG.E.64 desc[UR36][R2.64], R16 ;  /* 0x0000001002007986 */ /* 0x001fe2000c101b24 */
[----:B------:R-:W-:Y:S05]  /*12360*/  EXIT ;  /* 0x000000000000794d */ /* 0x000fea0003800000 */
.L_x_5153:
[----:B------:R-:W0:Y:S02]  /*12370*/  F2I.U32.F64.TRUNC R17, R16 ;  /* 0x0000001000117311 */ /* 0x000e24000030d000 */
[----:B0-----:R-:W-:Y:S01]  /*12380*/  STG.E desc[UR36][R2.64], R17 ;  /* 0x0000001102007986 */ /* 0x001fe2000c101924 */
[----:B------:R-:W-:Y:S05]  /*12390*/  EXIT ;  /* 0x000000000000794d */ /* 0x000fea0003800000 */
        .weak           $__internal_2_$__cuda_sm20_div_rn_f64_full
        .type           $__internal_2_$__cuda_sm20_div_rn_f64_full,@function
        .size           $__internal_2_$__cuda_sm20_div_rn_f64_full,($__internal_3_$__cuda_sm20_dsqrt_rn_f64_mediumpath_v1 - $__internal_2_$__cuda_sm20_div_rn_f64_full)
$__internal_2_$__cuda_sm20_div_rn_f64_full:
[----:B------:R-:W-:Y:S01]  /*123a0*/  IMAD.MOV.U32 R11, RZ, RZ, R8 ;  /* 0x000000ffff0b7224 */ /* 0x000fe200078e0008 */
[C---:B------:R-:W-:Y:S01]  /*123b0*/  FSETP.GEU.AND P0, PT, |R0|.reuse, 1.469367938527859385e-39, PT ;  /* 0x001000000000780b */ /* 0x040fe20003f0e200 */
[----:B------:R-:W-:Y:S01]  /*123c0*/  IMAD.MOV.U32 R10, RZ, RZ, R3 ;  /* 0x000000ffff0a7224 */ /* 0x000fe200078e0003 */
[----:B------:R-:W-:Y:S01]  /*123d0*/  LOP3.LUT R8, R0, 0x800fffff, RZ, 0xc0, !PT ;  /* 0x800fffff00087812 */ /* 0x000fe200078ec0ff */
[----:B------:R-:W-:Y:S01]  /*123e0*/  IMAD.MOV.U32 R3, RZ, RZ, R0 ;  /* 0x000000ffff037224 */ /* 0x000fe200078e0000 */
[C---:B------:R-:W-:Y:S01]  /*123f0*/  FSETP.GEU.AND P2, PT, |R11|.reuse, 1.469367938527859385e-39, PT ;  /* 0x001000000b00780b */ /* 0x040fe20003f4e200 */
[----:B------:R-:W-:Y:S01]  /*12400*/  IMAD.MOV.U32 R36, RZ, RZ, 0x1ca00000 ;  /* 0x1ca00000ff247424 */ /* 0x000fe200078e00ff */
[----:B------:R-:W-:Y:S01]  /*12410*/  LOP3.LUT R9, R8, 0x3ff00000, RZ, 0xfc, !PT ;  /* 0x3ff0000008097812 */ /* 0x000fe200078efcff */
[----:B------:R-:W-:Y:S01]  /*12420*/  IMAD.MOV.U32 R8, RZ, RZ, R2 ;  /* 0x000000ffff087224 */ /* 0x000fe200078e0002 */
[----:B------:R-:W-:Y:S01]  /*12430*/  LOP3.LUT R44, R11, 0x7ff00000, RZ, 0xc0, !PT ;  /* 0x7ff000000b2c7812 */ /* 0x000fe200078ec0ff */
[----:B------:R-:W-:Y:S01]  /*12440*/  BSSY B1, `(.L_x_5156) ;  /* 0x0000056000017945 */ /* 0x000fe20003800000 */
[----:B------:R-:W-:-:S03]  /*12450*/  LOP3.LUT R39, R0, 0x7ff00000, RZ, 0xc0, !PT ;  /* 0x7ff0000000277812 */ /* 0x000fc600078ec0ff */
[----:B------:R-:W-:Y:S01]  /*12460*/  @!P0 DMUL R8, R2, 8.98846567431157953865e+307 ;  /* 0x7fe0000002088828 */ /* 0x000fe20000000000 */
[----:B------:R-:W-:-:S03]  /*12470*/  ISETP.GE.U32.AND P1, PT, R44, R39, PT ;  /* 0x000000272c00720c */ /* 0x000fc60003f26070 */
[----:B------:R-:W-:Y:S01]  /*12480*/  @!P2 LOP3.LUT R12, R3, 0x7ff00000, RZ, 0xc0, !PT ;  /* 0x7ff00000030ca812 */ /* 0x000fe200078ec0ff */
[----:B------:R-:W-:Y:S01]  /*12490*/  @!P2 IMAD.MOV.U32 R40, RZ, RZ, RZ ;  /* 0x000000ffff28a224 */ /* 0x000fe200078e00ff */
[----:B------:R-:W0:Y:S02]  /*124a0*/  MUFU.RCP64H R13, R9 ;  /* 0x00000009000d7308 */ /* 0x000e240000001800 */
[----:B------:R-:W-:Y:S01]  /*124b0*/  @!P2 ISETP.GE.U32.AND P3, PT, R44, R12, PT ;  /* 0x0000000c2c00a20c */ /* 0x000fe20003f66070 */
[----:B------:R-:W-:Y:S01]  /*124c0*/  IMAD.MOV.U32 R12, RZ, RZ, 0x1 ;  /* 0x00000001ff0c7424 */ /* 0x000fe200078e00ff */
[----:B------:R-:W-:Y:S02]  /*124d0*/  @!P0 LOP3.LUT R39, R9, 0x7ff00000, RZ, 0xc0, !PT ;  /* 0x7ff0000009278812 */ /* 0x000fe400078ec0ff */
[C---:B------:R-:W-:Y:S02]  /*124e0*/  @!P2 SEL R0, R36.reuse, 0x63400000, !P3 ;  /* 0x634000002400a807 */ /* 0x040fe40005800000 */
[----:B------:R-:W-:-:S02]  /*124f0*/  SEL R36, R36, 0x63400000, !P1 ;  /* 0x6340000024247807 */ /* 0x000fc40004800000 */
[--C-:B------:R-:W-:Y:S02]  /*12500*/  @!P2 LOP3.LUT R0, R0, 0x80000000, R11.reuse, 0xf8, !PT ;  /* 0x800000000000a812 */ /* 0x100fe400078ef80b */
[----:B------:R-:W-:Y:S01]  /*12510*/  LOP3.LUT R37, R36, 0x800fffff, R11, 0xf8, !PT ;  /* 0x800fffff24257812 */ /* 0x000fe200078ef80b */
[----:B------:R-:W-:Y:S01]  /*12520*/  IMAD.MOV.U32 R36, RZ, RZ, R10 ;  /* 0x000000ffff247224 */ /* 0x000fe200078e000a */
[----:B------:R-:W-:Y:S01]  /*12530*/  @!P2 LOP3.LUT R41, R0, 0x100000, RZ, 0xfc, !PT ;  /* 0x001000000029a812 */ /* 0x000fe200078efcff */
[----:B------:R-:W-:-:S05]  /*12540*/  IMAD.MOV.U32 R0, RZ, RZ, R44 ;  /* 0x000000ffff007224 */ /* 0x000fca00078e002c */
[----:B------:R-:W-:Y:S02]  /*12550*/  @!P2 DFMA R36, R36, 2, -R40 ;  /* 0x400000002424a82b */ /* 0x000fe40000000828 */
[----:B0-----:R-:W-:-:S08]  /*12560*/  DFMA R40, R12, -R8, 1 ;  /* 0x3ff000000c28742b */ /* 0x001fd00000000808 */
[----:B------:R-:W-:Y:S01]  /*12570*/  DFMA R40, R40, R40, R40 ;  /* 0x000000282828722b */ /* 0x000fe20000000028 */
[----:B------:R-:W-:-:S07]  /*12580*/  @!P2 LOP3.LUT R0, R37, 0x7ff00000, RZ, 0xc0, !PT ;  /* 0x7ff000002500a812 */ /* 0x000fce00078ec0ff */
[----:B------:R-:W-:-:S08]  /*12590*/  DFMA R12, R12, R40, R12 ;  /* 0x000000280c0c722b */ /* 0x000fd0000000000c */
[----:B------:R-:W-:-:S08]  /*125a0*/  DFMA R40, R12, -R8, 1 ;  /* 0x3ff000000c28742b */ /* 0x000fd00000000808 */
[----:B------:R-:W-:-:S08]  /*125b0*/  DFMA R12, R12, R40, R12 ;  /* 0x000000280c0c722b */ /* 0x000fd0000000000c */
[----:B------:R-:W-:-:S08]  /*125c0*/  DMUL R40, R12, R36 ;  /* 0x000000240c287228 */ /* 0x000fd00000000000 */
[----:B------:R-:W-:-:S08]  /*125d0*/  DFMA R42, R40, -R8, R36 ;  /* 0x80000008282a722b */ /* 0x000fd00000000024 */
[----:B------:R-:W-:Y:S01]  /*125e0*/  DFMA R40, R12, R42, R40 ;  /* 0x0000002a0c28722b */ /* 0x000fe20000000028 */
[----:B------:R-:W-:-:S05]  /*125f0*/  VIADD R12, R0, 0xffffffff ;  /* 0xffffffff000c7836 */ /* 0x000fca0000000000 */
[----:B------:R-:W-:Y:S01]  /*12600*/  ISETP.GT.U32.AND P0, PT, R12, 0x7feffffe, PT ;  /* 0x7feffffe0c00780c */ /* 0x000fe20003f04070 */
[----:B------:R-:W-:-:S05]  /*12610*/  VIADD R12, R39, 0xffffffff ;  /* 0xffffffff270c7836 */ /* 0x000fca0000000000 */
[----:B------:R-:W-:-:S13]  /*12620*/  ISETP.GT.U32.OR P0, PT, R12, 0x7feffffe, P0 ;  /* 0x7feffffe0c00780c */ /* 0x000fda0000704470 */
[----:B------:R-:W-:Y:S05]  /*12630*/  @P0 BRA `(.L_x_5157) ;  /* 0x0000000000780947 */ /* 0x000fea0003800000 */
[----:B------:R-:W-:Y:S01]  /*12640*/  LOP3.LUT R0, R3, 0x7ff00000, RZ, 0xc0, !PT ;  /* 0x7ff0000003007812 */ /* 0x000fe200078ec0ff */
[----:B------:R-:W-:-:S03]  /*12650*/  IMAD.MOV.U32 R43, RZ, RZ, 0x1ca00000 ;  /* 0x1ca00000ff2b7424 */ /* 0x000fc600078e00ff */
[CC--:B------:R-:W-:Y:S02]  /*12660*/  VIADDMNMX R10, R44.reuse, -R0.reuse, 0xb9600000, !PT ;  /* 0xb96000002c0a7446 */ /* 0x0c0fe40007800900 */
[----:B------:R-:W-:Y:S02]  /*12670*/  ISETP.GE.U32.AND P0, PT, R44, R0, PT ;  /* 0x000000002c00720c */ /* 0x000fe40003f06070 */
[----:B------:R-:W-:Y:S02]  /*12680*/  VIMNMX R10, R10, 0x46a00000, PT ;  /* 0x46a000000a0a7848 */ /* 0x000fe40003fe0100 */
[----:B------:R-:W-:-:S05]  /*12690*/  SEL R0, R43, 0x63400000, !P0 ;  /* 0x634000002b007807 */ /* 0x000fca0004000000 */
[----:B------:R-:W-:Y:S02]  /*126a0*/  IMAD.IADD R0, R10, 0x1, -R0 ;  /* 0x000000010a007824 */ /* 0x000fe400078e0a00 */
[----:B------:R-:W-:Y:S02]  /*126b0*/  IMAD.MOV.U32 R10, RZ, RZ, RZ ;  /* 0x000000ffff0a7224 */ /* 0x000fe400078e00ff */
        /* <DEDUP_REMOVED lines=10> */
[----:B------:R-:W-:Y:S01]  /*12760*/  IMAD.MOV R3, RZ, RZ, -R0 ;  /* 0x000000ffff037224 */ /* 0x000fe200078e0a00 */
[----:B------:R-:W-:Y:S01]  /*12770*/  DMUL.RP R10, R40, R10 ;  /* 0x0000000a280a7228 */ /* 0x000fe20000008000 */
[----:B------:R-:W-:Y:S01]  /*12780*/  IMAD.MOV.U32 R2, RZ, RZ, RZ ;  /* 0x000000ffff027224 */ /* 0x000fe200078e00ff */
[----:B------:R-:W-:-:S05]  /*12790*/  IADD3 R0, -R0, -0x43300000, RZ ;  /* 0xbcd0000000007810 */ /* 0x000fca0007ffe1ff */
[----:B------:R-:W-:-:S03]  /*127a0*/  DFMA R2, R12, -R2, R40 ;  /* 0x800000020c02722b */ /* 0x000fc60000000028 */
[----:B------:R-:W-:-:S07]  /*127b0*/  LOP3.LUT R8, R11, R8, RZ, 0x3c, !PT ;  /* 0x000000080b087212 */ /* 0x000fce00078e3cff */
[----:B------:R-:W-:-:S04]  /*127c0*/  FSETP.NEU.AND P0, PT, |R3|, R0, PT ;  /* 0x000000000300720b */ /* 0x000fc80003f0d200 */
[----:B------:R-:W-:Y:S02]  /*127d0*/  FSEL R10, R10, R12, !P0 ;  /* 0x0000000c0a0a7208 */ /* 0x000fe40004000000 */
[----:B------:R-:W-:-:S05]  /*127e0*/  FSEL R12, R8, R13, !P0 ;  /* 0x0000000d080c7208 */ /* 0x000fca0004000000 */
[----:B------:R-:W-:Y:S02]  /*127f0*/  IMAD.MOV.U32 R13, RZ, RZ, R12 ;  /* 0x000000ffff0d7224 */ /* 0x000fe400078e000c */
[----:B------:R-:W-:Y:S01]  /*12800*/  IMAD.MOV.U32 R12, RZ, RZ, R10 ;  /* 0x000000ffff0c7224 */ /* 0x000fe200078e000a */
[----:B------:R-:W-:Y:S06]  /*12810*/  BRA `(.L_x_5158) ;  /* 0x0000000000607947 */ /* 0x000fec0003800000 */
.L_x_5157:
        /* <DEDUP_REMOVED lines=13> */
[----:B------:R-:W-:Y:S02]  /*128f0*/  @!P0 IMAD.MOV.U32 R13, RZ, RZ, R2 ;  /* 0x000000ffff0d8224 */ /* 0x000fe400078e0002 */
[----:B------:R-:W-:Y:S02]  /*12900*/  @P0 IMAD.MOV.U32 R12, RZ, RZ, RZ ;  /* 0x000000ffff0c0224 */ /* 0x000fe400078e00ff */
[----:B------:R-:W-:Y:S01]  /*12910*/  @P0 IMAD.MOV.U32 R13, RZ, RZ, R0 ;  /* 0x000000ffff0d0224 */ /* 0x000fe200078e0000 */
[----:B------:R-:W-:Y:S06]  /*12920*/  BRA `(.L_x_5158) ;  /* 0x00000000001c7947 */ /* 0x000fec0003800000 */
.L_x_5160:
[----:B------:R-:W-:-:S05]  /*12930*/  LOP3.LUT R12, R3, 0x80000, RZ, 0xfc, !PT ;  /* 0x00080000030c7812 */ /* 0x000fca00078efcff */
[----:B------:R-:W-:Y:S02]  /*12940*/  IMAD.MOV.U32 R13, RZ, RZ, R12 ;  /* 0x000000ffff0d7224 */ /* 0x000fe400078e000c */
[----:B------:R-:W-:Y:S01]  /*12950*/  IMAD.MOV.U32 R12, RZ, RZ, R2 ;  /* 0x000000ffff0c7224 */ /* 0x000fe200078e0002 */
[----:B------:R-:W-:Y:S06]  /*12960*/  BRA `(.L_x_5158) ;  /* 0x00000000000c7947 */ /* 0x000fec0003800000 */
.L_x_5159:
[----:B------:R-:W-:-:S05]  /*12970*/  LOP3.LUT R12, R11, 0x80000, RZ, 0xfc, !PT ;  /* 0x000800000b0c7812 */ /* 0x000fca00078efcff */
[----:B------:R-:W-:Y:S02]  /*12980*/  IMAD.MOV.U32 R13, RZ, RZ, R12 ;  /* 0x000000ffff0d7224 */ /* 0x000fe400078e000c */
[----:B------:R-:W-:-:S07]  /*12990*/  IMAD.MOV.U32 R12, RZ, RZ, R10 ;  /* 0x000000ffff0c7224 */ /* 0x000fce00078e000a */
.L_x_5158:
[----:B------:R-:W-:Y:S05]  /*129a0*/  BSYNC B1 ;  /* 0x0000000000017941 */ /* 0x000fea0003800000 */
.L_x_5156:
[----:B------:R-:W-:Y:S02]  /*129b0*/  IMAD.MOV.U32 R39, RZ, RZ, 0x0 ;  /* 0x00000000ff277424 */ /* 0x000fe400078e00ff */
[----:B------:R-:W-:Y:S02]  /*129c0*/  IMAD.MOV.U32 R0, RZ, RZ, R12 ;  /* 0x000000ffff007224 */ /* 0x000fe400078e000c */
[----:B------:R-:W-:Y:S01]  /*129d0*/  IMAD.MOV.U32 R2, RZ, RZ, R13 ;  /* 0x000000ffff027224 */ /* 0x000fe200078e000d */
[----:B------:R-:W-:Y:S06]  /*129e0*/  RET.REL.NODEC R38 `(_ZN2at6native27unrolled_elementwise_kernelIZZZNS0_16tanh_kernel_cudaERNS_18TensorIteratorBaseEENKUlvE_clEvENKUlvE_clEvEUlN3c107complexIdEEE_St5arrayIPcLm2EELi4E23TrivialOffsetCalculatorILi1EjESE_NS0_6memory12LoadWithCastILi1EEENSF_13StoreWithCastILi1EEEEEviT_T0_T2_T3_T4_T5_) ;  /* 0xfffffed426847950 */ /* 0x000fec0003c3ffff */
        .weak           $__internal_3_$__cuda_sm20_dsqrt_rn_f64_mediumpath_v1
        .type           $__internal_3_$__cuda_sm20_dsqrt_rn_f64_mediumpath_v1,@function
        .size           $__internal_3_$__cuda_sm20_dsqrt_rn_f64_mediumpath_v1,($_ZN2at6native27unrolled_elementwise_kernelIZZZNS0_16tanh_kernel_cudaERNS_18TensorIteratorBaseEENKUlvE_clEvENKUlvE_clEvEUlN3c107complexIdEEE_St5arrayIPcLm2EELi4E23TrivialOffsetCalculatorILi1EjESE_NS0_6memory12LoadWithCastILi1EEENSF_13StoreWithCastILi1EEEEEviT_T0_T2_T3_T4_T5_$__internal_trig_reduction_slowpathd - $__internal_3_$__cuda_sm20_dsqrt_rn_f64_mediumpath_v1)
$__internal_3_$__cuda_sm20_dsqrt_rn_f64_mediumpath_v1:
[----:B------:R-:W-:Y:S01]  /*129f0*/  ISETP.GE.U32.AND P0, PT, R0, -0x3400000, PT ;  /* 0xfcc000000000780c */ /* 0x000fe20003f06070 */
[----:B------:R-:W-:Y:S01]  /*12a00*/  BSSY B2, `(.L_x_5161) ;  /* 0x000002f000027945 */ /* 0x000fe20003800000 */
[----:B------:R-:W-:Y:S02]  /*12a10*/  LOP3.LUT R3, R3, R2, RZ, 0x3c, !PT ;  /* 0x0000000203037212 */ /* 0x000fe400078e3cff */
[----:B------:R-:W-:Y:S02]  /*12a20*/  LOP3.LUT R37, R37, R36, RZ, 0x3c, !PT ;  /* 0x0000002425257212 */ /* 0x000fe400078e3cff */
[----:B------:R-:W-:Y:S02]  /*12a30*/  LOP3.LUT R13, R13, R12, RZ, 0x3c, !PT ;  /* 0x0000000c0d0d7212 */ /* 0x000fe400078e3cff */
[----:B------:R-:W-:Y:S02]  /*12a40*/  LOP3.LUT R9, R9, R8, RZ, 0x3c, !PT ;  /* 0x0000000809097212 */ /* 0x000fe400078e3cff */
[----:B------:R-:W-:-:S02]  /*12a50*/  LOP3.LUT R2, R3, R2, RZ, 0x3c, !PT ;  /* 0x0000000203027212 */ /* 0x000fc400078e3cff */
[----:B------:R-:W-:Y:S02]  /*12a60*/  LOP3.LUT R36, R37, R36, RZ, 0x3c, !PT ;  /* 0x0000002425247212 */ /* 0x000fe400078e3cff */
[----:B------:R-:W-:Y:S02]  /*12a70*/  LOP3.LUT R12, R13, R12, RZ, 0x3c, !PT ;  /* 0x0000000c0d0c7212 */ /* 0x000fe400078e3cff */
[----:B------:R-:W-:Y:S02]  /*12a80*/  LOP3.LUT R8, R9, R8, RZ, 0x3c, !PT ;  /* 0x0000000809087212 */ /* 0x000fe400078e3cff */
[----:B------:R-:W-:Y:S02]  /*12a90*/  LOP3.LUT R3, R3, R2, RZ, 0x3c, !PT ;  /* 0x0000000203037212 */ /* 0x000fe400078e3cff */
[----:B------:R-:W-:Y:S02]  /*12aa0*/  LOP3.LUT R37, R37, R36, RZ, 0x3c, !PT ;  /* 0x0000002425257212 */ /* 0x000fe400078e3cff */
[----:B------:R-:W-:-:S02]  /*12ab0*/  LOP3.LUT R13, R13, R12, RZ, 0x3c, !PT ;  /* 0x0000000c0d0d7212 */ /* 0x000fc400078e3cff */
[----:B------:R-:W-:Y:S01]  /*12ac0*/  LOP3.LUT R9, R9, R8, RZ, 0x3c, !PT ;  /* 0x0000000809097212 */ /* 0x000fe200078e3cff */
        /* <DEDUP_REMOVED lines=9> */
.L_x_5162:
[----:B------:R-:W-:-:S14]  /*12b60*/  DSETP.NE.AND P0, PT, R2, RZ, PT ;  /* 0x000000ff0200722a */ /* 0x000fdc0003f05000 */
[----:B------:R-:W-:Y:S05]  /*12b70*/  @!P0 BRA `(.L_x_5164) ;  /* 0x0000000000588947 */ /* 0x000fea0003800000 */
[----:B------:R-:W-:-:S13]  /*12b80*/  ISETP.GE.AND P0, PT, R3, RZ, PT ;  /* 0x000000ff0300720c */ /* 0x000fda0003f06270 */
[----:B------:R-:W-:Y:S02]  /*12b90*/  @!P0 IMAD.MOV.U32 R8, RZ, RZ, 0x0 ;  /* 0x00000000ff088424 */ /* 0x000fe400078e00ff */
        /* <DEDUP_REMOVED lines=20> */
.L_x_5164:
[----:B------:R-:W-:-:S11]  /*12ce0*/  DADD R8, R2, R2 ;  /* 0x0000000002087229 */ /* 0x000fd60000000002 */
.L_x_5163:
[----:B------:R-:W-:Y:S05]  /*12cf0*/  BSYNC B2 ;  /* 0x0000000000027941 */ /* 0x000fea0003800000 */
.L_x_5161:
[----:B------:R-:W-:Y:S02]  /*12d00*/  IMAD.MOV.U32 R2, RZ, RZ, R38 ;  /* 0x000000ffff027224 */ /* 0x000fe400078e0026 */
[----:B------:R-:W-:Y:S02]  /*12d10*/  IMAD.MOV.U32 R3, RZ, RZ, 0x0 ;  /* 0x00000000ff037424 */ /* 0x000fe400078e00ff */
[----:B------:R-:W-:Y:S02]  /*12d20*/  IMAD.MOV.U32 R0, RZ, RZ, R9 ;  /* 0x000000ffff007224 */ /* 0x000fe400078e0009 */
[----:B------:R-:W-:Y:S05]  /*12d30*/  RET.REL.NODEC R2 `(_ZN2at6native27unrolled_elementwise_kernelIZZZNS0_16tanh_kernel_cudaERNS_18TensorIteratorBaseEENKUlvE_clEvENKUlvE_clEvEUlN3c107complexIdEEE_St5arrayIPcLm2EELi4E23TrivialOffsetCalculatorILi1EjESE_NS0_6memory12LoadWithCastILi1EEENSF_13StoreWithCastILi1EEEEEviT_T0_T2_T3_T4_T5_) ;  /* 0xfffffed002b07950 */ /* 0x000fea0003c3ffff */
        .type           $_ZN2at6native27unrolled_elementwise_kernelIZZZNS0_16tanh_kernel_cudaERNS_18TensorIteratorBaseEENKUlvE_clEvENKUlvE_clEvEUlN3c107complexIdEEE_St5arrayIPcLm2EELi4E23TrivialOffsetCalculatorILi1EjESE_NS0_6memory12LoadWithCastILi1EEENSF_13StoreWithCastILi1EEEEEviT_T0_T2_T3_T4_T5_$__internal_trig_reduction_slowpathd,@function
        .size           $_ZN2at6native27unrolled_elementwise_kernelIZZZNS0_16tanh_kernel_cudaERNS_18TensorIteratorBaseEENKUlvE_clEvENKUlvE_clEvEUlN3c107complexIdEEE_St5arrayIPcLm2EELi4E23TrivialOffsetCalculatorILi1EjESE_NS0_6memory12LoadWithCastILi1EEENSF_13StoreWithCastILi1EEEEEviT_T0_T2_T3_T4_T5_$__internal_trig_reduction_slowpathd,(.L_x_7165 - $_ZN2at6native27unrolled_elementwise_kernelIZZZNS0_16tanh_kernel_cudaERNS_18TensorIteratorBaseEENKUlvE_clEvENKUlvE_clEvEUlN3c107complexIdEEE_St5arrayIPcLm2EELi4E23TrivialOffsetCalculatorILi1EjESE_NS0_6memory12LoadWithCastILi1EEENSF_13StoreWithCastILi1EEEEEviT_T0_T2_T3_T4_T5_$__internal_trig_reduction_slowpathd)
$_ZN2at6native27unrolled_elementwise_kernelIZZZNS0_16tanh_kernel_cudaERNS_18TensorIteratorBaseEENKUlvE_clEvENKUlvE_clEvEUlN3c107complexIdEEE_St5arrayIPcLm2EELi4E23TrivialOffsetCalculatorILi1EjESE_NS0_6memory12LoadWithCastILi1EEENSF_13StoreWithCastILi1EEEEEviT_T0_T2_T3_T4_T5_$__internal_trig_reduction_slowpathd:
[--C-:B------:R-:W-:Y:S01]  /*12d40*/  SHF.R.U32.HI R39, RZ, 0x14, R15.reuse ;  /* 0x00000014ff277819 */ /* 0x100fe2000001160f */
[----:B------:R-:W-:Y:S02]  /*12d50*/  IMAD.MOV.U32 R12, RZ, RZ, R0 ;  /* 0x000000ffff0c7224 */ /* 0x000fe400078e0000 */
[----:B------:R-:W-:Y:S01]  /*12d60*/  IMAD.MOV.U32 R13, RZ, RZ, R15 ;  /* 0x000000ffff0d7224 */ /* 0x000fe200078e000f */
[----:B------:R-:W-:Y:S01]  /*12d70*/  LOP3.LUT R2, R39, 0x7ff, RZ, 0xc0, !PT ;  /* 0x000007ff27027812 */ /* 0x000fe200078ec0ff */
[----:B------:R-:W-:-:S03]  /*12d80*/  IMAD.MOV.U32 R0, RZ, RZ, RZ ;  /* 0x000000ffff007224 */ /* 0x000fc600078e00ff */
[----:B------:R-:W-:-:S13]  /*12d90*/  ISETP.NE.AND P0, PT, R2, 0x7ff, PT ;  /* 0x000007ff0200780c */ /* 0x000fda0003f05270 */
[----:B------:R-:W-:Y:S05]  /*12da0*/  @!P0 BRA `(.L_x_5165) ;  /* 0x0000000800448947 */ /* 0x000fea0003800000 */
[----:B------:R-:W-:Y:S01]  /*12db0*/  VIADD R0, R2, 0xfffffc00 ;  /* 0xfffffc0002007836 */ /* 0x000fe20000000000 */
[----:B------:R-:W-:Y:S01]  /*12dc0*/  BSSY B1, `(.L_x_5166) ;  /* 0x000002f000017945 */ /* 0x000fe20003800000 */
[----:B------:R-:W-:-:S03]  /*12dd0*/  CS2R R10, SRZ ;  /* 0x00000000000a7805 */ /* 0x000fc6000001ff00 */
[----:B------:R-:W-:-:S04]  /*12de0*/  SHF.R.U32.HI R0, RZ, 0x6, R0 ;  /* 0x00000006ff007819 */ /* 0x000fc80000011600 */
[C---:B------:R-:W-:Y:S02]  /*12df0*/  IADD3 R2, -R0.reuse, 0x10, RZ ;  /* 0x0000001000027810 */ /* 0x040fe40007ffe1ff */
[----:B------:R-:W-:Y:S02]  /*12e00*/  IADD3 R38, -R0, 0x13, RZ ;  /* 0x0000001300267810 */ /* 0x000fe40007ffe1ff */
[----:B------:R-:W-:Y:S02]  /*12e10*/  ISETP.GT.AND P0, PT, R2, 0xe, PT ;  /* 0x0000000e0200780c */ /* 0x000fe40003f04270 */
[----:B------:R-:W-:Y:S02]  /*12e20*/  IADD3 R0, -R0, 0xf, RZ ;  /* 0x0000000f00007810 */ /* 0x000fe40007ffe1ff */
[----:B------:R-:W-:-:S04]  /*12e30*/  SEL R38, R38, 0x12, !P0 ;  /* 0x0000001226267807 */ /* 0x000fc80004000000 */
[----:B------:R-:W-:Y:S01]  /*12e40*/  ISETP.GT.AND P0, PT, R2, R38, PT ;  /* 0x000000260200720c */ /* 0x000fe20003f04270 */
[----:B------:R-:W-:-:S12]  /*12e50*/  IMAD.MOV.U32 R2, RZ, RZ, R0 ;  /* 0x000000ffff027224 */ /* 0x000fd800078e0000 */
[----:B------:R-:W-:Y:S05]  /*12e60*/  @P0 BRA `(.L_x_5167) ;  /* 0x0000000000900947 */ /* 0x000fea0003800000 */
[----:B------:R-:W0:Y:S01]  /*12e70*/  LDC.64 R8, c[0x4][0x170] ;  /* 0x01005c00ff087b82 */ /* 0x000e220000000a00 */
[----:B------:R-:W-:Y:S01]  /*12e80*/  SHF.L.U64.HI R13, R12, 0xb, R13 ;  /* 0x0000000b0c0d7819 */ /* 0x000fe2000001020d */
[----:B------:R-:W-:Y:S01]  /*12e90*/  IMAD.MOV.U32 R2, RZ, RZ, R0 ;  /* 0x000000ffff027224 */ /* 0x000fe200078e0000 */
[----:B------:R-:W-:Y:S01]  /*12ea0*/  CS2R R10, SRZ ;  /* 0x00000000000a7805 */ /* 0x000fe2000001ff00 */
[----:B------:R-:W-:-:S04]  /*12eb0*/  IMAD.MOV.U32 R14, RZ, RZ, R1 ;  /* 0x000000ffff0e7224 */ /* 0x000fc800078e0001 */
[----:B------:R-:W1:Y:S01]  /*12ec0*/  LDC.64 R40, c[0x0][0x208] ;  /* 0x00008200ff287b82 */ /* 0x000e620000000a00 */
[----:B0-----:R-:W-:Y:S01]  /*12ed0*/  IMAD.WIDE R8, R0, 0x8, R8 ;  /* 0x0000000800087825 */ /* 0x001fe200078e0208 */
[----:B------:R-:W-:-:S03]  /*12ee0*/  LOP3.LUT R0, R13, 0x80000000, RZ, 0xfc, !PT ;  /* 0x800000000d007812 */ /* 0x000fc600078efcff */
[----:B------:R-:W-:Y:S02]  /*12ef0*/  IMAD.MOV.U32 R3, RZ, RZ, R8 ;  /* 0x000000ffff037224 */ /* 0x000fe400078e0008 */
[----:B------:R-:W-:-:S07]  /*12f00*/  IMAD.SHL.U32 R8, R12, 0x800, RZ ;  /* 0x000008000c087824 */ /* 0x000fce00078e00ff */
.L_x_5168:
[----:B-1----:R-:W-:Y:S01]  /*12f10*/  R2UR UR4, R40 ;  /* 0x00000000280472ca */ /* 0x002fe200000e0000 */
[----:B------:R-:W-:Y:S01]  /*12f20*/  IMAD.MOV.U32 R12, RZ, RZ, R3 ;  /* 0x000000ffff0c7224 */ /* 0x000fe200078e0003 */
[----:B------:R-:W-:Y:S01]  /*12f30*/  R2UR UR5, R41 ;  /* 0x00000000290572ca */ /* 0x000fe200000e0000 */
[----:B------:R-:W-:-:S12]  /*12f40*/  IMAD.MOV.U32 R13, RZ, RZ, R9 ;  /* 0x000000ffff0d7224 */ /* 0x000fd800078e0009 */
[----:B------:R-:W2:Y:S01]  /*12f50*/  LDG.E.64.CONSTANT R12, desc[UR4][R12.64] ;  /* 0x000000040c0c7981 */ /* 0x000ea2000c1e9b00 */
[----:B------:R-:W-:Y:S02]  /*12f60*/  VIADD R2, R2, 0x1 ;  /* 0x0000000102027836 */ /* 0x000fe40000000000 */
[----:B--2---:R-:W-:-:S04]  /*12f70*/  IMAD.WIDE.U32 R10, P0, R12, R8, R10 ;  /* 0x000000080c0a7225 */ /* 0x004fc8000780000a */
[----:B------:R-:W-:-:S05]  /*12f80*/  IMAD R37, R12, R0, RZ ;  /* 0x000000000c257224 */ /* 0x000fca00078e02ff */
[----:B------:R-:W-:Y:S01]  /*12f90*/  IADD3 R11, P1, R37, R11, RZ ;  /* 0x0000000b250b7210 */ /* 0x000fe20007f3e0ff */
[----:B------:R-:W-:-:S05]  /*12fa0*/  IMAD R37, R13, R8, RZ ;  /* 0x000000080d257224 */ /* 0x000fca00078e02ff */
[----:B------:R-:W-:-:S05]  /*12fb0*/  IADD3 R11, P3, R37, R11, RZ ;  /* 0x0000000b250b7210 */ /* 0x000fca0007f7e0ff */
[----:B------:R0:W-:Y:S02]  /*12fc0*/  STL.64 [R14], R10 ;  /* 0x0000000a0e007387 */ /* 0x0001e40000100a00 */
[----:B0-----:R-:W-:-:S04]  /*12fd0*/  IMAD.HI.U32 R10, R12, R0, RZ ;  /* 0x000000000c0a7227 */ /* 0x001fc800078e00ff */
[----:B------:R-:W-:-:S04]  /*12fe0*/  IMAD.HI.U32 R11, R13, R8, RZ ;  /* 0x000000080d0b7227 */ /* 0x000fc800078e00ff */
[----:B------:R-:W-:Y:S02]  /*12ff0*/  IMAD.X R10, RZ, RZ, R10, P0 ;  /* 0x000000ffff0a7224 */ /* 0x000fe400000e060a */
[----:B------:R-:W-:Y:S02]  /*13000*/  IMAD R12, R13, R0, RZ ;  /* 0x000000000d0c7224 */ /* 0x000fe400078e02ff */
[----:B------:R-:W-:Y:S01]  /*13010*/  VIADD R14, R14, 0x8 ;  /* 0x000000080e0e7836 */ /* 0x000fe20000000000 */
[----:B------:R-:W-:Y:S01]  /*13020*/  IADD3.X R10, P0, R11, R10, RZ, P1, !PT ;  /* 0x0000000a0b0a7210 */ /* 0x000fe20000f1e4ff */
[----:B------:R-:W-:Y:S01]  /*13030*/  IMAD.HI.U32 R11, R13, R0, RZ ;  /* 0x000000000d0b7227 */ /* 0x000fe200078e00ff */
[----:B------:R-:W-:Y:S02]  /*13040*/  ISETP.GE.AND P1, PT, R2, R38, PT ;  /* 0x000000260200720c */ /* 0x000fe40003f26270 */
[----:B------:R-:W-:Y:S01]  /*13050*/  IADD3.X R10, P3, R12, R10, RZ, P3, !PT ;  /* 0x0000000a0c0a7210 */ /* 0x000fe20001f7e4ff */
[----:B------:R-:W-:Y:S01]  /*13060*/  IMAD.X R11, RZ, RZ, R11, P0 ;  /* 0x000000ffff0b7224 */ /* 0x000fe200000e060b */
[----:B------:R-:W-:-:S03]  /*13070*/  IADD3 R3, P0, R3, 0x8, RZ ;  /* 0x0000000803037810 */ /* 0x000fc60007f1e0ff */
[----:B------:R-:W-:Y:S02]  /*13080*/  IMAD.X R11, RZ, RZ, R11, P3 ;  /* 0x000000ffff0b7224 */ /* 0x000fe400018e060b */
[----:B------:R-:W-:-:S04]  /*13090*/  IMAD.X R9, RZ, RZ, R9, P0 ;  /* 0x000000ffff097224 */ /* 0x000fc800000e0609 */
[----:B------:R-:W-:Y:S05]  /*130a0*/  @!P1 BRA `(.L_x_5168) ;  /* 0xfffffffc00989947 */ /* 0x000fea000383ffff */
.L_x_5167:
[----:B------:R-:W-:Y:S05]  /*130b0*/  BSYNC B1 ;  /* 0x0000000000017941 */ /* 0x000fea0003800000 */
.L_x_5166:
[C---:B------:R-:W-:Y:S01]  /*130c0*/  LOP3.LUT R3, R39.reuse, 0x7ff, RZ, 0xc0, !PT ;  /* 0x000007ff27037812 */ /* 0x040fe200078ec0ff */
[----:B------:R-:W-:-:S04]  /*130d0*/  VIADD R0, R39, 0xfffffc00 ;  /* 0xfffffc0027007836 */ /* 0x000fc80000000000 */
[----:B------:R-:W-:Y:S01]  /*130e0*/  VIADD R3, R3, 0xfffffc00 ;  /* 0xfffffc0003037836 */ /* 0x000fe20000000000 */
[----:B------:R-:W-:-:S04]  /*130f0*/  LOP3.LUT P0, R0, R0, 0x3f, RZ, 0xc0, !PT ;  /* 0x0000003f00007812 */ /* 0x000fc8000780c0ff */
[----:B------:R-:W-:-:S04]  /*13100*/  SHF.R.U32.HI R3, RZ, 0x6, R3 ;  /* 0x00000006ff037819 */ /* 0x000fc80000011603 */
[----:B------:R-:W-:-:S05]  /*13110*/  IADD3 R3, -R3, 0xf, RZ ;  /* 0x0000000f03037810 */ /* 0x000fca0007ffe1ff */
[----:B------:R-:W-:-:S04]  /*13120*/  IMAD.IADD R2, R2, 0x1, -R3 ;  /* 0x0000000102027824 */ /* 0x000fc800078e0a03 */
[----:B------:R-:W-:-:S05]  /*13130*/  IMAD R2, R2, 0x8, R1 ;  /* 0x0000000802027824 */ /* 0x000fca00078e0201 */
[----:B------:R0:W-:Y:S04]  /*13140*/  STL.64 [R2], R10 ;  /* 0x0000000a02007387 */ /* 0x0001e80000100a00 */
[----:B------:R-:W2:Y:S04]  /*13150*/  LDL.64 R8, [R1+0x18] ;  /* 0x0000180001087983 */ /* 0x000ea80000100a00 */
[----:B0-----:R-:W3:Y:S04]  /*13160*/  LDL.64 R2, [R1+0x10] ;  /* 0x0000100001027983 */ /* 0x001ee80000100a00 */
[----:B------:R-:W4:Y:S01]  /*13170*/  @P0 LDL.64 R10, [R1+0x8] ;  /* 0x00000800010a0983 */ /* 0x000f220000100a00 */
[----:B------:R-:W-:Y:S01]  /*13180*/  @P0 IADD3 R14, -R0, 0x40, RZ ;  /* 0x00000040000e0810 */ /* 0x000fe20007ffe1ff */
[----:B------:R-:W-:Y:S01]  /*13190*/  UMOV UR4, URZ ;  /* 0x0000003f00047c82 */ /* 0x000fe20008000000 */
[----:B---3--:R-:W-:-:S02]  /*131a0*/  @P0 SHF.L.U32 R13, R2, R0, RZ ;  /* 0x00000000020d0219 */ /* 0x008fc400000006ff */
[-CC-:B----4-:R-:W-:Y:S02]  /*131b0*/  @P0 SHF.R.U64 R10, R10, R14.reuse, R11.reuse ;  /* 0x0000000e0a0a0219 */ /* 0x190fe4000000120b */
[-C--:B------:R-:W-:Y:S02]  /*131c0*/  @P0 SHF.R.U32.HI R37, RZ, R14.reuse, R11 ;  /* 0x0000000eff250219 */ /* 0x080fe4000001160b */
[C-C-:B------:R-:W-:Y:S02]  /*131d0*/  @P0 SHF.R.U64 R11, R2.reuse, R14, R3.reuse ;  /* 0x0000000e020b0219 */ /* 0x140fe40000001203 */
[-C--:B------:R-:W-:Y:S02]  /*131e0*/  @P0 SHF.L.U64.HI R12, R2, R0.reuse, R3 ;  /* 0x00000000020c0219 */ /* 0x080fe40000010203 */
[----:B------:R-:W-:Y:S02]  /*131f0*/  @P0 LOP3.LUT R2, R10, R13, RZ, 0xfc, !PT ;  /* 0x0000000d0a020212 */ /* 0x000fe400078efcff */
[----:B--2---:R-:W-:-:S02]  /*13200*/  @P0 SHF.L.U32 R10, R8, R0, RZ ;  /* 0x00000000080a0219 */ /* 0x004fc400000006ff */
[----:B------:R-:W-:Y:S02]  /*13210*/  @P0 SHF.R.U32.HI R13, RZ, R14, R3 ;  /* 0x0000000eff0d0219 */ /* 0x000fe40000011603 */
[----:B------:R-:W-:Y:S02]  /*13220*/  @P0 LOP3.LUT R3, R37, R12, RZ, 0xfc, !PT ;  /* 0x0000000c25030212 */ /* 0x000fe400078efcff */
[----:B------:R-:W-:Y:S02]  /*13230*/  @P0 SHF.L.U64.HI R12, R8, R0, R9 ;  /* 0x00000000080c0219 */ /* 0x000fe40000010209 */
[----:B------:R-:W-:Y:S01]  /*13240*/  @P0 LOP3.LUT R8, R10, R11, RZ, 0xfc, !PT ;  /* 0x0000000b0a080212 */ /* 0x000fe200078efcff */
[C---:B------:R-:W-:Y:S01]  /*13250*/  IMAD.SHL.U32 R10, R2.reuse, 0x4, RZ ;  /* 0x00000004020a7824 */ /* 0x040fe200078e00ff */
[--C-:B------:R-:W-:Y:S02]  /*13260*/  SHF.L.U64.HI R11, R2, 0x2, R3.reuse ;  /* 0x00000002020b7819 */ /* 0x100fe40000010203 */
        /* <DEDUP_REMOVED lines=17> */
[----:B------:R-:W-:-:S06]  /*13380*/  SEL R2, R3, R0, !P1 ;  /* 0x0000000003027207 */ /* 0x000fcc0004800000 */
[----:B------:R-:W0:Y:S02]  /*13390*/  FLO.U32 R2, R2 ;  /* 0x0000000200027300 */ /* 0x000e2400000e0000 */
[C---:B0-----:R-:W-:Y:S02]  /*133a0*/  IADD3 R8, -R2.reuse, 0x1f, RZ ;  /* 0x0000001f02087810 */ /* 0x041fe40007ffe1ff */
[----:B------:R-:W-:-:S03]  /*133b0*/  IADD3 R2, -R2, 0x3f, RZ ;  /* 0x0000003f02027810 */ /* 0x000fc60007ffe1ff */
[----:B------:R-:W-:-:S05]  /*133c0*/  @P1 IMAD.MOV R2, RZ, RZ, R8 ;  /* 0x000000ffff021224 */ /* 0x000fca00078e0208 */
[----:B------:R-:W-:-:S04]  /*133d0*/  ISETP.NE.U32.AND P1, PT, R2, RZ, PT ;  /* 0x000000ff0200720c */ /* 0x000fc80003f25070 */
[----:B------:R-:W-:Y:S01]  /*133e0*/  ISETP.NE.AND.EX P1, PT, RZ, RZ, PT, P1 ;  /* 0x000000ffff00720c */ /* 0x000fe20003f25310 */
[----:B------:R-:W-:Y:S01]  /*133f0*/  @P0 IMAD.MOV R10, RZ, RZ, -R10 ;  /* 0x000000ffff0a0224 */ /* 0x000fe200078e0a0a */
[----:B------:R-:W-:Y:S02]  /*13400*/  SEL R8, R11, R12, !P0 ;  /* 0x0000000c0b087207 */ /* 0x000fe40004000000 */
[----:B------:R-:W-:Y:S02]  /*13410*/  IADD3 R11, -R2, 0x40, RZ ;  /* 0x00000040020b7810 */ /* 0x000fe40007ffe1ff */
[CC--:B------:R-:W-:Y:S02]  /*13420*/  SHF.L.U32 R12, R3.reuse, R2.reuse, RZ ;  /* 0x00000002030c7219 */ /* 0x0c0fe400000006ff */
[----:B------:R-:W-:Y:S02]  /*13430*/  SHF.R.U64 R10, R10, R11, R8 ;  /* 0x0000000b0a0a7219 */ /* 0x000fe40000001208 */
[----:B------:R-:W-:-:S03]  /*13440*/  SHF.L.U64.HI R37, R3, R2, R0 ;  /* 0x0000000203257219 */ /* 0x000fc60000010200 */
[----:B------:R-:W-:Y:S02]  /*13450*/  @P1 LOP3.LUT R3, R10, R12, RZ, 0xfc, !PT ;  /* 0x0000000c0a031212 */ /* 0x000fe400078efcff */
[----:B------:R-:W-:-:S03]  /*13460*/  SHF.R.U32.HI R8, RZ, R11, R8 ;  /* 0x0000000bff087219 */ /* 0x000fc60000011608 */
[----:B------:R-:W-:-:S04]  /*13470*/  IMAD.WIDE.U32 R12, R3, 0x2168c235, RZ ;  /* 0x2168c235030c7825 */ /* 0x000fc800078e00ff */
[----:B------:R-:W-:Y:S02]  /*13480*/  IMAD.MOV.U32 R10, RZ, RZ, R13 ;  /* 0x000000ffff0a7224 */ /* 0x000fe400078e000d */
[----:B------:R-:W-:Y:S01]  /*13490*/  IMAD.MOV.U32 R11, RZ, RZ, RZ ;  /* 0x000000ffff0b7224 */ /* 0x000fe200078e00ff */
[----:B------:R-:W-:Y:S01]  /*134a0*/  @P1 LOP3.LUT R0, R8, R37, RZ, 0xfc, !PT ;  /* 0x0000002508001212 */ /* 0x000fe200078efcff */
[----:B------:R-:W-:-:S04]  /*134b0*/  IMAD.WIDE.U32 R10, R3, -0x36f0255e, R10 ;  /* 0xc90fdaa2030a7825 */ /* 0x000fc800078e000a */
[----:B------:R-:W-:-:S04]  /*134c0*/  IMAD.HI.U32 R3, R0, -0x36f0255e, RZ ;  /* 0xc90fdaa200037827 */ /* 0x000fc800078e00ff */
[----:B------:R-:W-:-:S04]  /*134d0*/  IMAD.WIDE.U32 R10, P3, R0, 0x2168c235, R10 ;  /* 0x2168c235000a7825 */ /* 0x000fc8000786000a */
[----:B------:R-:W-:Y:S01]  /*134e0*/  IMAD R0, R0, -0x36f0255e, RZ ;  /* 0xc90fdaa200007824 */ /* 0x000fe200078e02ff */
[----:B------:R-:W-:Y:S01]  /*134f0*/  IADD3 RZ, P1, R12, R12, RZ ;  /* 0x0000000c0cff7210 */ /* 0x000fe20007f3e0ff */
[----:B------:R-:W-:-:S03]  /*13500*/  IMAD.X R3, RZ, RZ, R3, P3 ;  /* 0x000000ffff037224 */ /* 0x000fc600018e0603 */
[----:B------:R-:W-:Y:S02]  /*13510*/  IADD3 R0, P3, R0, R11, RZ ;  /* 0x0000000b00007210 */ /* 0x000fe40007f7e0ff */
[----:B------:R-:W-:-:S03]  /*13520*/  IADD3.X RZ, P1, R10, R10, RZ, P1, !PT ;  /* 0x0000000a0aff7210 */ /* 0x000fc60000f3e4ff */
[----:B------:R-:W-:Y:S01]  /*13530*/  IMAD.X R8, RZ, RZ, R3, P3 ;  /* 0x000000ffff087224 */ /* 0x000fe200018e0603 */
[C---:B------:R-:W-:Y:S02]  /*13540*/  ISETP.GT.U32.AND P3, PT, R0.reuse, RZ, PT ;  /* 0x000000ff0000720c */ /* 0x040fe40003f64070 */
[----:B------:R-:W-:Y:S02]  /*13550*/  IADD3.X R3, P1, R0, R0, RZ, P1, !PT ;  /* 0x0000000000037210 */ /* 0x000fe40000f3e4ff */
[----:B------:R-:W-:-:S03]  /*13560*/  ISETP.GT.AND.EX P3, PT, R8, RZ, PT, P3 ;  /* 0x000000ff0800720c */ /* 0x000fc60003f64330 */
[----:B------:R-:W-:Y:S01]  /*13570*/  IMAD.X R10, R8, 0x1, R8, P1 ;  /* 0x00000001080a7824 */ /* 0x000fe200008e0608 */
[----:B------:R-:W-:-:S04]  /*13580*/  SEL R3, R3, R0, P3 ;  /* 0x0000000003037207 */ /* 0x000fc80001800000 */
[----:B------:R-:W-:Y:S02]  /*13590*/  SEL R0, R10, R8, P3 ;  /* 0x000000080a007207 */ /* 0x000fe40001800000 */
[----:B------:R-:W-:-:S05]  /*135a0*/  IADD3 R3, P1, R3, 0x1, RZ ;  /* 0x0000000103037810 */ /* 0x000fca0007f3e0ff */
[----:B------:R-:W-:-:S05]  /*135b0*/  IMAD.X R0, RZ, RZ, R0, P1 ;  /* 0x000000ffff007224 */ /* 0x000fca00008e0600 */
[----:B------:R-:W-:Y:S02]  /*135c0*/  SHF.R.U64 R3, R3, 0xa, R0 ;  /* 0x0000000a03037819 */ /* 0x000fe40000001200 */
[----:B------:R-:W-:Y:S02]  /*135d0*/  SEL R8, RZ, 0x1, !P3 ;  /* 0x00000001ff087807 */ /* 0x000fe40005800000 */
[----:B------:R-:W-:-:S04]  /*135e0*/  IADD3 R12, P1, R3, 0x1, RZ ;  /* 0x00000001030c7810 */ /* 0x000fc80007f3e0ff */
[----:B------:R-:W-:Y:S01]  /*135f0*/  LEA.HI.X R0, R0, RZ, RZ, 0x16, P1 ;  /* 0x000000ff00007211 */ /* 0x000fe200008fb4ff */
[----:B------:R-:W-:Y:S01]  /*13600*/  IMAD.IADD R2, R8, 0x1, R2 ;  /* 0x0000000108027824 */ /* 0x000fe200078e0202 */
[----:B------:R-:W-:Y:S02]  /*13610*/  LOP3.LUT P1, R3, R15, 0x80000000, RZ, 0xc0, !PT ;  /* 0x800000000f037812 */ /* 0x000fe4000782c0ff */
[--C-:B------:R-:W-:Y:S01]  /*13620*/  SHF.R.U64 R12, R12, 0x1, R0.reuse ;  /* 0x000000010c0c7819 */ /* 0x100fe20000001200 */
[----:B------:R-:W-:Y:S01]  /*13630*/  IMAD.SHL.U32 R2, R2, 0x100000, RZ ;  /* 0x0010000002027824 */ /* 0x000fe200078e00ff */
[----:B------:R-:W-:Y:S02]  /*13640*/  LOP3.LUT R14, R14, 0x1, RZ, 0xc0, !PT ;  /* 0x000000010e0e7812 */ /* 0x000fe400078ec0ff */
[----:B------:R-:W-:Y:S02]  /*13650*/  SHF.R.U32.HI R13, RZ, 0x1, R0 ;  /* 0x00000001ff0d7819 */ /* 0x000fe40000011600 */
[----:B------:R-:W-:-:S02]  /*13660*/  IADD3 R12, P3, P4, R12, -UR4, RZ ;  /* 0x800000040c0c7c10 */ /* 0x000fc4000fc7e0ff */
[----:B------:R-:W-:Y:S02]  /*13670*/  LEA.HI R0, R9, R14, RZ, 0x2 ;  /* 0x0000000e09007211 */ /* 0x000fe400078f10ff */
[----:B------:R-:W-:Y:S02]  /*13680*/  @P0 LOP3.LUT R3, R3, 0x80000000, RZ, 0x3c, !PT ;  /* 0x8000000003030812 */ /* 0x000fe400078e3cff */
[----:B------:R-:W-:Y:S01]  /*13690*/  IADD3.X R13, R13, 0x3fe00000, ~R2, P3, P4 ;  /* 0x3fe000000d0d7810 */ /* 0x000fe20001fe8c02 */
[----:B------:R-:W-:-:S03]  /*136a0*/  @P1 IMAD.MOV R0, RZ, RZ, -R0 ;  /* 0x000000ffff001224 */ /* 0x000fc600078e0a00 */
[----:B------:R-:W-:-:S07]  /*136b0*/  LOP3.LUT R13, R13, R3, RZ, 0xfc, !PT ;  /* 0x000000030d0d7212 */ /* 0x000fce00078efcff */
.L_x_5165:
[----:B------:R-:W-:Y:S02]  /*136c0*/  IMAD.MOV.U32 R37, RZ, RZ, 0x0 ;  /* 0x00000000ff257424 */ /* 0x000fe400078e00ff */
[----:B------:R-:W-:Y:S02]  /*136d0*/  IMAD.MOV.U32 R2, RZ, RZ, R12 ;  /* 0x000000ffff027224 */ /* 0x000fe400078e000c */
[----:B------:R-:W-:Y:S01]  /*136e0*/  IMAD.MOV.U32 R3, RZ, RZ, R13 ;  /* 0x000000ffff037224 */ /* 0x000fe200078e000d */
[----:B------:R-:W-:Y:S06]  /*136f0*/  RET.REL.NODEC R36 `(_ZN2at6native27unrolled_elementwise_kernelIZZZNS0_16tanh_kernel_cudaERNS_18TensorIteratorBaseEENKUlvE_clEvENKUlvE_clEvEUlN3c107complexIdEEE_St5arrayIPcLm2EELi4E23TrivialOffsetCalculatorILi1EjESE_NS0_6memory12LoadWithCastILi1EEENSF_13StoreWithCastILi1EEEEEviT_T0_T2_T3_T4_T5_) ;  /* 0xfffffec824407950 */ /* 0x000fec0003c3ffff */
.L_x_5169:
        /* <DEDUP_REMOVED lines=16> */
.L_x_7165:


//--------------------- .text._ZN2at6native18elementwise_kernelILi128ELi2EZNS0_22gpu_kernel_impl_nocastIZZZNS0_16tanh_kernel_cudaERNS_18TensorIteratorBaseEENKUlvE_clEvENKUlvE_clEvEUlN3c107complexIdEEE_EEvS4_RKT_EUliE_EEviT1_ --------------------------
	.section	.text._ZN2at6native18elementwise_kernelILi128ELi2EZNS0_22gpu_kernel_impl_nocastIZZZNS0_16tanh_kernel_cudaERNS_18TensorIteratorBaseEENKUlvE_clEvENKUlvE_clEvEUlN3c107complexIdEEE_EEvS4_RKT_EUliE_EEviT1_,"ax",@progbits
	.align	128
        .global         _ZN2at6native18elementwise_kernelILi128ELi2EZNS0_22gpu_kernel_impl_nocastIZZZNS0_16tanh_kernel_cudaERNS_18TensorIteratorBaseEENKUlvE_clEvENKUlvE_clEvEUlN3c107complexIdEEE_EEvS4_RKT_EUliE_EEviT1_
        .type           _ZN2at6native18elementwise_kernelILi128ELi2EZNS0_22gpu_kernel_impl_nocastIZZZNS0_16tanh_kernel_cudaERNS_18TensorIteratorBaseEENKUlvE_clEvENKUlvE_clEvEUlN3c107complexIdEEE_EEvS4_RKT_EUliE_EEviT1_,@function
        .size           _ZN2at6native18elementwise_kernelILi128ELi2EZNS0_22gpu_kernel_impl_nocastIZZZNS0_16tanh_kernel_cudaERNS_18TensorIteratorBaseEENKUlvE_clEvENKUlvE_clEvEUlN3c107complexIdEEE_EEvS4_RKT_EUliE_EEviT1_,(.L_x_7168 - _ZN2at6native18elementwise_kernelILi128ELi2EZNS0_22gpu_kernel_impl_nocastIZZZNS0_16tanh_kernel_cudaERNS_18TensorIteratorBaseEENKUlvE_clEvENKUlvE_clEvEUlN3c107complexIdEEE_EEvS4_RKT_EUliE_EEviT1_)
        .other          _ZN2at6native18elementwise_kernelILi128ELi2EZNS0_22gpu_kernel_impl_nocastIZZZNS0_16tanh_kernel_cudaERNS_18TensorIteratorBaseEENKUlvE_clEvENKUlvE_clEvEUlN3c107complexIdEEE_EEvS4_RKT_EUliE_EEviT1_,@"STO_CUDA_ENTRY STV_DEFAULT"
_ZN2at6native18elementwise_kernelILi128ELi2EZNS0_22gpu_kernel_impl_nocastIZZZNS0_16tanh_kernel_cudaERNS_18TensorIteratorBaseEENKUlvE_clEvENKUlvE_clEvEUlN3c107complexIdEEE_EEvS4_RKT_EUliE_EEviT1_:
.text._ZN2at6native18elementwise_kernelILi128ELi2EZNS0_22gpu_kernel_impl_nocastIZZZNS0_16tanh_kernel_cudaERNS_18TensorIteratorBaseEENKUlvE_clEvENKUlvE_clEvEUlN3c107complexIdEEE_EEvS4_RKT_EUliE_EEviT1_:
        /* <DEDUP_REMOVED lines=11> */
[----:B------:R-:W-:Y:S01]  /*00b0*/  HFMA2.MMA R17, -RZ, RZ, 0, 0 ;  /* 0x00000000ff117435 */ /* 0x000fe200000001ff */
        /* <DEDUP_REMOVED lines=285> */
[----:B------:R-:W-:Y:S01]  /*1290*/  SHF.R.U32.HI R5, RZ, UR4, R4 ;  /* 0x00000004ff057c19 */ /* 0x000fe20008011604 */
[----:B------:R-:W-:Y:S02]  /*12a0*/  ULDC.64 UR4, c[0x0][0x400] ;  /* 0x0001000000047ab9 */ /* 0x000fe40000000a00 */
[----:B------:R-:W0:Y:S01]  /*12b0*/  @P0 LDC.64 R8, c[0x0][0x340] ;  /* 0x0000d000ff080b82 */ /* 0x000e220000000a00 */
[----:B------:R-:W-:Y:S01]  /*12c0*/  @P0 IMAD.MOV.U32 R4, RZ, RZ, RZ ;  /* 0x000000ffff040224 */ /* 0x000fe200078e00ff */
[----:B------:R-:W-:-:S06]  /*12d0*/  IADD3 R7, -R5, RZ, RZ ;  /* 0x000000ff05077210 */ /* 0x000fcc0007ffe1ff */
[----:B------:R-:W1:Y:S08]  /*12e0*/  @P0 LDC R11, c[0x0][0x33c] ;  /* 0x0000cf00ff0b0b82 */ /* 0x000e700000000800 */
[----:B------:R-:W2:Y:S01]  /*12f0*/  @P0 LDC.64 R12, c[0x0][0x408] ;  /* 0x00010200ff0c0b82 */ /* 0x000ea20000000a00 */
[----:B0-----:R-:W-:-:S05]  /*1300*/  @P0 IMAD.HI.U32 R2, R5, R8, R4 ;  /* 0x0000000805020227 */ /* 0x001fca00078e0004 */
[----:B------:R-:W-:Y:S01]  /*1310*/  @P0 SHF.R.U32.HI R4, RZ, R9, R2 ;  /* 0x00000009ff040219 */ /* 0x000fe20000011602 */
[----:B------:R-:W-:-:S04]  /*1320*/  IMAD R2, R7, UR8, R3 ;  /* 0x0000000807027c24 */ /* 0x000fc8000f8e0203 */
[----:B------:R-:W-:Y:S02]  /*1330*/  @P0 IMAD.MOV R4, RZ, RZ, -R4 ;  /* 0x000000ffff040224 */ /* 0x000fe400078e0a04 */
[----:B------:R-:W-:Y:S02]  /*1340*/  IMAD R17, R2, UR4, R17 ;  /* 0x0000000402117c24 */ /* 0x000fe4000f8e0211 */
[----:B-1----:R-:W-:Y:S02]  /*1350*/  @P0 IMAD R4, R4, R11, R5 ;  /* 0x0000000b04040224 */ /* 0x002fe400078e0205 */
[----:B------:R-:W-:Y:S02]  /*1360*/  IMAD R0, R2, UR5, R0 ;  /* 0x0000000502007c24 */ /* 0x000fe4000f8e0200 */
[C---:B--2---:R-:W-:Y:S02]  /*1370*/  @P0 IMAD R17, R4.reuse, R12, R17 ;  /* 0x0000000c04110224 */ /* 0x044fe400078e0211 */
[----:B------:R-:W-:-:S07]  /*1380*/  @P0 IMAD R0, R4, R13, R0 ;  /* 0x0000000d04000224 */ /* 0x000fce00078e0200 */
.L_x_5172:
[----:B------:R-:W-:Y:S02]  /*1390*/  ULDC.64 UR4, c[0x0][0x418] ;  /* 0x0001060000047ab9 */ /* 0x000fe40000000a00 */
[----:B------:R-:W-:-:S05]  /*13a0*/  IADD3 R12, P0, R0, UR4, RZ ;  /* 0x00000004000c7c10 */ /* 0x000fca000ff1e0ff */
[----:B------:R-:W-:-:S06]  /*13b0*/  IMAD.X R13, RZ, RZ, UR5, P0 ;  /* 0x00000005ff0d7e24 */ /* 0x000fcc00080e06ff */
[----:B------:R-:W2:Y:S01]  /*13c0*/  LDG.E.128 R12, desc[UR6][R12.64] ;  /* 0x000000060c0c7981 */ /* 0x000ea2000c1e1d00 */
[----:B------:R-:W-:Y:S01]  /*13d0*/  BSSY B0, `(.L_x_5173) ;  /* 0x000023c000007945 */ /* 0x000fe20003800000 */
[----:B--2---:R-:W-:Y:S01]  /*13e0*/  LOP3.LUT R0, R13, 0x7fffffff, RZ, 0xc0, !PT ;  /* 0x7fffffff0d007812 */ /* 0x004fe200078ec0ff */
[----:B------:R-:W-:Y:S01]  /*13f0*/  IMAD.MOV.U32 R9, RZ, RZ, R13 ;  /* 0x000000ffff097224 */ /* 0x000fe200078e000d */
[----:B------:R-:W-:Y:S02]  /*1400*/  MOV R8, R12 ;  /* 0x0000000c00087202 */ /* 0x000fe40000000f00 */
        /* <DEDUP_REMOVED lines=26> */
[----:B------:R-:W-:Y:S02]  /*15b0*/  MOV R7, R15 ;  /* 0x0000000f00077202 */ /* 0x000fe40000000f00 */
[----:B------:R-:W-:-:S07]  /*15c0*/  MOV R6, 0x15e0 ;  /* 0x000015e000067802 */ /* 0x000fce0000000f00 */
[----:B------:R-:W-:Y:S05]  /*15d0*/  CALL.REL.NOINC `($_ZN2at6native18elementwise_kernelILi128ELi2EZNS0_22gpu_kernel_impl_nocastIZZZNS0_16tanh_kernel_cudaERNS_18TensorIteratorBaseEENKUlvE_clEvENKUlvE_clEvEUlN3c107complexIdEEE_EEvS4_RKT_EUliE_EEviT1_$__internal_trig_reduction_slowpathd) ;  /* 0x0000006000787944 */ /* 0x000fea0003c00000 */
[----:B------:R-:W-:Y:S05]  /*15e0*/  BRA `(.L_x_5179) ;  /* 0x0000000000087947 */ /* 0x000fea0003800000 */
.L_x_5178:
[----:B------:R-:W-:Y:S01]  /*15f0*/  DMUL R22, RZ, R14 ;  /* 0x0000000eff167228 */ /* 0x000fe20000000000 */
[----:B------:R-:W-:-:S10]  /*1600*/  IMAD.MOV.U32 R2, RZ, RZ, RZ ;  /* 0x000000ffff027224 */ /* 0x000fd400078e00ff */
.L_x_5179:
[----:B------:R-:W-:Y:S05]  /*1610*/  BSYNC B3 ;  /* 0x0000000000037941 */ /* 0x000fea0003800000 */
.L_x_5177:
[----:B------:R-:W-:Y:S01]  /*1620*/  DMUL R4, R22, R22 ;  /* 0x0000001616047228 */ /* 0x000fe20000000000 */
[----:B------:R-:W-:Y:S01]  /*1630*/  IMAD.MOV.U32 R6, RZ, RZ, 0x5b27ebb1 ;  /* 0x5b27ebb1ff067424 */ /* 0x000fe200078e00ff */
[----:B------:R-:W-:Y:S01]  /*1640*/  MOV R7, 0x3ef9757c ;  /* 0x3ef9757c00077802 */ /* 0x000fe20000000f00 */
        /* <DEDUP_REMOVED lines=60> */
.L_x_5181:
[----:B------:R-:W-:Y:S05]  /*1a10*/  BSYNC B2 ;  /* 0x0000000000027941 */ /* 0x000fea0003800000 */
.L_x_5180:
[----:B------:R-:W-:Y:S01]  /*1a20*/  BSSY B2, `(.L_x_5182) ;  /* 0x0000075000027945 */ /* 0x000fe20003800000 */
[----:B------:R-:W-:-:S03]  /*1a30*/  IMAD.MOV.U32 R26, RZ, RZ, R8 ;  /* 0x000000ffff1a7224 */ /* 0x000fc600078e0008 */
[----:B------:R-:W-:Y:S05]  /*1a40*/  @!P1 BRA `(.L_x_5183) ;  /* 0x00000004006c9947 */ /* 0x000fea0003800000 */
[----:B------:R-:W-:Y:S01]  /*1a50*/  MOV R2, 0x652b82fe ;  /* 0x652b82fe00027802 */ /* 0x000fe20000000f00 */
[----:B------:R-:W-:Y:S01]  /*1a60*/  IMAD.MOV.U32 R3, RZ, RZ, 0x3ff71547 ;  /* 0x3ff71547ff037424 */ /* 0x000fe200078e00ff */
[----:B------:R-:W-:Y:S01]  /*1a70*/  UMOV UR4, 0xfefa39ef ;  /* 0xfefa39ef00047882 */ /* 0x000fe20000000000 */
[----:B------:R-:W-:Y:S01]  /*1a80*/  UMOV UR5, 0x3fe62e42 ;  /* 0x3fe62e4200057882 */ /* 0x000fe20000000000 */
[----:B------:R-:W-:Y:S01]  /*1a90*/  IMAD.SHL.U32 R0, R27, 0x2, RZ ;  /* 0x000000021b007824 */ /* 0x000fe200078e00ff */
[----:B------:R-:W-:Y:S01]  /*1aa0*/  MOV R10, 0x0 ;  /* 0x00000000000a7802 */ /* 0x000fe20000000f00 */
[----:B------:R-:W-:Y:S01]  /*1ab0*/  IMAD.MOV.U32 R11, RZ, RZ, 0x3ff00000 ;  /* 0x3ff00000ff0b7424 */ /* 0x000fe200078e00ff */
[----:B------:R-:W-:Y:S01]  /*1ac0*/  DFMA R2, R26, R2, 6.75539944105574400000e+15 ;  /* 0x433800001a02742b */ /* 0x000fe20000000002 */
[----:B------:R-:W-:Y:S01]  /*1ad0*/  BSSY B3, `(.L_x_5184) ;  /* 0x000004b000037945 */ /* 0x000fe20003800000 */
[C---:B------:R-:W-:Y:S02]  /*1ae0*/  ISETP.GE.U32.AND P0, PT, R0.reuse, 0x7fb3e647, PT ;  /* 0x7fb3e6470000780c */ /* 0x040fe40003f06070 */
[----:B------:R-:W-:-:S04]  /*1af0*/  ISETP.NE.AND P1, PT, R0, RZ, PT ;  /* 0x000000ff0000720c */ /* 0x000fc80003f25270 */
[----:B------:R-:W-:Y:S02]  /*1b00*/  DADD R4, R2, -6.75539944105574400000e+15 ;  /* 0xc338000002047429 */ /* 0x000fe40000000000 */
[----:B------:R-:W-:-:S05]  /*1b10*/  VIADD R2, R2, 0xffffffff ;  /* 0xffffffff02027836 */ /* 0x000fca0000000000 */
[----:B------:R-:W-:Y:S01]  /*1b20*/  SEL R2, R2, RZ, P0 ;  /* 0x000000ff02027207 */ /* 0x000fe20000000000 */
[----:B------:R-:W-:Y:S01]  /*1b30*/  DFMA R6, R4, -UR4, R26 ;  /* 0x8000000404067c2b */ /* 0x000fe2000800001a */
[----:B------:R-:W-:Y:S01]  /*1b40*/  UMOV UR4, 0x3b39803f ;  /* 0x3b39803f00047882 */ /* 0x000fe20000000000 */
[----:B------:R-:W-:Y:S01]  /*1b50*/  UMOV UR5, 0x3c7abc9e ;  /* 0x3c7abc9e00057882 */ /* 0x000fe20000000000 */
[----:B------:R-:W-:-:S05]  /*1b60*/  IADD3 R3, R2, -0x1, RZ ;  /* 0xffffffff02037810 */ /* 0x000fca0007ffe0ff */
[----:B------:R-:W-:Y:S01]  /*1b70*/  DFMA R6, R4, -UR4, R6 ;  /* 0x8000000404067c2b */ /* 0x000fe20008000006 */
[----:B------:R-:W-:Y:S01]  /*1b80*/  UMOV UR4, 0x6acd15b6 ;  /* 0x6acd15b600047882 */ /* 0x000fe20000000000 */
[----:B------:R-:W-:Y:S01]  /*1b90*/  MOV R4, 0x8ebd13cd ;  /* 0x8ebd13cd00047802 */ /* 0x000fe20000000f00 */
[----:B------:R-:W-:Y:S01]  /*1ba0*/  IMAD.MOV.U32 R5, RZ, RZ, 0x3e5af86d ;  /* 0x3e5af86dff057424 */ /* 0x000fe200078e00ff */
[----:B------:R-:W-:-:S06]  /*1bb0*/  UMOV UR5, 0x3e21f407 ;  /* 0x3e21f40700057882 */ /* 0x000fcc0000000000 */
        /* <DEDUP_REMOVED lines=56> */
[----:B------:R-:W-:-:S07]  /*1f40*/  MOV R0, 0x1f60 ;  /* 0x00001f6000007802 */ /* 0x000fce0000000f00 */
[----:B------:R-:W-:Y:S05]  /*1f50*/  CALL.REL.NOINC `($__internal_4_$__cuda_sm20_div_rn_f64_full) ;  /* 0x0000004c00fc7944 */ /* 0x000fea0003c00000 */
[----:B------:R-:W-:Y:S01]  /*1f60*/  IMAD.MOV.U32 R2, RZ, RZ, R10 ;  /* 0x000000ffff027224 */ /* 0x000fe200078e000a */
[----:B------:R-:W-:-:S07]  /*1f70*/  MOV R3, R11 ;  /* 0x0000000b00037202 */ /* 0x000fce0000000f00 */
.L_x_5185:
[----:B------:R-:W-:Y:S05]  /*1f80*/  BSYNC B3 ;  /* 0x0000000000037941 */ /* 0x000fea0003800000 */
.L_x_5184:
[----:B------:R-:W-:Y:S01]  /*1f90*/  DADD R2, R24, R2 ;  /* 0x0000000018027229 */ /* 0x000fe20000000002 */
[----:B------:R-:W-:Y:S01]  /*1fa0*/  UMOV UR4, 0x8fb9f87e ;  /* 0x8fb9f87e00047882 */ /* 0x000fe20000000000 */
[----:B------:R-:W-:Y:S02]  /*1fb0*/  UMOV UR5, 0x408633ce ;  /* 0x408633ce00057882 */ /* 0x000fe40000000000 */
[----:B------:R-:W-:-:S06]  /*1fc0*/  DSETP.GE.AND P0, PT, R26, UR4, PT ;  /* 0x000000041a007e2a */ /* 0x000fcc000bf06000 */
[----:B------:R-:W-:Y:S02]  /*1fd0*/  FSEL R4, R2, RZ, !P0 ;  /* 0x000000ff02047208 */ /* 0x000fe40004000000 */
[----:B------:R-:W-:Y:S01]  /*1fe0*/  FSEL R5, R3, +QNAN , !P0 ;  /* 0x7ff0000003057808 */ /* 0x000fe20004000000 */
[----:B------:R-:W-:Y:S06]  /*1ff0*/  BRA `(.L_x_5186) ;  /* 0x00000000005c7947 */ /* 0x000fec0003800000 */
.L_x_5183:
        /* <DEDUP_REMOVED lines=23> */
.L_x_5186:
[----:B------:R-:W-:Y:S05]  /*2170*/  BSYNC B2 ;  /* 0x0000000000027941 */ /* 0x000fea0003800000 */
.L_x_5182:
[----:B------:R-:W-:Y:S01]  /*2180*/  LOP3.LUT R9, R5, 0x80000000, R9, 0xb8, !PT ;  /* 0x8000000005097812 */ /* 0x000fe200078eb809 */
[----:B------:R-:W-:Y:S01]  /*2190*/  IMAD.MOV.U32 R6, RZ, RZ, 0x0 ;  /* 0x00000000ff067424 */ /* 0x000fe200078e00ff */
[----:B------:R-:W-:Y:S01]  /*21a0*/  MOV R8, R4 ;  /* 0x0000000400087202 */ /* 0x000fe20000000f00 */
[----:B------:R-:W-:Y:S01]  /*21b0*/  BSSY B2, `(.L_x_5187) ;  /* 0x000001d000027945 */ /* 0x000fe20003800000 */
[----:B------:R-:W-:-:S04]  /*21c0*/  MOV R7, 0x3fd80000 ;  /* 0x3fd8000000077802 */ /* 0x000fc80000000f00 */
        /* <DEDUP_REMOVED lines=16> */
[----:B------:R-:W-:Y:S01]  /*22d0*/  MOV R6, R14 ;  /* 0x0000000e00067202 */ /* 0x000fe20000000f00 */
[----:B------:R-:W-:Y:S01]  /*22e0*/  IMAD.MOV.U32 R10, RZ, RZ, R12 ;  /* 0x000000ffff0a7224 */ /* 0x000fe200078e000c */
[----:B------:R-:W-:Y:S01]  /*22f0*/  MOV R12, R20 ;  /* 0x00000014000c7202 */ /* 0x000fe20000000f00 */
[----:B------:R-:W-:Y:S01]  /*2300*/  IMAD.MOV.U32 R11, RZ, RZ, R13 ;  /* 0x000000ffff0b7224 */ /* 0x000fe200078e000d */
[----:B------:R-:W-:Y:S01]  /*2310*/  MOV R15, R19 ;  /* 0x00000013000f7202 */ /* 0x000fe20000000f00 */
[----:B------:R-:W-:Y:S01]  /*2320*/  IMAD.MOV.U32 R13, RZ, RZ, R21 ;  /* 0x000000ffff0d7224 */ /* 0x000fe200078e0015 */
[----:B------:R-:W-:Y:S01]  /*2330*/  MOV R0, 0x2360 ;  /* 0x0000236000007802 */ /* 0x000fe20000000f00 */
[----:B------:R-:W-:-:S07]  /*2340*/  IMAD.MOV.U32 R14, RZ, RZ, R18 ;  /* 0x000000ffff0e7224 */ /* 0x000fce00078e0012 */
[----:B------:R-:W-:Y:S05]  /*2350*/  CALL.REL.NOINC `($__internal_5_$__cuda_sm20_dsqrt_rn_f64_mediumpath_v1) ;  /* 0x0000005000707944 */ /* 0x000fea0003c00000 */
[----:B------:R-:W-:Y:S02]  /*2360*/  IMAD.MOV.U32 R10, RZ, RZ, R6 ;  /* 0x000000ffff0a7224 */ /* 0x000fe400078e0006 */
[----:B------:R-:W-:-:S07]  /*2370*/  IMAD.MOV.U32 R11, RZ, RZ, R7 ;  /* 0x000000ffff0b7224 */ /* 0x000fce00078e0007 */
.L_x_5188:
[----:B------:R-:W-:Y:S05]  /*2380*/  BSYNC B2 ;  /* 0x0000000000027941 */ /* 0x000fea0003800000 */
.L_x_5187:
[C---:B------:R-:W-:Y:S01]  /*2390*/  DMUL R24, R2.reuse, R8 ;  /* 0x0000000802187228 */ /* 0x040fe20000000000 */
[----:B------:R-:W-:Y:S01]  /*23a0*/  MOV R4, 0x1 ;  /* 0x0000000100047802 */ /* 0x000fe20000000f00 */
        /* <DEDUP_REMOVED lines=20> */
[----:B------:R-:W-:Y:S05]  /*24f0*/  CALL.REL.NOINC `($__internal_4_$__cuda_sm20_div_rn_f64_full) ;  /* 0x0000004800947944 */ /* 0x000fea0003c00000 */
[----:B------:R-:W-:Y:S01]  /*2500*/  MOV R8, R10 ;  /* 0x0000000a00087202 */ /* 0x000fe20000000f00 */
[----:B------:R-:W-:-:S07]  /*2510*/  IMAD.MOV.U32 R9, RZ, RZ, R11 ;  /* 0x000000ffff097224 */ /* 0x000fce00078e000b */
.L_x_5190:
[----:B------:R-:W-:Y:S05]  /*2520*/  BSYNC B2 ;  /* 0x0000000000027941 */ /* 0x000fea0003800000 */
.L_x_5189:
        /* <DEDUP_REMOVED lines=17> */
[----:B------:R-:W-:Y:S01]  /*2640*/  MOV R11, R25 ;  /* 0x00000019000b7202 */ /* 0x000fe20000000f00 */
[----:B------:R-:W-:Y:S01]  /*2650*/  IMAD.MOV.U32 R10, RZ, RZ, R24 ;  /* 0x000000ffff0a7224 */ /* 0x000fe200078e0018 */
[----:B------:R-:W-:-:S07]  /*2660*/  MOV R0, 0x2680 ;  /* 0x0000268000007802 */ /* 0x000fce0000000f00 */
[----:B------:R-:W-:Y:S05]  /*2670*/  CALL.REL.NOINC `($__internal_4_$__cuda_sm20_div_rn_f64_full) ;  /* 0x0000004800347944 */ /* 0x000fea0003c00000 */
.L_x_5192:
[----:B------:R-:W-:Y:S05]  /*2680*/  BSYNC B2 ;  /* 0x0000000000027941 */ /* 0x000fea0003800000 */
.L_x_5191:
[----:B------:R-:W-:Y:S05]  /*2690*/  BRA `(.L_x_5193) ;  /* 0x00000010003c7947 */ /* 0x000fea0003800000 */
.L_x_5176:
        /* <DEDUP_REMOVED lines=15> */
[----:B------:R-:W-:Y:S01]  /*2790*/  MOV R4, 0xfca213ea ;  /* 0xfca213ea00047802 */ /* 0x000fe20000000f00 */
        /* <DEDUP_REMOVED lines=29> */
[----:B------:R-:W-:Y:S01]  /*2970*/  IMAD R21, R2, 0x100000, R5 ;  /* 0x0010000002157824 */ /* 0x000fe200078e0205 */
[----:B------:R-:W-:Y:S01]  /*2980*/  MOV R20, R4 ;  /* 0x0000000400147202 */ /* 0x000fe20000000f00 */
        /* <DEDUP_REMOVED lines=11> */
[----:B------:R-:W-:Y:S01]  /*2a40*/  @!P1 MOV R2, R4 ;  /* 0x0000000400029202 */ /* 0x000fe20000000f00 */
[----:B------:R-:W-:-:S06]  /*2a50*/  @!P1 IMAD.MOV.U32 R4, RZ, RZ, RZ ;  /* 0x000000ffff049224 */ /* 0x000fcc00078e00ff */
[----:B------:R-:W-:-:S11]  /*2a60*/  @!P1 DMUL R20, R2, R4 ;  /* 0x0000000402149228 */ /* 0x000fd60000000000 */
.L_x_5195:
[----:B------:R-:W-:Y:S05]  /*2a70*/  BSYNC B2 ;  /* 0x0000000000027941 */ /* 0x000fea0003800000 */
.L_x_5194:
[----:B------:R-:W-:Y:S04]  /*2a80*/  BSSY B3, `(.L_x_5196) ;  /* 0x000001b000037945 */ /* 0x000fe80003800000 */
        /* <DEDUP_REMOVED lines=21> */
[----:B------:R-:W-:Y:S02]  /*2be0*/  IMAD.MOV.U32 R12, RZ, RZ, R22 ;  /* 0x000000ffff0c7224 */ /* 0x000fe400078e0016 */
[----:B------:R-:W-:Y:S01]  /*2bf0*/  IMAD.MOV.U32 R13, RZ, RZ, R23 ;  /* 0x000000ffff0d7224 */ /* 0x000fe200078e0017 */
[----:B------:R-:W-:Y:S06]  /*2c00*/  BRA `(.L_x_5198) ;  /* 0x0000000000087947 */ /* 0x000fec0003800000 */
.L_x_5197:
[----:B------:R-:W-:Y:S01]  /*2c10*/  DMUL R12, RZ, R14 ;  /* 0x0000000eff0c7228 */ /* 0x000fe20000000000 */
[----:B------:R-:W-:-:S10]  /*2c20*/  MOV R2, RZ ;  /* 0x000000ff00027202 */ /* 0x000fd40000000f00 */
.L_x_5198:
[----:B------:R-:W-:Y:S05]  /*2c30*/  BSYNC B3 ;  /* 0x0000000000037941 */ /* 0x000fea0003800000 */
.L_x_5196:
[----:B------:R-:W0:Y:S01]  /*2c40*/  LDC.64 R10, c[0x4][0x168] ;  /* 0x01005a00ff0a7b82 */ /* 0x000e220000000a00 */
[----:B------:R-:W-:-:S05]  /*2c50*/  IMAD.SHL.U32 R0, R2, 0x8, RZ ;  /* 0x0000000802007824 */ /* 0x000fca00078e00ff */
[----:B------:R-:W-:-:S05]  /*2c60*/  LOP3.LUT R3, R0, 0x8, RZ, 0xc0, !PT ;  /* 0x0000000800037812 */ /* 0x000fca00078ec0ff */
[----:B0-----:R-:W-:-:S05]  /*2c70*/  IMAD.WIDE.U32 R10, R3, 0x8, R10 ;  /* 0x00000008030a7825 */ /* 0x001fca00078e000a */
[----:B------:R-:W2:Y:S04]  /*2c80*/  LDG.E.128.CONSTANT R28, desc[UR6][R10.64] ;  /* 0x000000060a1c7981 */ /* 0x000ea8000c1e9d00 */
[----:B------:R-:W3:Y:S04]  /*2c90*/  LDG.E.128.CONSTANT R24, desc[UR6][R10.64+0x10] ;  /* 0x000010060a187981 */ /* 0x000ee8000c1e9d00 */
[----:B------:R-:W4:Y:S01]  /*2ca0*/  LDG.E.128.CONSTANT R4, desc[UR6][R10.64+0x20] ;  /* 0x000020060a047981 */ /* 0x000f22000c1e9d00 */
[----:B------:R-:W-:Y:S01]  /*2cb0*/  HFMA2.MMA R0, -RZ, RZ, 1.4736328125, -236.625 ;  /* 0x3de5db65ff007435 */ /* 0x000fe200000001ff */
[----:B------:R-:W-:Y:S01]  /*2cc0*/  R2P PR, R2, 0x3 ;  /* 0x0000000302007804 */ /* 0x000fe20000000000 */
[----:B------:R-:W-:Y:S01]  /*2cd0*/  IMAD.MOV.U32 R18, RZ, RZ, 0x79785eba ;  /* 0x79785ebaff127424 */ /* 0x000fe200078e00ff */
[----:B------:R-:W-:Y:S01]  /*2ce0*/  DMUL R2, R12, R12 ;  /* 0x0000000c0c027228 */ /* 0x000fe20000000000 */
[----:B------:R-:W-:Y:S03]  /*2cf0*/  BSSY B3, `(.L_x_5199) ;  /* 0x0000024000037945 */ /* 0x000fe60003800000 */
[----:B------:R-:W-:-:S03]  /*2d00*/  FSEL R18, -R18, 4.2945490664224492434e-19, !P0 ;  /* 0x20fd816412127808 */ /* 0x000fc60004000100 */
        /* <DEDUP_REMOVED lines=30> */
[----:B------:R-:W-:Y:S05]  /*2ef0*/  CALL.REL.NOINC `($_ZN2at6native18elementwise_kernelILi128ELi2EZNS0_22gpu_kernel_impl_nocastIZZZNS0_16tanh_kernel_cudaERNS_18TensorIteratorBaseEENKUlvE_clEvENKUlvE_clEvEUlN3c107complexIdEEE_EEvS4_RKT_EUliE_EEviT1_$__internal_trig_reduction_slowpathd) ;  /* 0x0000004800307944 */ /* 0x000fea0003c00000 */
[----:B------:R-:W-:Y:S05]  /*2f00*/  BRA `(.L_x_5201) ;  /* 0x0000000000087947 */ /* 0x000fea0003800000 */
.L_x_5200:
[----:B------:R-:W-:Y:S01]  /*2f10*/  DMUL R22, RZ, R14 ;  /* 0x0000000eff167228 */ /* 0x000fe20000000000 */
[----:B------:R-:W-:-:S10]  /*2f20*/  MOV R2, RZ ;  /* 0x000000ff00027202 */ /* 0x000fd40000000f00 */
.L_x_5201:
[----:B------:R-:W-:Y:S05]  /*2f30*/  BSYNC B3 ;  /* 0x0000000000037941 */ /* 0x000fea0003800000 */
.L_x_5199:
        /* <DEDUP_REMOVED lines=12> */
[----:B------:R-:W-:Y:S01]  /*3000*/  MOV R8, RZ ;  /* 0x000000ff00087202 */ /* 0x000fe20000000f00 */
        /* <DEDUP_REMOVED lines=10> */
[----:B------:R-:W-:Y:S01]  /*30b0*/  @P0 DFMA R22, R2, R4, 1 ;  /* 0x3ff000000216042b */ /* 0x000fe20000000004 */
[----:B------:R-:W-:-:S05]  /*30c0*/  IMAD.MOV.U32 R3, RZ, RZ, 0x3ff00000 ;  /* 0x3ff00000ff037424 */ /* 0x000fca00078e00ff */
[----:B------:R-:W-:Y:S02]  /*30d0*/  LOP3.LUT R9, R3, 0x80000000, R9, 0xb8, !PT ;  /* 0x8000000003097812 */ /* 0x000fe400078eb809 */
[----:B------:R-:W-:-:S08]  /*30e0*/  @P1 DFMA R22, R22, -1, RZ ;  /* 0xbff000001616182b */ /* 0x000fd000000000ff */
[----:B------:R-:W-:-:S08]  /*30f0*/  DMUL R12, R12, R22 ;  /* 0x000000160c0c7228 */ /* 0x000fd00000000000 */
[----:B------:R-:W-:-:S08]  /*3100*/  DMUL R12, R12, R20 ;  /* 0x000000140c0c7228 */ /* 0x000fd00000000000 */
[----:B------:R-:W-:Y:S01]  /*3110*/  DMUL R10, R12, R20 ;  /* 0x000000140c0a7228 */ /* 0x000fe20000000000 */
[----:B------:R-:W-:Y:S10]  /*3120*/  BRA `(.L_x_5193) ;  /* 0x0000000400987947 */ /* 0x000ff40003800000 */
.L_x_5175:
[----:B------:R-:W-:-:S10]  /*3130*/  DADD R8, R14, -R14 ;  /* 0x000000000e087229 */ /* 0x000fd4000000080e */
[----:B------:R-:W-:Y:S02]  /*3140*/  IMAD.MOV.U32 R10, RZ, RZ, R8 ;  /* 0x000000ffff0a7224 */ /* 0x000fe400078e0008 */
[----:B------:R-:W-:Y:S01]  /*3150*/  IMAD.MOV.U32 R11, RZ, RZ, R9 ;  /* 0x000000ffff0b7224 */ /* 0x000fe200078e0009 */
[----:B------:R-:W-:Y:S06]  /*3160*/  BRA `(.L_x_5193) ;  /* 0x0000000400887947 */ /* 0x000fec0003800000 */
.L_x_5174:
        /* <DEDUP_REMOVED lines=8> */
[----:B------:R-:W-:-:S12]  /*31f0*/  IADD3 R9, R13, -0x40000000, RZ ;  /* 0xc00000000d097810 */ /* 0x000fd80007ffe0ff */
        /* <DEDUP_REMOVED lines=24> */
[----:B------:R-:W-:Y:S05]  /*3380*/  CALL.REL.NOINC `($_ZN2at6native18elementwise_kernelILi128ELi2EZNS0_22gpu_kernel_impl_nocastIZZZNS0_16tanh_kernel_cudaERNS_18TensorIteratorBaseEENKUlvE_clEvENKUlvE_clEvEUlN3c107complexIdEEE_EEvS4_RKT_EUliE_EEviT1_$__internal_trig_reduction_slowpathd) ;  /* 0x00000044000c7944 */ /* 0x000fea0003c00000 */
[----:B------:R-:W-:Y:S01]  /*3390*/  MOV R0, R2 ;  /* 0x0000000200007202 */ /* 0x000fe20000000f00 */
[----:B------:R-:W-:Y:S02]  /*33a0*/  IMAD.MOV.U32 R2, RZ, RZ, R22 ;  /* 0x000000ffff027224 */ /* 0x000fe400078e0016 */
[----:B------:R-:W-:-:S07]  /*33b0*/  IMAD.MOV.U32 R3, RZ, RZ, R23 ;  /* 0x000000ffff037224 */ /* 0x000fce00078e0017 */
.L_x_5205:
[----:B------:R-:W-:Y:S05]  /*33c0*/  BSYNC B4 ;  /* 0x0000000000047941 */ /* 0x000fea0003800000 */
.L_x_5204:
        /* <DEDUP_REMOVED lines=24> */
[----:B------:R-:W-:Y:S01]  /*3550*/  MOV R22, R14 ;  /* 0x0000000e00167202 */ /* 0x000fe20000000f00 */
[----:B------:R-:W-:Y:S01]  /*3560*/  IMAD.MOV.U32 R7, RZ, RZ, R15 ;  /* 0x000000ffff077224 */ /* 0x000fe200078e000f */
[----:B------:R-:W-:-:S07]  /*3570*/  MOV R6, 0x3590 ;  /* 0x0000359000067802 */ /* 0x000fce0000000f00 */
[----:B------:R-:W-:Y:S05]  /*3580*/  CALL.REL.NOINC `($_ZN2at6native18elementwise_kernelILi128ELi2EZNS0_22gpu_kernel_impl_nocastIZZZNS0_16tanh_kernel_cudaERNS_18TensorIteratorBaseEENKUlvE_clEvENKUlvE_clEvEUlN3c107complexIdEEE_EEvS4_RKT_EUliE_EEviT1_$__internal_trig_reduction_slowpathd) ;  /* 0x00000040008c7944 */ /* 0x000fea0003c00000 */
[----:B------:R-:W-:Y:S01]  /*3590*/  IMAD.MOV.U32 R8, RZ, RZ, R2 ;  /* 0x000000ffff087224 */ /* 0x000fe200078e0002 */
[----:B------:R-:W-:Y:S01]  /*35a0*/  MOV R28, R22 ;  /* 0x00000016001c7202 */ /* 0x000fe20000000f00 */
[----:B------:R-:W-:-:S07]  /*35b0*/  IMAD.MOV.U32 R29, RZ, RZ, R23 ;  /* 0x000000ffff1d7224 */ /* 0x000fce00078e0017 */
.L_x_5207:
[----:B------:R-:W-:Y:S05]  /*35c0*/  BSYNC B4 ;  /* 0x0000000000047941 */ /* 0x000fea0003800000 */
.L_x_5206:
[----:B------:R-:W0:Y:S01]  /*35d0*/  LDC.64 R10, c[0x4][0x168] ;  /* 0x01005a00ff0a7b82 */ /* 0x000e220000000a00 */
[----:B------:R-:W-:-:S05]  /*35e0*/  VIADD R8, R8, 0x1 ;  /* 0x0000000108087836 */ /* 0x000fca0000000000 */
        /* <DEDUP_REMOVED lines=22> */
.L_x_5203:
[----:B------:R-:W-:Y:S05]  /*3750*/  BSYNC B3 ;  /* 0x0000000000037941 */ /* 0x000fea0003800000 */
.L_x_5202:
[----:B------:R-:W-:Y:S01]  /*3760*/  LOP3.LUT R11, RZ, 0x80000000, R15, 0xb8, !PT ;  /* 0x80000000ff0b7812 */ /* 0x000fe200078eb80f */
[----:B------:R-:W-:Y:S01]  /*3770*/  IMAD.MOV.U32 R10, RZ, RZ, RZ ;  /* 0x000000ffff0a7224 */ /* 0x000fe200078e00ff */
[----:B------:R-:W-:-:S07]  /*3780*/  MOV R8, R12 ;  /* 0x0000000c00087202 */ /* 0x000fce0000000f00 */
.L_x_5193:
[----:B------:R-:W-:Y:S05]  /*3790*/  BSYNC B0 ;  /* 0x0000000000007941 */ /* 0x000fea0003800000 */
.L_x_5173:
[----:B------:R-:W0:Y:S01]  /*37a0*/  S2R R0, SR_TID.X ;  /* 0x0000000000007919 */ /* 0x000e220000002100 */
[----:B------:R-:W-:Y:S02]  /*37b0*/  ULDC.64 UR4, c[0x0][0x410] ;  /* 0x0001040000047ab9 */ /* 0x000fe40000000a00 */
[----:B------:R-:W-:Y:S01]  /*37c0*/  IADD3 R2, P0, R17, UR4, RZ ;  /* 0x0000000411027c10 */ /* 0x000fe2000ff1e0ff */
[----:B------:R-:W0:Y:S04]  /*37d0*/  S2R R5, SR_CTAID.X ;  /* 0x0000000000057919 */ /* 0x000e280000002500 */
[----:B------:R-:W-:-:S05]  /*37e0*/  IMAD.X R3, RZ, RZ, UR5, P0 ;  /* 0x00000005ff037e24 */ /* 0x000fca00080e06ff */
[----:B------:R1:W-:Y:S01]  /*37f0*/  STG.E.128 desc[UR6][R2.64], R8 ;  /* 0x0000000802007986 */ /* 0x0003e2000c101d06 */
[----:B0-----:R-:W-:-:S05]  /*3800*/  LEA R5, R5, R0, 0x8 ;  /* 0x0000000005057211 */ /* 0x001fca00078e40ff */
[----:B-1----:R-:W-:-:S07]  /*3810*/  VIADD R5, R5, 0x80 ;  /* 0x0000008005057836 */ /* 0x002fce0000000000 */
.L_x_5171:
[----:B------:R-:W-:Y:S05]  /*3820*/  BSYNC B1 ;  /* 0x0000000000017941 */ /* 0x000fea0003800000 */
.L_x_5170:
[----:B------:R-:W-:Y:S02]  /*3830*/  ULDC UR4, c[0x0][0x210] ;  /* 0x0000840000047ab9 */ /* 0x000fe40000000800 */
[----:B------:R-:W-:-:S13]  /*3840*/  ISETP.GE.AND P0, PT, R5, UR4, PT ;  /* 0x0000000405007c0c */ /* 0x000fda000bf06270 */
[----:B------:R-:W-:Y:S05]  /*3850*/  @P0 EXIT ;  /* 0x000000000000094d */ /* 0x000fea0003800000 */
        /* <DEDUP_REMOVED lines=289> */
[----:B------:R-:W-:Y:S01]  /*4a70*/  @P0 IMAD.MOV.U32 R4, RZ, RZ, RZ ;  /* 0x000000ffff040224 */ /* 0x000fe200078e00ff */
[----:B------:R-:W-:-:S03]  /*4a80*/  ULDC.64 UR4, c[0x0][0x400] ;  /* 0x0001000000047ab9 */ /* 0x000fc60000000a00 */
[----:B------:R-:W1:Y:S01]  /*4a90*/  @P0 LDC R11, c[0x0][0x33c] ;  /* 0x0000cf00ff0b0b82 */ /* 0x000e620000000800 */
[----:B------:R-:W-:-:S07]  /*4aa0*/  IMAD.MOV R7, RZ, RZ, -R5 ;  /* 0x000000ffff077224 */ /* 0x000fce00078e0a05 */
        /* <DEDUP_REMOVED lines=10> */
.L_x_5208:
[----:B------:R-:W-:Y:S02]  /*4b50*/  ULDC.64 UR4, c[0x0][0x418] ;  /* 0x0001060000047ab9 */ /* 0x000fe40000000a00 */
[----:B------:R-:W-:-:S05]  /*4b60*/  IADD3 R12, P0, R0, UR4, RZ ;  /* 0x00000004000c7c10 */ /* 0x000fca000ff1e0ff */
[----:B------:R-:W-:Y:S01]  /*4b70*/  IMAD.X R13, RZ, RZ, UR5, P0 ;  /* 0x00000005ff0d7e24 */ /* 0x000fe200080e06ff */
[----:B------:R-:W-:-:S05]  /*4b80*/  ULDC.64 UR4, c[0x0][0x410] ;  /* 0x0001040000047ab9 */ /* 0x000fca0000000a00 */
[----:B------:R-:W2:Y:S01]  /*4b90*/  LDG.E.128 R12, desc[UR6][R12.64] ;  /* 0x000000060c0c7981 */ /* 0x000ea2000c1e1d00 */
[----:B------:R-:W-:Y:S01]  /*4ba0*/  IADD3 R16, P1, R17, UR4, RZ ;  /* 0x0000000411107c10 */ /* 0x000fe2000ff3e0ff */
[----:B------:R-:W-:Y:S04]  /*4bb0*/  BSSY B0, `(.L_x_5209) ;  /* 0x0000237000007945 */ /* 0x000fe80003800000 */
[----:B------:R-:W-:Y:S01]  /*4bc0*/  IMAD.X R17, RZ, RZ, UR5, P1 ;  /* 0x00000005ff117e24 */ /* 0x000fe200088e06ff */
        /* <DEDUP_REMOVED lines=33> */
.L_x_5214:
[----:B------:R-:W-:Y:S01]  /*4de0*/  DMUL R22, RZ, R14 ;  /* 0x0000000eff167228 */ /* 0x000fe20000000000 */
[----:B------:R-:W-:-:S10]  /*4df0*/  IMAD.MOV.U32 R2, RZ, RZ, RZ ;  /* 0x000000ffff027224 */ /* 0x000fd400078e00ff */
.L_x_5215:
[----:B------:R-:W-:Y:S05]  /*4e00*/  BSYNC B1 ;  /* 0x0000000000017941 */ /* 0x000fea0003800000 */
.L_x_5213:
        /* <DEDUP_REMOVED lines=63> */
.L_x_5217:
[----:B------:R-:W-:Y:S05]  /*5200*/  BSYNC B1 ;  /* 0x0000000000017941 */ /* 0x000fea0003800000 */
.L_x_5216:
[----:B------:R-:W-:Y:S01]  /*5210*/  BSSY B1, `(.L_x_5218) ;  /* 0x0000076000017945 */ /* 0x000fe20003800000 */
[----:B------:R-:W-:Y:S01]  /*5220*/  DFMA R28, R26, R26, 1 ;  /* 0x3ff000001a1c742b */ /* 0x000fe2000000001a */
[----:B------:R-:W-:Y:S02]  /*5230*/  IMAD.MOV.U32 R24, RZ, RZ, R8 ;  /* 0x000000ffff187224 */ /* 0x000fe400078e0008 */
[----:B------:R-:W-:Y:S08]  /*5240*/  @!P1 BRA `(.L_x_5219) ;  /* 0x00000004006c9947 */ /* 0x000ff00003800000 */
        /* <DEDUP_REMOVED lines=83> */
.L_x_5221:
[----:B------:R-:W-:Y:S05]  /*5780*/  BSYNC B2 ;  /* 0x0000000000027941 */ /* 0x000fea0003800000 */
.L_x_5220:
[----:B------:R-:W-:Y:S01]  /*5790*/  DADD R2, R30, R2 ;  /* 0x000000001e027229 */ /* 0x000fe20000000002 */
[----:B------:R-:W-:Y:S01]  /*57a0*/  UMOV UR4, 0x8fb9f87e ;  /* 0x8fb9f87e00047882 */ /* 0x000fe20000000000 */
[----:B------:R-:W-:Y:S02]  /*57b0*/  UMOV UR5, 0x408633ce ;  /* 0x408633ce00057882 */ /* 0x000fe40000000000 */
[----:B------:R-:W-:-:S06]  /*57c0*/  DSETP.GE.AND P0, PT, R24, UR4, PT ;  /* 0x0000000418007e2a */ /* 0x000fcc000bf06000 */
[----:B------:R-:W-:Y:S02]  /*57d0*/  FSEL R4, R2, RZ, !P0 ;  /* 0x000000ff02047208 */ /* 0x000fe40004000000 */
[----:B------:R-:W-:Y:S01]  /*57e0*/  FSEL R5, R3, +QNAN , !P0 ;  /* 0x7ff0000003057808 */ /* 0x000fe20004000000 */
[----:B------:R-:W-:Y:S06]  /*57f0*/  BRA `(.L_x_5222) ;  /* 0x00000000005c7947 */ /* 0x000fec0003800000 */
.L_x_5219:
        /* <DEDUP_REMOVED lines=23> */
.L_x_5222:
[----:B------:R-:W-:Y:S05]  /*5970*/  BSYNC B1 ;  /* 0x0000000000017941 */ /* 0x000fea0003800000 */
.L_x_5218:
        /* <DEDUP_REMOVED lines=24> */
[----:B------:R-:W-:Y:S01]  /*5b00*/  MOV R0, 0x5b30 ;  /* 0x00005b3000007802 */ /* 0x000fe20000000f00 */
[----:B------:R-:W-:-:S07]  /*5b10*/  IMAD.MOV.U32 R7, RZ, RZ, R5 ;  /* 0x000000ffff077224 */ /* 0x000fce00078e0005 */
[----:B------:R-:W-:Y:S05]  /*5b20*/  CALL.REL.NOINC `($__internal_5_$__cuda_sm20_dsqrt_rn_f64_mediumpath_v1) ;  /* 0x00000018007c7944 */ /* 0x000fea0003c00000 */
.L_x_5224:
[----:B------:R-:W-:Y:S05]  /*5b30*/  BSYNC B1 ;  /* 0x0000000000017941 */ /* 0x000fea0003800000 */
.L_x_5223:
        /* <DEDUP_REMOVED lines=25> */
.L_x_5226:
[----:B------:R-:W-:Y:S05]  /*5cd0*/  BSYNC B1 ;  /* 0x0000000000017941 */ /* 0x000fea0003800000 */
.L_x_5225:
        /* <DEDUP_REMOVED lines=20> */
[----:B------:R-:W-:Y:S05]  /*5e20*/  CALL.REL.NOINC `($__internal_4_$__cuda_sm20_div_rn_f64_full) ;  /* 0x0000001000487944 */ /* 0x000fea0003c00000 */
.L_x_5228:
[----:B------:R-:W-:Y:S05]  /*5e30*/  BSYNC B1 ;  /* 0x0000000000017941 */ /* 0x000fea0003800000 */
.L_x_5227:
[----:B------:R-:W-:Y:S05]  /*5e40*/  BRA `(.L_x_5229) ;  /* 0x0000001000347947 */ /* 0x000fea0003800000 */
.L_x_5212:
        /* <DEDUP_REMOVED lines=54> */
[----:B------:R-:W-:-:S04]  /*61b0*/  @!P1 SHF.R.S32.HI R3, RZ, 0x1, R0 ;  /* 0x00000001ff039819 */ /* 0x000fc80000011400 */
[----:B------:R-:W-:Y:S01]  /*61c0*/  @!P1 IADD3 R2, R2, -R3, RZ ;  /* 0x8000000302029210 */ /* 0x000fe20007ffe0ff */
[----:B------:R-:W-:-:S03]  /*61d0*/  @!P1 IMAD R3, R3, 0x100000, R5 ;  /* 0x0010000003039824 */ /* 0x000fc600078e0205 */
[----:B------:R-:W-:Y:S01]  /*61e0*/  @!P1 LEA R5, R2, 0x3ff00000, 0x14 ;  /* 0x3ff0000002059811 */ /* 0x000fe200078ea0ff */
[----:B------:R-:W-:Y:S01]  /*61f0*/  @!P1 IMAD.MOV.U32 R2, RZ, RZ, R4 ;  /* 0x000000ffff029224 */ /* 0x000fe200078e0004 */
[----:B------:R-:W-:-:S06]  /*6200*/  @!P1 MOV R4, RZ ;  /* 0x000000ff00049202 */ /* 0x000fcc0000000f00 */
[----:B------:R-:W-:-:S11]  /*6210*/  @!P1 DMUL R20, R2, R4 ;  /* 0x0000000402149228 */ /* 0x000fd60000000000 */
.L_x_5231:
[----:B------:R-:W-:Y:S05]  /*6220*/  BSYNC B1 ;  /* 0x0000000000017941 */ /* 0x000fea0003800000 */
.L_x_5230:
        /* <DEDUP_REMOVED lines=22> */
[----:B------:R-:W-:Y:S01]  /*6390*/  MOV R12, R22 ;  /* 0x00000016000c7202 */ /* 0x000fe20000000f00 */
[----:B------:R-:W-:Y:S01]  /*63a0*/  IMAD.MOV.U32 R13, RZ, RZ, R23 ;  /* 0x000000ffff0d7224 */ /* 0x000fe200078e0017 */
[----:B------:R-:W-:Y:S06]  /*63b0*/  BRA `(.L_x_5234) ;  /* 0x0000000000087947 */ /* 0x000fec0003800000 */
.L_x_5233:
[----:B------:R-:W-:Y:S01]  /*63c0*/  DMUL R12, RZ, R14 ;  /* 0x0000000eff0c7228 */ /* 0x000fe20000000000 */
[----:B------:R-:W-:-:S10]  /*63d0*/  IMAD.MOV.U32 R2, RZ, RZ, RZ ;  /* 0x000000ffff027224 */ /* 0x000fd400078e00ff */
.L_x_5234:
[----:B------:R-:W-:Y:S05]  /*63e0*/  BSYNC B1 ;  /* 0x0000000000017941 */ /* 0x000fea0003800000 */
.L_x_5232:
        /* <DEDUP_REMOVED lines=40> */
[----:B------:R-:W-:Y:S01]  /*6670*/  MOV R22, R14 ;  /* 0x0000000e00167202 */ /* 0x000fe20000000f00 */
[----:B------:R-:W-:Y:S01]  /*6680*/  IMAD.MOV.U32 R7, RZ, RZ, R15 ;  /* 0x000000ffff077224 */ /* 0x000fe200078e000f */
[----:B------:R-:W-:-:S07]  /*6690*/  MOV R6, 0x66b0 ;  /* 0x000066b000067802 */ /* 0x000fce0000000f00 */
[----:B------:R-:W-:Y:S05]  /*66a0*/  CALL.REL.NOINC `($_ZN2at6native18elementwise_kernelILi128ELi2EZNS0_22gpu_kernel_impl_nocastIZZZNS0_16tanh_kernel_cudaERNS_18TensorIteratorBaseEENKUlvE_clEvENKUlvE_clEvEUlN3c107complexIdEEE_EEvS4_RKT_EUliE_EEviT1_$__internal_trig_reduction_slowpathd) ;  /* 0x0000001000447944 */ /* 0x000fea0003c00000 */
[----:B------:R-:W-:Y:S05]  /*66b0*/  BRA `(.L_x_5237) ;  /* 0x0000000000087947 */ /* 0x000fea0003800000 */
.L_x_5236:
[----:B------:R-:W-:Y:S01]  /*66c0*/  DMUL R22, RZ, R14 ;  /* 0x0000000eff167228 */ /* 0x000fe20000000000 */
[----:B------:R-:W-:-:S10]  /*66d0*/  IMAD.MOV.U32 R2, RZ, RZ, RZ ;  /* 0x000000ffff027224 */ /* 0x000fd400078e00ff */
.L_x_5237:
[----:B------:R-:W-:Y:S05]  /*66e0*/  BSYNC B1 ;  /* 0x0000000000017941 */ /* 0x000fea0003800000 */
.L_x_5235:
        /* <DEDUP_REMOVED lines=31> */
.L_x_5211:
[----:B------:R-:W-:-:S10]  /*68e0*/  DADD R8, R14, -R14 ;  /* 0x000000000e087229 */ /* 0x000fd4000000080e */
[----:B------:R-:W-:Y:S01]  /*68f0*/  MOV R10, R8 ;  /* 0x00000008000a7202 */ /* 0x000fe20000000f00 */
[----:B------:R-:W-:Y:S01]  /*6900*/  IMAD.MOV.U32 R11, RZ, RZ, R9 ;  /* 0x000000ffff0b7224 */ /* 0x000fe200078e0009 */
[----:B------:R-:W-:Y:S06]  /*6910*/  BRA `(.L_x_5229) ;  /* 0x0000000400807947 */ /* 0x000fec0003800000 */
.L_x_5210:
        /* <DEDUP_REMOVED lines=16> */
[----:B------:R-:W-:-:S08]  /*6a20*/  UMOV UR5, 0x3ff921fb ;  /* 0x3ff921fb00057882 */ /* 0x000fd00000000000 */
[----:B------:R-:W0:Y:S08]  /*6a30*/  F2I.F64 R2, R2 ;  /* 0x0000000200027311 */ /* 0x000e300000301100 */
[----:B0-----:R-:W0:Y:S01]  /*6a40*/  I2F.F64 R20, R2 ;  /* 0x0000000200147312 */ /* 0x001e220000201c00 */
[----:B------:R-:W-:Y:S01]  /*6a50*/  MOV R28, R2 ;  /* 0x00000002001c7202 */ /* 0x000fe20000000f00 */
        /* <DEDUP_REMOVED lines=10> */
[----:B------:R-:W-:Y:S01]  /*6b00*/  MOV R22, R14 ;  /* 0x0000000e00167202 */ /* 0x000fe20000000f00 */
[----:B------:R-:W-:Y:S01]  /*6b10*/  IMAD.MOV.U32 R7, RZ, RZ, R15 ;  /* 0x000000ffff077224 */ /* 0x000fe200078e000f */
[----:B------:R-:W-:-:S07]  /*6b20*/  MOV R6, 0x6b40 ;  /* 0x00006b4000067802 */ /* 0x000fce0000000f00 */
[----:B------:R-:W-:Y:S05]  /*6b30*/  CALL.REL.NOINC `($_ZN2at6native18elementwise_kernelILi128ELi2EZNS0_22gpu_kernel_impl_nocastIZZZNS0_16tanh_kernel_cudaERNS_18TensorIteratorBaseEENKUlvE_clEvENKUlvE_clEvEUlN3c107complexIdEEE_EEvS4_RKT_EUliE_EEviT1_$__internal_trig_reduction_slowpathd) ;  /* 0x0000000c00207944 */ /* 0x000fea0003c00000 */
.L_x_5241:
[----:B------:R-:W-:Y:S05]  /*6b40*/  BSYNC B3 ;  /* 0x0000000000037941 */ /* 0x000fea0003800000 */
.L_x_5240:
        /* <DEDUP_REMOVED lines=25> */
[----:B------:R-:W-:Y:S02]  /*6ce0*/  MOV R7, R15 ;  /* 0x0000000f00077202 */ /* 0x000fe40000000f00 */
[----:B------:R-:W-:-:S07]  /*6cf0*/  MOV R6, 0x6d10 ;  /* 0x00006d1000067802 */ /* 0x000fce0000000f00 */
[----:B------:R-:W-:Y:S05]  /*6d00*/  CALL.REL.NOINC `($_ZN2at6native18elementwise_kernelILi128ELi2EZNS0_22gpu_kernel_impl_nocastIZZZNS0_16tanh_kernel_cudaERNS_18TensorIteratorBaseEENKUlvE_clEvENKUlvE_clEvEUlN3c107complexIdEEE_EEvS4_RKT_EUliE_EEviT1_$__internal_trig_reduction_slowpathd) ;  /* 0x0000000800ac7944 */ /* 0x000fea0003c00000 */
[----:B------:R-:W-:Y:S01]  /*6d10*/  IMAD.MOV.U32 R28, RZ, RZ, R2 ;  /* 0x000000ffff1c7224 */ /* 0x000fe200078e0002 */
[----:B------:R-:W-:Y:S01]  /*6d20*/  MOV R21, R23 ;  /* 0x0000001700157202 */ /* 0x000fe20000000f00 */
[----:B------:R-:W-:-:S07]  /*6d30*/  IMAD.MOV.U32 R20, RZ, RZ, R22 ;  /* 0x000000ffff147224 */ /* 0x000fce00078e0016 */
.L_x_5243:
[----:B------:R-:W-:Y:S05]  /*6d40*/  BSYNC B3 ;  /* 0x0000000000037941 */ /* 0x000fea0003800000 */
.L_x_5242:
        /* <DEDUP_REMOVED lines=8> */
[----:B------:R-:W-:Y:S01]  /*6dd0*/  HFMA2.MMA R14, -RZ, RZ, 44800, 430.5 ;  /* 0x79785ebaff0e7435 */ /* 0x000fe200000001ff */
[----:B------:R-:W-:Y:S01]  /*6de0*/  R2P PR, R28, 0x3 ;  /* 0x000000031c007804 */ /* 0x000fe20000000000 */
[----:B------:R-:W-:Y:S01]  /*6df0*/  IMAD.MOV.U32 R0, RZ, RZ, 0x3de5db65 ;  /* 0x3de5db65ff007424 */ /* 0x000fe200078e00ff */
[----:B------:R-:W-:-:S04]  /*6e00*/  DMUL R2, R20, R20 ;  /* 0x0000001414027228 */ /* 0x000fc80000000000 */
[----:B------:R-:W-:-:S03]  /*6e10*/  FSEL R15, R0, -0.082518599927425384521, !P0 ;  /* 0xbda8ff83000f7808 */ /* 0x000fc60004000000 */
[----:B------:R-:W-:-:S06]  /*6e20*/  FSEL R14, -R14, 4.2945490664224492434e-19, !P0 ;  /* 0x20fd81640e0e7808 */ /* 0x000fcc0004000100 */
        /* <DEDUP_REMOVED lines=10> */
.L_x_5239:
[----:B------:R-:W-:Y:S05]  /*6ed0*/  BSYNC B1 ;  /* 0x0000000000017941 */ /* 0x000fea0003800000 */
.L_x_5238:
[----:B------:R-:W-:Y:S01]  /*6ee0*/  LOP3.LUT R11, RZ, 0x80000000, R15, 0xb8, !PT ;  /* 0x80000000ff0b7812 */ /* 0x000fe200078eb80f */
[----:B------:R-:W-:Y:S01]  /*6ef0*/  IMAD.MOV.U32 R8, RZ, RZ, R12 ;  /* 0x000000ffff087224 */ /* 0x000fe200078e000c */
[----:B------:R-:W-:Y:S01]  /*6f00*/  MOV R9, R29 ;  /* 0x0000001d00097202 */ /* 0x000fe20000000f00 */
[----:B------:R-:W-:-:S07]  /*6f10*/  IMAD.MOV.U32 R10, RZ, RZ, RZ ;  /* 0x000000ffff0a7224 */ /* 0x000fce00078e00ff */
.L_x_5229:
[----:B------:R-:W-:Y:S05]  /*6f20*/  BSYNC B0 ;  /* 0x0000000000007941 */ /* 0x000fea0003800000 */
.L_x_5209:
[----:B------:R-:W-:Y:S01]  /*6f30*/  STG.E.128 desc[UR6][R16.64], R8 ;  /* 0x0000000810007986 */ /* 0x000fe2000c101d06 */
[----:B------:R-:W-:Y:S05]  /*6f40*/  EXIT ;  /* 0x000000000000794d */ /* 0x000fea0003800000 */
        .weak           $__internal_4_$__cuda_sm20_div_rn_f64_full
        .type           $__internal_4_$__cuda_sm20_div_rn_f64_full,@function
        .size           $__internal_4_$__cuda_sm20_div_rn_f64_full,($__internal_5_$__cuda_sm20_dsqrt_rn_f64_mediumpath_v1 - $__internal_4_$__cuda_sm20_div_rn_f64_full)
$__internal_4_$__cuda_sm20_div_rn_f64_full:
[C---:B------:R-:W-:Y:S01]  /*6f50*/  FSETP.GEU.AND P0, PT, |R11|.reuse, 1.469367938527859385e-39, PT ;  /* 0x001000000b00780b */ /* 0x040fe20003f0e200 */
[----:B------:R-:W-:Y:S01]  /*6f60*/  BSSY B4, `(.L_x_5244) ;  /* 0x0000056000047945 */ /* 0x000fe20003800000 */
[----:B------:R-:W-:Y:S02]  /*6f70*/  LOP3.LUT R6, R11, 0x800fffff, RZ, 0xc0, !PT ;  /* 0x800fffff0b067812 */ /* 0x000fe400078ec0ff */
[C---:B------:R-:W-:Y:S02]  /*6f80*/  FSETP.GEU.AND P2, PT, |R13|.reuse, 1.469367938527859385e-39, PT ;  /* 0x001000000d00780b */ /* 0x040fe40003f4e200 */
[----:B------:R-:W-:Y:S01]  /*6f90*/  LOP3.LUT R7, R6, 0x3ff00000, RZ, 0xfc, !PT ;  /* 0x3ff0000006077812 */ /* 0x000fe200078efcff */
[----:B------:R-:W-:Y:S01]  /*6fa0*/  IMAD.MOV.U32 R6, RZ, RZ, R10 ;  /* 0x000000ffff067224 */ /* 0x000fe200078e000a */
[----:B------:R-:W-:Y:S02]  /*6fb0*/  MOV R14, 0x1 ;  /* 0x00000001000e7802 */ /* 0x000fe40000000f00 */
[----:B------:R-:W-:-:S02]  /*6fc0*/  LOP3.LUT R2, R13, 0x7ff00000, RZ, 0xc0, !PT ;  /* 0x7ff000000d027812 */ /* 0x000fc400078ec0ff */
[----:B------:R-:W-:Y:S01]  /*6fd0*/  LOP3.LUT R5, R11, 0x7ff00000, RZ, 0xc0, !PT ;  /* 0x7ff000000b057812 */ /* 0x000fe200078ec0ff */
[----:B------:R-:W-:-:S03]  /*6fe0*/  @!P0 DMUL R6, R10, 8.98846567431157953865e+307 ;  /* 0x7fe000000a068828 */ /* 0x000fc60000000000 */
[C---:B------:R-:W-:Y:S02]  /*6ff0*/  ISETP.GE.U32.AND P1, PT, R2.reuse, R5, PT ;  /* 0x000000050200720c */ /* 0x040fe40003f26070 */
[----:B------:R-:W-:Y:S01]  /*7000*/  @!P2 LOP3.LUT R3, R11, 0x7ff00000, RZ, 0xc0, !PT ;  /* 0x7ff000000b03a812 */ /* 0x000fe200078ec0ff */
[----:B------:R-:W0:Y:S01]  /*7010*/  MUFU.RCP64H R15, R7 ;  /* 0x00000007000f7308 */ /* 0x000e220000001800 */
[----:B------:R-:W-:Y:S02]  /*7020*/  @!P2 MOV R22, RZ ;  /* 0x000000ff0016a202 */ /* 0x000fe40000000f00 */
[----:B------:R-:W-:Y:S01]  /*7030*/  @!P2 ISETP.GE.U32.AND P3, PT, R2, R3, PT ;  /* 0x000000030200a20c */ /* 0x000fe20003f66070 */
[----:B------:R-:W-:Y:S01]  /*7040*/  IMAD.MOV.U32 R3, RZ, RZ, 0x1ca00000 ;  /* 0x1ca00000ff037424 */ /* 0x000fe200078e00ff */
[----:B------:R-:W-:-:S04]  /*7050*/  @!P0 LOP3.LUT R5, R7, 0x7ff00000, RZ, 0xc0, !PT ;  /* 0x7ff0000007058812 */ /* 0x000fc800078ec0ff */
[----:B------:R-:W-:Y:S02]  /*7060*/  @!P2 SEL R19, R3, 0x63400000, !P3 ;  /* 0x634000000313a807 */ /* 0x000fe40005800000 */
[----:B------:R-:W-:Y:S02]  /*7070*/  IADD3 R33, R5, -0x1, RZ ;  /* 0xffffffff05217810 */ /* 0x000fe40007ffe0ff */
[----:B------:R-:W-:Y:S01]  /*7080*/  @!P2 LOP3.LUT R4, R19, 0x80000000, R13, 0xf8, !PT ;  /* 0x800000001304a812 */ /* 0x000fe200078ef80d */
[----:B0-----:R-:W-:-:S03]  /*7090*/  DFMA R20, R14, -R6, 1 ;  /* 0x3ff000000e14742b */ /* 0x001fc60000000806 */
[----:B------:R-:W-:Y:S01]  /*70a0*/  @!P2 LOP3.LUT R23, R4, 0x100000, RZ, 0xfc, !PT ;  /* 0x001000000417a812 */ /* 0x000fe200078efcff */
[----:B------:R-:W-:-:S04]  /*70b0*/  IMAD.MOV.U32 R4, RZ, RZ, R2 ;  /* 0x000000ffff047224 */ /* 0x000fc800078e0002 */
[----:B------:R-:W-:-:S08]  /*70c0*/  DFMA R20, R20, R20, R20 ;  /* 0x000000141414722b */ /* 0x000fd00000000014 */
[----:B------:R-:W-:Y:S01]  /*70d0*/  DFMA R20, R14, R20, R14 ;  /* 0x000000140e14722b */ /* 0x000fe2000000000e */
[----:B------:R-:W-:Y:S01]  /*70e0*/  SEL R15, R3, 0x63400000, !P1 ;  /* 0x63400000030f7807 */ /* 0x000fe20004800000 */
[----:B------:R-:W-:-:S03]  /*70f0*/  IMAD.MOV.U32 R14, RZ, RZ, R12 ;  /* 0x000000ffff0e7224 */ /* 0x000fc600078e000c */
[----:B------:R-:W-:-:S03]  /*7100*/  LOP3.LUT R15, R15, 0x800fffff, R13, 0xf8, !PT ;  /* 0x800fffff0f0f7812 */ /* 0x000fc600078ef80d */
[----:B------:R-:W-:-:S03]  /*7110*/  DFMA R18, R20, -R6, 1 ;  /* 0x3ff000001412742b */ /* 0x000fc60000000806 */
[----:B------:R-:W-:-:S05]  /*7120*/  @!P2 DFMA R14, R14, 2, -R22 ;  /* 0x400000000e0ea82b */ /* 0x000fca0000000816 */
[----:B------:R-:W-:-:S05]  /*7130*/  DFMA R18, R20, R18, R20 ;  /* 0x000000121412722b */ /* 0x000fca0000000014 */
[----:B------:R-:W-:-:S03]  /*7140*/  @!P2 LOP3.LUT R4, R15, 0x7ff00000, RZ, 0xc0, !PT ;  /* 0x7ff000000f04a812 */ /* 0x000fc600078ec0ff */
[----:B------:R-:W-:Y:S02]  /*7150*/  DMUL R20, R18, R14 ;  /* 0x0000000e12147228 */ /* 0x000fe40000000000 */
[----:B------:R-:W-:-:S05]  /*7160*/  VIADD R32, R4, 0xffffffff ;  /* 0xffffffff04207836 */ /* 0x000fca0000000000 */
[----:B------:R-:W-:Y:S01]  /*7170*/  ISETP.GT.U32.AND P0, PT, R32, 0x7feffffe, PT ;  /* 0x7feffffe2000780c */ /* 0x000fe20003f04070 */
[----:B------:R-:W-:-:S03]  /*7180*/  DFMA R22, R20, -R6, R14 ;  /* 0x800000061416722b */ /* 0x000fc6000000000e */
[----:B------:R-:W-:-:S05]  /*7190*/  ISETP.GT.U32.OR P0, PT, R33, 0x7feffffe, P0 ;  /* 0x7feffffe2100780c */ /* 0x000fca0000704470 */
[----:B------:R-:W-:-:S08]  /*71a0*/  DFMA R22, R18, R22, R20 ;  /* 0x000000161216722b */ /* 0x000fd00000000014 */
[----:B------:R-:W-:Y:S05]  /*71b0*/  @P0 BRA `(.L_x_5245) ;  /* 0x00000000006c0947 */ /* 0x000fea0003800000 */
[----:B------:R-:W-:Y:S02]  /*71c0*/  LOP3.LUT R5, R11, 0x7ff00000, RZ, 0xc0, !PT ;  /* 0x7ff000000b057812 */ /* 0x000fe400078ec0ff */
[----:B------:R-:W-:Y:S02]  /*71d0*/  MOV R12, RZ ;  /* 0x000000ff000c7202 */ /* 0x000fe40000000f00 */
[CC--:B------:R-:W-:Y:S02]  /*71e0*/  VIADDMNMX R4, R2.reuse, -R5.reuse, 0xb9600000, !PT ;  /* 0xb960000002047446 */ /* 0x0c0fe40007800905 */
[----:B------:R-:W-:Y:S02]  /*71f0*/  ISETP.GE.U32.AND P0, PT, R2, R5, PT ;  /* 0x000000050200720c */ /* 0x000fe40003f06070 */
[----:B------:R-:W-:Y:S02]  /*7200*/  VIMNMX R4, R4, 0x46a00000, PT ;  /* 0x46a0000004047848 */ /* 0x000fe40003fe0100 */
[----:B------:R-:W-:-:S05]  /*7210*/  SEL R3, R3, 0x63400000, !P0 ;  /* 0x6340000003037807 */ /* 0x000fca0004000000 */
[----:B------:R-:W-:-:S04]  /*7220*/  IMAD.IADD R4, R4, 0x1, -R3 ;  /* 0x0000000104047824 */ /* 0x000fc800078e0a03 */
        /* <DEDUP_REMOVED lines=11> */
[----:B------:R-:W-:Y:S01]  /*72e0*/  MOV R6, RZ ;  /* 0x000000ff00067202 */ /* 0x000fe20000000f00 */
[----:B------:R-:W-:Y:S01]  /*72f0*/  DMUL.RP R12, R22, R12 ;  /* 0x0000000c160c7228 */ /* 0x000fe20000008000 */
[----:B------:R-:W-:-:S04]  /*7300*/  IADD3 R5, -R4, -0x43300000, RZ ;  /* 0xbcd0000004057810 */ /* 0x000fc80007ffe1ff */
[----:B------:R-:W-:-:S05]  /*7310*/  DFMA R6, R2, -R6, R22 ;  /* 0x800000060206722b */ /* 0x000fca0000000016 */
[----:B------:R-:W-:-:S05]  /*7320*/  LOP3.LUT R11, R13, R11, RZ, 0x3c, !PT ;  /* 0x0000000b0d0b7212 */ /* 0x000fca00078e3cff */
[----:B------:R-:W-:-:S04]  /*7330*/  FSETP.NEU.AND P0, PT, |R7|, R5, PT ;  /* 0x000000050700720b */ /* 0x000fc80003f0d200 */
[----:B------:R-:W-:Y:S02]  /*7340*/  FSEL R2, R12, R2, !P0 ;  /* 0x000000020c027208 */ /* 0x000fe40004000000 */
[----:B------:R-:W-:Y:S01]  /*7350*/  FSEL R3, R11, R3, !P0 ;  /* 0x000000030b037208 */ /* 0x000fe20004000000 */
[----:B------:R-:W-:Y:S06]  /*7360*/  BRA `(.L_x_5246) ;  /* 0x0000000000547947 */ /* 0x000fec0003800000 */
.L_x_5245:
        /* <DEDUP_REMOVED lines=11> */
[----:B------:R-:W-:Y:S02]  /*7420*/  @P0 LOP3.LUT R4, R3, 0x7ff00000, RZ, 0xfc, !PT ;  /* 0x7ff0000003040812 */ /* 0x000fe400078efcff */
[----:B------:R-:W-:Y:S01]  /*7430*/  @!P0 MOV R2, RZ ;  /* 0x000000ff00028202 */ /* 0x000fe20000000f00 */
[----:B------:R-:W-:Y:S02]  /*7440*/  @P0 IMAD.MOV.U32 R2, RZ, RZ, RZ ;  /* 0x000000ffff020224 */ /* 0x000fe400078e00ff */
[----:B------:R-:W-:Y:S01]  /*7450*/  @P0 IMAD.MOV.U32 R3, RZ, RZ, R4 ;  /* 0x000000ffff030224 */ /* 0x000fe200078e0004 */
[----:B------:R-:W-:Y:S06]  /*7460*/  BRA `(.L_x_5246) ;  /* 0x0000000000147947 */ /* 0x000fec0003800000 */
.L_x_5248:
[----:B------:R-:W-:Y:S02]  /*7470*/  LOP3.LUT R3, R11, 0x80000, RZ, 0xfc, !PT ;  /* 0x000800000b037812 */ /* 0x000fe400078efcff */
[----:B------:R-:W-:Y:S01]  /*7480*/  MOV R2, R10 ;  /* 0x0000000a00027202 */ /* 0x000fe20000000f00 */
[----:B------:R-:W-:Y:S06]  /*7490*/  BRA `(.L_x_5246) ;  /* 0x0000000000087947 */ /* 0x000fec0003800000 */
.L_x_5247:
[----:B------:R-:W-:Y:S01]  /*74a0*/  LOP3.LUT R3, R13, 0x80000, RZ, 0xfc, !PT ;  /* 0x000800000d037812 */ /* 0x000fe200078efcff */
[----:B------:R-:W-:-:S07]  /*74b0*/  IMAD.MOV.U32 R2, RZ, RZ, R12 ;  /* 0x000000ffff027224 */ /* 0x000fce00078e000c */
.L_x_5246:
[----:B------:R-:W-:Y:S05]  /*74c0*/  BSYNC B4 ;  /* 0x0000000000047941 */ /* 0x000fea0003800000 */
.L_x_5244:
[----:B------:R-:W-:Y:S01]  /*74d0*/  IMAD.MOV.U32 R10, RZ, RZ, R2 ;  /* 0x000000ffff0a7224 */ /* 0x000fe200078e0002 */
[----:B------:R-:W-:Y:S01]  /*74e0*/  MOV R11, R3 ;  /* 0x00000003000b7202 */ /* 0x000fe20000000f00 */
[----:B------:R-:W-:Y:S02]  /*74f0*/  IMAD.MOV.U32 R2, RZ, RZ, R0 ;  /* 0x000000ffff027224 */ /* 0x000fe400078e0000 */
[----:B------:R-:W-:-:S04]  /*7500*/  IMAD.MOV.U32 R3, RZ, RZ, 0x0 ;  /* 0x00000000ff037424 */ /* 0x000fc800078e00ff */
[----:B------:R-:W-:Y:S05]  /*7510*/  RET.REL.NODEC R2 `(_ZN2at6native18elementwise_kernelILi128ELi2EZNS0_22gpu_kernel_impl_nocastIZZZNS0_16tanh_kernel_cudaERNS_18TensorIteratorBaseEENKUlvE_clEvENKUlvE_clEvEUlN3c107complexIdEEE_EEvS4_RKT_EUliE_EEviT1_) ;  /* 0xffffff8802b87950 */ /* 0x000fea0003c3ffff */
        .weak           $__internal_5_$__cuda_sm20_dsqrt_rn_f64_mediumpath_v1
        .type           $__internal_5_$__cuda_sm20_dsqrt_rn_f64_mediumpath_v1,@function
        .size           $__internal_5_$__cuda_sm20_dsqrt_rn_f64_mediumpath_v1,($_ZN2at6native18elementwise_kernelILi128ELi2EZNS0_22gpu_kernel_impl_nocastIZZZNS0_16tanh_kernel_cudaERNS_18TensorIteratorBaseEENKUlvE_clEvENKUlvE_clEvEUlN3c107complexIdEEE_EEvS4_RKT_EUliE_EEviT1_$__internal_trig_reduction_slowpathd - $__internal_5_$__cuda_sm20_dsqrt_rn_f64_mediumpath_v1)
$__internal_5_$__cuda_sm20_dsqrt_rn_f64_mediumpath_v1:
[----:B------:R-:W-:Y:S01]  /*7520*/  ISETP.GE.U32.AND P0, PT, R4, -0x3400000, PT ;  /* 0xfcc000000400780c */ /* 0x000fe20003f06070 */
[----:B------:R-:W-:-:S12]  /*7530*/  BSSY B3, `(.L_x_5249) ;  /* 0x0000023000037945 */ /* 0x000fd80003800000 */
[----:B------:R-:W-:Y:S05]  /*7540*/  @!P0 BRA `(.L_x_5250) ;  /* 0x0000000000208947 */ /* 0x000fea0003800000 */
[----:B------:R-:W-:-:S10]  /*7550*/  DFMA.RM R4, R12, R6, R14 ;  /* 0x000000060c04722b */ /* 0x000fd4000000400e */
[----:B------:R-:W-:-:S04]  /*7560*/  IADD3 R6, P0, R4, 0x1, RZ ;  /* 0x0000000104067810 */ /* 0x000fc80007f1e0ff */
[----:B------:R-:W-:-:S06]  /*7570*/  IADD3.X R7, RZ, R5, RZ, P0, !PT ;  /* 0x00000005ff077210 */ /* 0x000fcc00007fe4ff */
[----:B------:R-:W-:-:S08]  /*7580*/  DFMA.RP R10, -R4, R6, R10 ;  /* 0x00000006040a722b */ /* 0x000fd0000000810a */
[----:B------:R-:W-:-:S06]  /*7590*/  DSETP.GT.AND P0, PT, R10, RZ, PT ;  /* 0x000000ff0a00722a */ /* 0x000fcc0003f04000 */
[----:B------:R-:W-:Y:S02]  /*75a0*/  FSEL R4, R6, R4, P0 ;  /* 0x0000000406047208 */ /* 0x000fe40000000000 */
[----:B------:R-:W-:Y:S01]  /*75b0*/  FSEL R5, R7, R5, P0 ;  /* 0x0000000507057208 */ /* 0x000fe20000000000 */
[----:B------:R-:W-:Y:S06]  /*75c0*/  BRA `(.L_x_5251) ;  /* 0x0000000000647947 */ /* 0x000fec0003800000 */
.L_x_5250:
        /* <DEDUP_REMOVED lines=9> */
[----:B------:R-:W-:Y:S01]  /*7660*/  MOV R4, RZ ;  /* 0x000000ff00047202 */ /* 0x000fe20000000f00 */
[----:B------:R-:W-:Y:S02]  /*7670*/  IMAD.MOV.U32 R12, RZ, RZ, 0x0 ;  /* 0x00000000ff0c7424 */ /* 0x000fe400078e00ff */
[----:B------:R-:W-:Y:S02]  /*7680*/  IMAD.MOV.U32 R13, RZ, RZ, 0x3fd80000 ;  /* 0x3fd80000ff0d7424 */ /* 0x000fe400078e00ff */
[----:B------:R-:W0:Y:S02]  /*7690*/  MUFU.RSQ64H R5, R11 ;  /* 0x0000000b00057308 */ /* 0x000e240000001c00 */
[----:B0-----:R-:W-:-:S08]  /*76a0*/  DMUL R6, R4, R4 ;  /* 0x0000000404067228 */ /* 0x001fd00000000000 */
[----:B------:R-:W-:-:S08]  /*76b0*/  DFMA R6, R10, -R6, 1 ;  /* 0x3ff000000a06742b */ /* 0x000fd00000000806 */
[----:B------:R-:W-:Y:S02]  /*76c0*/  DFMA R12, R6, R12, 0.5 ;  /* 0x3fe00000060c742b */ /* 0x000fe4000000000c */
[----:B------:R-:W-:-:S08]  /*76d0*/  DMUL R6, R4, R6 ;  /* 0x0000000604067228 */ /* 0x000fd00000000000 */
[----:B------:R-:W-:-:S08]  /*76e0*/  DFMA R6, R12, R6, R4 ;  /* 0x000000060c06722b */ /* 0x000fd00000000004 */
[----:B------:R-:W-:Y:S02]  /*76f0*/  DMUL R4, R10, R6 ;  /* 0x000000060a047228 */ /* 0x000fe40000000000 */
[----:B------:R-:W-:-:S06]  /*7700*/  IADD3 R7, R7, -0x100000, RZ ;  /* 0xfff0000007077810 */ /* 0x000fcc0007ffe0ff */
[----:B------:R-:W-:-:S08]  /*7710*/  DFMA R12, R4, -R4, R10 ;  /* 0x80000004040c722b */ /* 0x000fd0000000000a */
[----:B------:R-:W-:-:S10]  /*7720*/  DFMA R4, R6, R12, R4 ;  /* 0x0000000c0604722b */ /* 0x000fd40000000004 */
[----:B------:R-:W-:Y:S01]  /*7730*/  VIADD R5, R5, 0xfcb00000 ;  /* 0xfcb0000005057836 */ /* 0x000fe20000000000 */
[----:B------:R-:W-:Y:S06]  /*7740*/  BRA `(.L_x_5251) ;  /* 0x0000000000047947 */ /* 0x000fec0003800000 */
.L_x_5252:
[----:B------:R-:W-:-:S11]  /*7750*/  DADD R4, R10, R10 ;  /* 0x000000000a047229 */ /* 0x000fd6000000000a */
.L_x_5251:
[----:B------:R-:W-:Y:S05]  /*7760*/  BSYNC B3 ;  /* 0x0000000000037941 */ /* 0x000fea0003800000 */
.L_x_5249:
[----:B------:R-:W-:Y:S01]  /*7770*/  IMAD.MOV.U32 R6, RZ, RZ, R4 ;  /* 0x000000ffff067224 */ /* 0x000fe200078e0004 */
[----:B------:R-:W-:Y:S01]  /*7780*/  MOV R7, R5 ;  /* 0x0000000500077202 */ /* 0x000fe20000000f00 */
[----:B------:R-:W-:Y:S02]  /*7790*/  IMAD.MOV.U32 R4, RZ, RZ, R0 ;  /* 0x000000ffff047224 */ /* 0x000fe400078e0000 */
[----:B------:R-:W-:-:S04]  /*77a0*/  IMAD.MOV.U32 R5, RZ, RZ, 0x0 ;  /* 0x00000000ff057424 */ /* 0x000fc800078e00ff */
[----:B------:R-:W-:Y:S05]  /*77b0*/  RET.REL.NODEC R4 `(_ZN2at6native18elementwise_kernelILi128ELi2EZNS0_22gpu_kernel_impl_nocastIZZZNS0_16tanh_kernel_cudaERNS_18TensorIteratorBaseEENKUlvE_clEvENKUlvE_clEvEUlN3c107complexIdEEE_EEvS4_RKT_EUliE_EEviT1_) ;  /* 0xffffff8804107950 */ /* 0x000fea0003c3ffff */
        .type           $_ZN2at6native18elementwise_kernelILi128ELi2EZNS0_22gpu_kernel_impl_nocastIZZZNS0_16tanh_kernel_cudaERNS_18TensorIteratorBaseEENKUlvE_clEvENKUlvE_clEvEUlN3c107complexIdEEE_EEvS4_RKT_EUliE_EEviT1_$__internal_trig_reduction_slowpathd,@function
        .size           $_ZN2at6native18elementwise_kernelILi128ELi2EZNS0_22gpu_kernel_impl_nocastIZZZNS0_16tanh_kernel_cudaERNS_18TensorIteratorBaseEENKUlvE_clEvENKUlvE_clEvEUlN3c107complexIdEEE_EEvS4_RKT_EUliE_EEviT1_$__internal_trig_reduction_slowpathd,(.L_x_7168 - $_ZN2at6native18elementwise_kernelILi128ELi2EZNS0_22gpu_kernel_impl_nocastIZZZNS0_16tanh_kernel_cudaERNS_18TensorIteratorBaseEENKUlvE_clEvENKUlvE_clEvEUlN3c107complexIdEEE_EEvS4_RKT_EUliE_EEviT1_$__internal_trig_reduction_slowpathd)
$_ZN2at6native18elementwise_kernelILi128ELi2EZNS0_22gpu_kernel_impl_nocastIZZZNS0_16tanh_kernel_cudaERNS_18TensorIteratorBaseEENKUlvE_clEvENKUlvE_clEvEUlN3c107complexIdEEE_EEvS4_RKT_EUliE_EEviT1_$__internal_trig_reduction_slowpathd:
[----:B------:R-:W-:Y:S01]  /*77c0*/  SHF.R.U32.HI R0, RZ, 0x14, R7 ;  /* 0x00000014ff007819 */ /* 0x000fe20000011607 */
[----:B------:R-:W-:-:S03]  /*77d0*/  HFMA2.MMA R2, -RZ, RZ, 0, 0 ;  /* 0x00000000ff027435 */ /* 0x000fc600000001ff */
[----:B------:R-:W-:-:S04]  /*77e0*/  LOP3.LUT R3, R0, 0x7ff, RZ, 0xc0, !PT ;  /* 0x000007ff00037812 */ /* 0x000fc800078ec0ff */
[----:B------:R-:W-:-:S13]  /*77f0*/  ISETP.NE.AND P0, PT, R3, 0x7ff, PT ;  /* 0x000007ff0300780c */ /* 0x000fda0003f05270 */
[----:B------:R-:W-:Y:S05]  /*7800*/  @!P0 BRA `(.L_x_5253) ;  /* 0x0000000800448947 */ /* 0x000fea0003800000 */
[----:B------:R-:W-:Y:S01]  /*7810*/  VIADD R3, R3, 0xfffffc00 ;  /* 0xfffffc0003037836 */ /* 0x000fe20000000000 */
[----:B------:R-:W-:Y:S01]  /*7820*/  BSSY B2, `(.L_x_5254) ;  /* 0x0000035000027945 */ /* 0x000fe20003800000 */
[----:B------:R-:W-:Y:S01]  /*7830*/  VIADD R11, R0, 0xfffffc00 ;  /* 0xfffffc00000b7836 */ /* 0x000fe20000000000 */
[----:B------:R-:W-:Y:S02]  /*7840*/  CS2R R26, SRZ ;  /* 0x00000000001a7805 */ /* 0x000fe4000001ff00 */
[----:B------:R-:W-:Y:S02]  /*7850*/  SHF.R.U32.HI R3, RZ, 0x6, R3 ;  /* 0x00000006ff037819 */ /* 0x000fe40000011603 */
[----:B------:R-:W-:Y:S02]  /*7860*/  LOP3.LUT P1, R11, R11, 0x3f, RZ, 0xc0, !PT ;  /* 0x0000003f0b0b7812 */ /* 0x000fe4000782c0ff */
[C---:B------:R-:W-:Y:S02]  /*7870*/  IADD3 R5, -R3.reuse, 0x10, RZ ;  /* 0x0000001003057810 */ /* 0x040fe40007ffe1ff */
[----:B------:R-:W-:-:S02]  /*7880*/  IADD3 R2, -R3, 0x13, RZ ;  /* 0x0000001303027810 */ /* 0x000fc40007ffe1ff */
[----:B------:R-:W-:Y:S02]  /*7890*/  ISETP.GT.AND P0, PT, R5, 0xe, PT ;  /* 0x0000000e0500780c */ /* 0x000fe40003f04270 */
[----:B------:R-:W-:Y:S02]  /*78a0*/  IADD3 R3, -R3, 0xf, RZ ;  /* 0x0000000f03037810 */ /* 0x000fe40007ffe1ff */
[----:B------:R-:W-:Y:S02]  /*78b0*/  SEL R2, R2, 0x12, !P0 ;  /* 0x0000001202027807 */ /* 0x000fe40004000000 */
[----:B------:R-:W-:Y:S02]  /*78c0*/  MOV R4, R3 ;  /* 0x0000000300047202 */ /* 0x000fe40000000f00 */
[----:B------:R-:W-:-:S13]  /*78d0*/  ISETP.GT.AND P0, PT, R5, R2, PT ;  /* 0x000000020500720c */ /* 0x000fda0003f04270 */
[----:B------:R-:W-:Y:S05]  /*78e0*/  @P0 BRA `(.L_x_5255) ;  /* 0x0000000000a00947 */ /* 0x000fea0003800000 */
[----:B------:R-:W0:Y:S01]  /*78f0*/  LDC.64 R4, c[0x4][0x170] ;  /* 0x01005c00ff047b82 */ /* 0x000e220000000a00 */
[C---:B------:R-:W-:Y:S01]  /*7900*/  SHF.L.U64.HI R23, R22.reuse, 0xb, R7 ;  /* 0x0000000b16177819 */ /* 0x040fe20000010207 */
[----:B------:R-:W-:Y:S01]  /*7910*/  IMAD.SHL.U32 R22, R22, 0x800, RZ ;  /* 0x0000080016167824 */ /* 0x000fe200078e00ff */
[----:B------:R-:W-:Y:S02]  /*7920*/  MOV R0, R1 ;  /* 0x0000000100007202 */ /* 0x000fe40000000f00 */
[----:B------:R-:W-:Y:S02]  /*7930*/  CS2R R26, SRZ ;  /* 0x00000000001a7805 */ /* 0x000fe4000001ff00 */
[----:B------:R-:W-:Y:S01]  /*7940*/  LOP3.LUT R23, R23, 0x80000000, RZ, 0xfc, !PT ;  /* 0x8000000017177812 */ /* 0x000fe200078efcff */
[----:B------:R-:W1:Y:S01]  /*7950*/  LDC.64 R18, c[0x0][0x208] ;  /* 0x00008200ff127b82 */ /* 0x000e620000000a00 */
[----:B0-----:R-:W-:-:S04]  /*7960*/  IMAD.WIDE R4, R3, 0x8, R4 ;  /* 0x0000000803047825 */ /* 0x001fc800078e0204 */
[----:B------:R-:W-:Y:S02]  /*7970*/  IMAD.MOV.U32 R10, RZ, RZ, R4 ;  /* 0x000000ffff0a7224 */ /* 0x000fe400078e0004 */
[----:B------:R-:W-:-:S07]  /*7980*/  IMAD.MOV.U32 R4, RZ, RZ, R3 ;  /* 0x000000ffff047224 */ /* 0x000fce00078e0003 */
.L_x_5256:
[----:B-1----:R-:W-:Y:S01]  /*7990*/  R2UR UR4, R18 ;  /* 0x00000000120472ca */ /* 0x002fe200000e0000 */
[----:B------:R-:W-:Y:S01]  /*79a0*/  IMAD.MOV.U32 R30, RZ, RZ, R10 ;  /* 0x000000ffff1e7224 */ /* 0x000fe200078e000a */
[----:B------:R-:W-:Y:S02]  /*79b0*/  R2UR UR5, R19 ;  /* 0x00000000130572ca */ /* 0x000fe400000e0000 */
[----:B------:R-:W-:-:S11]  /*79c0*/  MOV R31, R5 ;  /* 0x00000005001f7202 */ /* 0x000fd60000000f00 */
[----:B------:R-:W2:Y:S01]  /*79d0*/  LDG.E.64.CONSTANT R30, desc[UR4][R30.64] ;  /* 0x000000041e1e7981 */ /* 0x000ea2000c1e9b00 */
[----:B------:R-:W-:Y:S02]  /*79e0*/  IMAD.MOV.U32 R32, RZ, RZ, R26 ;  /* 0x000000ffff207224 */ /* 0x000fe400078e001a */
[----:B------:R-:W-:Y:S02]  /*79f0*/  IMAD.MOV.U32 R33, RZ, RZ, R27 ;  /* 0x000000ffff217224 */ /* 0x000fe400078e001b */
[----:B------:R-:W-:Y:S02]  /*7a00*/  VIADD R4, R4, 0x1 ;  /* 0x0000000104047836 */ /* 0x000fe40000000000 */
[----:B--2---:R-:W-:-:S04]  /*7a10*/  IMAD.WIDE.U32 R32, P4, R30, R22, R32 ;  /* 0x000000161e207225 */ /* 0x004fc80007880020 */
[CC--:B------:R-:W-:Y:S02]  /*7a20*/  IMAD R27, R30.reuse, R23.reuse, RZ ;  /* 0x000000171e1b7224 */ /* 0x0c0fe400078e02ff */
[----:B------:R-:W-:Y:S02]  /*7a30*/  IMAD R24, R31, R22, RZ ;  /* 0x000000161f187224 */ /* 0x000fe400078e02ff */
[----:B------:R-:W-:Y:S01]  /*7a40*/  IMAD.HI.U32 R25, R30, R23, RZ ;  /* 0x000000171e197227 */ /* 0x000fe200078e00ff */
[----:B------:R-:W-:-:S03]  /*7a50*/  IADD3 R27, P0, R27, R33, RZ ;  /* 0x000000211b1b7210 */ /* 0x000fc60007f1e0ff */
[----:B------:R-:W-:Y:S01]  /*7a60*/  IMAD.HI.U32 R26, R31, R23, RZ ;  /* 0x000000171f1a7227 */ /* 0x000fe200078e00ff */
[----:B------:R-:W-:Y:S02]  /*7a70*/  IADD3 R33, P3, R24, R27, RZ ;  /* 0x0000001b18217210 */ /* 0x000fe40007f7e0ff */
[----:B------:R-:W-:Y:S01]  /*7a80*/  IADD3.X R25, R25, RZ, RZ, P4, !PT ;  /* 0x000000ff19197210 */ /* 0x000fe200027fe4ff */
[C---:B------:R-:W-:Y:S02]  /*7a90*/  IMAD.HI.U32 R24, R31.reuse, R22, RZ ;  /* 0x000000161f187227 */ /* 0x040fe400078e00ff */
[----:B------:R0:W-:Y:S02]  /*7aa0*/  STL.64 [R0], R32 ;  /* 0x0000002000007387 */ /* 0x0001e40000100a00 */
[----:B------:R-:W-:Y:S01]  /*7ab0*/  IMAD R27, R31, R23, RZ ;  /* 0x000000171f1b7224 */ /* 0x000fe200078e02ff */
[----:B------:R-:W-:-:S04]  /*7ac0*/  IADD3.X R24, P0, R24, R25, RZ, P0, !PT ;  /* 0x0000001918187210 */ /* 0x000fc8000071e4ff */
[----:B------:R-:W-:Y:S01]  /*7ad0*/  IADD3.X R24, P4, R27, R24, RZ, P3, !PT ;  /* 0x000000181b187210 */ /* 0x000fe20001f9e4ff */
[----:B------:R-:W-:Y:S01]  /*7ae0*/  IMAD.X R26, RZ, RZ, R26, P0 ;  /* 0x000000ffff1a7224 */ /* 0x000fe200000e061a */
[----:B------:R-:W-:Y:S02]  /*7af0*/  ISETP.GE.AND P3, PT, R4, R2, PT ;  /* 0x000000020400720c */ /* 0x000fe40003f66270 */
[----:B------:R-:W-:Y:S01]  /*7b00*/  IADD3 R10, P0, R10, 0x8, RZ ;  /* 0x000000080a0a7810 */ /* 0x000fe20007f1e0ff */
[----:B0-----:R-:W-:Y:S01]  /*7b10*/  VIADD R0, R0, 0x8 ;  /* 0x0000000800007836 */ /* 0x001fe20000000000 */
[----:B------:R-:W-:Y:S02]  /*7b20*/  IADD3.X R25, RZ, R26, RZ, P4, !PT ;  /* 0x0000001aff197210 */ /* 0x000fe400027fe4ff */
[----:B------:R-:W-:Y:S01]  /*7b30*/  MOV R26, R24 ;  /* 0x00000018001a7202 */ /* 0x000fe20000000f00 */
[----:B------:R-:W-:Y:S02]  /*7b40*/  IMAD.X R5, RZ, RZ, R5, P0 ;  /* 0x000000ffff057224 */ /* 0x000fe400000e0605 */
[----:B------:R-:W-:-:S04]  /*7b50*/  IMAD.MOV.U32 R27, RZ, RZ, R25 ;  /* 0x000000ffff1b7224 */ /* 0x000fc800078e0019 */
[----:B------:R-:W-:Y:S05]  /*7b60*/  @!P3 BRA `(.L_x_5256) ;  /* 0xfffffffc0088b947 */ /* 0x000fea000383ffff */
.L_x_5255:
[----:B------:R-:W-:Y:S05]  /*7b70*/  BSYNC B2 ;  /* 0x0000000000027941 */ /* 0x000fea0003800000 */
.L_x_5254:
[----:B------:R-:W-:-:S05]  /*7b80*/  IMAD.IADD R0, R4, 0x1, -R3 ;  /* 0x0000000104007824 */ /* 0x000fca00078e0a03 */
[----:B------:R-:W-:-:S05]  /*7b90*/  LEA R24, R0, R1, 0x3 ;  /* 0x0000000100187211 */ /* 0x000fca00078e18ff */
[----:B------:R0:W-:Y:S04]  /*7ba0*/  STL.64 [R24], R26 ;  /* 0x0000001a18007387 */ /* 0x0001e80000100a00 */
[----:B------:R-:W2:Y:S04]  /*7bb0*/  LDL.64 R2, [R1+0x10] ;  /* 0x0000100001027983 */ /* 0x000ea80000100a00 */
[----:B------:R-:W3:Y:S04]  /*7bc0*/  @P1 LDL.64 R18, [R1+0x8] ;  /* 0x0000080001121983 */ /* 0x000ee80000100a00 */
[----:B------:R-:W4:Y:S01]  /*7bd0*/  LDL.64 R4, [R1+0x18] ;  /* 0x0000180001047983 */ /* 0x000f220000100a00 */
[----:B------:R-:W-:Y:S01]  /*7be0*/  @P1 IADD3 R22, -R11, 0x40, RZ ;  /* 0x000000400b161810 */ /* 0x000fe20007ffe1ff */
[----:B------:R-:W-:Y:S01]  /*7bf0*/  IMAD.MOV.U32 R25, RZ, RZ, RZ ;  /* 0x000000ffff197224 */ /* 0x000fe200078e00ff */
[----:B------:R-:W-:Y:S01]  /*7c00*/  UMOV UR4, URZ ;  /* 0x0000003f00047c82 */ /* 0x000fe20008000000 */
[----:B--2---:R-:W-:-:S02]  /*7c10*/  @P1 SHF.L.U32 R0, R2, R11, RZ ;  /* 0x0000000b02001219 */ /* 0x004fc400000006ff */
[-C--:B------:R-:W-:Y:S02]  /*7c20*/  @P1 SHF.R.U64 R10, R2, R22.reuse, R3 ;  /* 0x00000016020a1219 */ /* 0x080fe40000001203 */
[----:B---3--:R-:W-:Y:S02]  /*7c30*/  @P1 SHF.R.U64 R23, R18, R22, R19 ;  /* 0x0000001612171219 */ /* 0x008fe40000001213 */
[-C--:B------:R-:W-:Y:S02]  /*7c40*/  @P1 SHF.L.U64.HI R18, R2, R11.reuse, R3 ;  /* 0x0000000b02121219 */ /* 0x080fe40000010203 */
[----:B------:R-:W-:Y:S02]  /*7c50*/  @P1 LOP3.LUT R2, R23, R0, RZ, 0xfc, !PT ;  /* 0x0000000017021212 */ /* 0x000fe400078efcff */
[----:B------:R-:W-:Y:S02]  /*7c60*/  @P1 SHF.R.U32.HI R19, RZ, R22, R19 ;  /* 0x00000016ff131219 */ /* 0x000fe40000011613 */
        /* <DEDUP_REMOVED lines=16> */
[----:B------:R-:W-:Y:S02]  /*7d70*/  SHF.R.U32.HI R3, RZ, 0x1d, R5 ;  /* 0x0000001dff037819 */ /* 0x000fe40000011605 */
[----:B------:R-:W-:Y:S02]  /*7d80*/  LOP3.LUT R23, RZ, R4, RZ, 0x33, !PT ;  /* 0x00000004ff177212 */ /* 0x000fe400078e33ff */
[----:B------:R-:W-:Y:S02]  /*7d90*/  IADD3.X R10, P1, RZ, R10, RZ, P0, !PT ;  /* 0x0000000aff0a7210 */ /* 0x000fe4000073e4ff */
[----:B------:R-:W-:Y:S02]  /*7da0*/  LOP3.LUT P0, RZ, R3, 0x1, RZ, 0xc0, !PT ;  /* 0x0000000103ff7812 */ /* 0x000fe4000780c0ff */
[----:B------:R-:W-:Y:S02]  /*7db0*/  IADD3.X R23, RZ, R23, RZ, P1, !PT ;  /* 0x00000017ff177210 */ /* 0x000fe40000ffe4ff */
[----:B------:R-:W-:-:S02]  /*7dc0*/  SEL R11, R11, R10, !P0 ;  /* 0x0000000a0b0b7207 */ /* 0x000fc40004000000 */
[----:B------:R-:W-:Y:S02]  /*7dd0*/  SEL R4, R4, R23, !P0 ;  /* 0x0000001704047207 */ /* 0x000fe40004000000 */
[----:B------:R-:W-:Y:S02]  /*7de0*/  SEL R19, R0, R19, !P0 ;  /* 0x0000001300137207 */ /* 0x000fe40004000000 */
[----:B------:R-:W-:-:S03]  /*7df0*/  ISETP.NE.U32.AND P1, PT, R4, RZ, PT ;  /* 0x000000ff0400720c */ /* 0x000fc60003f25070 */
[----:B------:R-:W-:Y:S01]  /*7e00*/  @P0 IMAD.MOV R2, RZ, RZ, -R2 ;  /* 0x000000ffff020224 */ /* 0x000fe200078e0a02 */
[----:B------:R-:W-:-:S04]  /*7e10*/  SEL R22, R11, R4, !P1 ;  /* 0x000000040b167207 */ /* 0x000fc80004800000 */
[----:B------:R-:W1:Y:S02]  /*7e20*/  FLO.U32 R10, R22 ;  /* 0x00000016000a7300 */ /* 0x000e6400000e0000 */
[C---:B-1----:R-:W-:Y:S02]  /*7e30*/  IADD3 R18, -R10.reuse, 0x1f, RZ ;  /* 0x0000001f0a127810 */ /* 0x042fe40007ffe1ff */
[----:B------:R-:W-:-:S03]  /*7e40*/  IADD3 R10, -R10, 0x3f, RZ ;  /* 0x0000003f0a0a7810 */ /* 0x000fc60007ffe1ff */
[----:B------:R-:W-:-:S05]  /*7e50*/  @P1 IMAD.MOV R10, RZ, RZ, R18 ;  /* 0x000000ffff0a1224 */ /* 0x000fca00078e0212 */
        /* <DEDUP_REMOVED lines=8> */
[----:B------:R-:W-:-:S03]  /*7ee0*/  @P1 LOP3.LUT R4, R19, R2, RZ, 0xfc, !PT ;  /* 0x0000000213041212 */ /* 0x000fc600078efcff */
[----:B------:R-:W-:-:S04]  /*7ef0*/  IMAD.WIDE.U32 R22, R11, 0x2168c235, RZ ;  /* 0x2168c2350b167825 */ /* 0x000fc800078e00ff */
[----:B------:R-:W-:Y:S01]  /*7f00*/  IMAD.HI.U32 R0, R4, -0x36f0255e, RZ ;  /* 0xc90fdaa204007827 */ /* 0x000fe200078e00ff */
[----:B0-----:R-:W-:Y:S02]  /*7f10*/  MOV R24, R23 ;  /* 0x0000001700187202 */ /* 0x001fe40000000f00 */
[----:B------:R-:W-:Y:S01]  /*7f20*/  IADD3 RZ, P3, R22, R22, RZ ;  /* 0x0000001616ff7210 */ /* 0x000fe20007f7e0ff */
[----:B------:R-:W-:Y:S02]  /*7f30*/  IMAD R19, R4, -0x36f0255e, RZ ;  /* 0xc90fdaa204137824 */ /* 0x000fe400078e02ff */
[----:B------:R-:W-:-:S04]  /*7f40*/  IMAD.WIDE.U32 R24, R11, -0x36f0255e, R24 ;  /* 0xc90fdaa20b187825 */ /* 0x000fc800078e0018 */
[----:B------:R-:W-:-:S04]  /*7f50*/  IMAD.WIDE.U32 R24, P1, R4, 0x2168c235, R24 ;  /* 0x2168c23504187825 */ /* 0x000fc80007820018 */
[----:B------:R-:W-:Y:S01]  /*7f60*/  IMAD.X R0, RZ, RZ, R0, P1 ;  /* 0x000000ffff007224 */ /* 0x000fe200008e0600 */
[----:B------:R-:W-:Y:S02]  /*7f70*/  IADD3 R19, P1, R19, R25, RZ ;  /* 0x0000001913137210 */ /* 0x000fe40007f3e0ff */
[----:B------:R-:W-:Y:S02]  /*7f80*/  IADD3.X RZ, P3, R24, R24, RZ, P3, !PT ;  /* 0x0000001818ff7210 */ /* 0x000fe40001f7e4ff */
        /* <DEDUP_REMOVED lines=8> */
[----:B------:R-:W-:-:S03]  /*8010*/  LOP3.LUT R2, R3, 0x1, RZ, 0xc0, !PT ;  /* 0x0000000103027812 */ /* 0x000fc600078ec0ff */
[----:B------:R-:W-:Y:S01]  /*8020*/  IMAD.X R0, RZ, RZ, R0, P3 ;  /* 0x000000ffff007224 */ /* 0x000fe200018e0600 */
[----:B------:R-:W-:-:S04]  /*8030*/  LEA.HI R2, R5, R2, RZ, 0x2 ;  /* 0x0000000205027211 */ /* 0x000fc800078f10ff */
[----:B------:R-:W-:-:S04]  /*8040*/  SHF.R.U64 R11, R11, 0xa, R0 ;  /* 0x0000000a0b0b7819 */ /* 0x000fc80000001200 */
[----:B------:R-:W-:Y:S02]  /*8050*/  IADD3 R19, P3, R11, 0x1, RZ ;  /* 0x000000010b137810 */ /* 0x000fe40007f7e0ff */
[----:B------:R-:W-:Y:S02]  /*8060*/  SEL R11, RZ, 0x1, !P1 ;  /* 0x00000001ff0b7807 */ /* 0x000fe40004800000 */
[----:B------:R-:W-:Y:S02]  /*8070*/  LEA.HI.X R0, R0, RZ, RZ, 0x16, P3 ;  /* 0x000000ff00007211 */ /* 0x000fe400018fb4ff */
[----:B------:R-:W-:Y:S02]  /*8080*/  IADD3 R11, R11, R10, RZ ;  /* 0x0000000a0b0b7210 */ /* 0x000fe40007ffe0ff */
[----:B------:R-:W-:Y:S02]  /*8090*/  LOP3.LUT P1, R7, R7, 0x80000000, RZ, 0xc0, !PT ;  /* 0x8000000007077812 */ /* 0x000fe4000782c0ff */
[--C-:B------:R-:W-:Y:S01]  /*80a0*/  SHF.R.U64 R19, R19, 0x1, R0.reuse ;  /* 0x0000000113137819 */ /* 0x100fe20000001200 */
[----:B------:R-:W-:Y:S01]  /*80b0*/  IMAD.SHL.U32 R11, R11, 0x100000, RZ ;  /* 0x001000000b0b7824 */ /* 0x000fe200078e00ff */
[----:B------:R-:W-:-:S02]  /*80c0*/  SHF.R.U32.HI R0, RZ, 0x1, R0 ;  /* 0x00000001ff007819 */ /* 0x000fc40000011600 */
[----:B------:R-:W-:Y:S02]  /*80d0*/  IADD3 R22, P3, P4, R19, -UR4, RZ ;  /* 0x8000000413167c10 */ /* 0x000fe4000fc7e0ff */
[----:B------:R-:W-:Y:S02]  /*80e0*/  @P0 LOP3.LUT R7, R7, 0x80000000, RZ, 0x3c, !PT ;  /* 0x8000000007070812 */ /* 0x000fe400078e3cff */
[----:B------:R-:W-:-:S03]  /*80f0*/  IADD3.X R0, R0, 0x3fe00000, ~R11, P3, P4 ;  /* 0x3fe0000000007810 */ /* 0x000fc60001fe8c0b */
[----:B------:R-:W-:Y:S01]  /*8100*/  @P1 IMAD.MOV R2, RZ, RZ, -R2 ;  /* 0x000000ffff021224 */ /* 0x000fe200078e0a02 */
[----:B------:R-:W-:-:S07]  /*8110*/  LOP3.LUT R7, R0, R7, RZ, 0xfc, !PT ;  /* 0x0000000700077212 */ /* 0x000fce00078efcff */
.L_x_5253:
[----:B------:R-:W-:Y:S01]  /*8120*/  MOV R23, R7 ;  /* 0x0000000700177202 */ /* 0x000fe20000000f00 */
[----:B------:R-:W-:-:S04]  /*8130*/  IMAD.MOV.U32 R7, RZ, RZ, 0x0 ;  /* 0x00000000ff077424 */ /* 0x000fc800078e00ff */
[----:B------:R-:W-:Y:S05]  /*8140*/  RET.REL.NODEC R6 `(_ZN2at6native18elementwise_kernelILi128ELi2EZNS0_22gpu_kernel_impl_nocastIZZZNS0_16tanh_kernel_cudaERNS_18TensorIteratorBaseEENKUlvE_clEvENKUlvE_clEvEUlN3c107complexIdEEE_EEvS4_RKT_EUliE_EEviT1_) ;  /* 0xffffff7c06ac7950 */ /* 0x000fea0003c3ffff */
.L_x_5257:
        /* <DEDUP_REMOVED lines=11> */
.L_x_7168:


//--------------------- .text._ZN2at6native27unrolled_elementwise_kernelIZZZNS0_16tanh_kernel_cudaERNS_18TensorIteratorBaseEENKUlvE_clEvENKUlvE_clEvEUlN3c107complexIdEEE_St5arrayIPcLm2EELi4E23TrivialOffsetCalculatorILi1EjESE_NS0_6memory15LoadWithoutCastENSF_16StoreWithoutCastEEEviT_T0_T2_T3_T4_T5_ --------------------------
	.section	.text._ZN2at6native27unrolled_elementwise_kernelIZZZNS0_16tanh_kernel_cudaERNS_18TensorIteratorBaseEENKUlvE_clEvENKUlvE_clEvEUlN3c107complexIdEEE_St5arrayIPcLm2EELi4E23TrivialOffsetCalculatorILi1EjESE_NS0_6memory15LoadWithoutCastENSF_16StoreWithoutCastEEEviT_T0_T2_T3_T4_T5_,"ax",@progbits
	.align	128
        .global         _ZN2at6native27unrolled_elementwise_kernelIZZZNS0_16tanh_kernel_cudaERNS_18TensorIteratorBaseEENKUlvE_clEvENKUlvE_clEvEUlN3c107complexIdEEE_St5arrayIPcLm2EELi4E23TrivialOffsetCalculatorILi1EjESE_NS0_6memory15LoadWithoutCastENSF_16StoreWithoutCastEEEviT_T0_T2_T3_T4_T5_
        .type           _ZN2at6native27unrolled_elementwise_kernelIZZZNS0_16tanh_kernel_cudaERNS_18TensorIteratorBaseEENKUlvE_clEvENKUlvE_clEvEUlN3c107complexIdEEE_St5arrayIPcLm2EELi4E23TrivialOffsetCalculatorILi1EjESE_NS0_6memory15LoadWithoutCastENSF_16StoreWithoutCastEEEviT_T0_T2_T3_T4_T5_,@function
        .size           _ZN2at6native27unrolled_elementwise_kernelIZZZNS0_16tanh_kernel_cudaERNS_18TensorIteratorBaseEENKUlvE_clEvENKUlvE_clEvEUlN3c107complexIdEEE_St5arrayIPcLm2EELi4E23TrivialOffsetCalculatorILi1EjESE_NS0_6memory15LoadWithoutCastENSF_16StoreWithoutCastEEEviT_T0_T2_T3_T4_T5_,(.L_x_7171 - _ZN2at6native27unrolled_elementwise_kernelIZZZNS0_16tanh_kernel_cudaERNS_18TensorIteratorBaseEENKUlvE_clEvENKUlvE_clEvEUlN3c107complexIdEEE_St5arrayIPcLm2EELi4E23TrivialOffsetCalculatorILi1EjESE_NS0_6memory15LoadWithoutCastENSF_16StoreWithoutCastEEEviT_T0_T2_T3_T4_T5_)
        .other          _ZN2at6native27unrolled_elementwise_kernelIZZZNS0_16tanh_kernel_cudaERNS_18TensorIteratorBaseEENKUlvE_clEvENKUlvE_clEvEUlN3c107complexIdEEE_St5arrayIPcLm2EELi4E23TrivialOffsetCalculatorILi1EjESE_NS0_6memory15LoadWithoutCastENSF_16StoreWithoutCastEEEviT_T0_T2_T3_T4_T5_,@"STO_CUDA_ENTRY STV_DEFAULT"
_ZN2at6native27unrolled_elementwise_kernelIZZZNS0_16tanh_kernel_cudaERNS_18TensorIteratorBaseEENKUlvE_clEvENKUlvE_clEvEUlN3c107complexIdEEE_St5arrayIPcLm2EELi4E23TrivialOffsetCalculatorILi1EjESE_NS0_6memory15LoadWithoutCastENSF_16StoreWithoutCastEEEviT_T0_T2_T3_T4_T5_:
.text._ZN2at6native27unrolled_elementwise_kernelIZZZNS0_16tanh_kernel_cudaERNS_18TensorIteratorBaseEENKUlvE_clEvENKUlvE_clEvEUlN3c107complexIdEEE_St5arrayIPcLm2EELi4E23TrivialOffsetCalculatorILi1EjESE_NS0_6memory15LoadWithoutCastENSF_16StoreWithoutCastEEEviT_T0_T2_T3_T4_T5_:
[----:B------:R-:W0:Y:S01]  /*0000*/  LDC R1, c[0x0][0x28] ;  /* 0x00000a00ff017b82 */ /* 0x000e220000000800 */
[----:B------:R-:W1:Y:S07]  /*0010*/  S2R R15, SR_CTAID.X ;  /* 0x00000000000f7919 */ /* 0x000e6e0000002500 */
[----:B------:R-:W1:Y:S01]  /*0020*/  LDC R2, c[0x0][0x210] ;  /* 0x00008400ff027b82 */ /* 0x000e620000000800 */
[----:B------:R-:W-:Y:S02]  /*0030*/  CS2R R26, SRZ ;  /* 0x00000000001a7805 */ /* 0x000fe4000001ff00 */
[----:B------:R-:W-:Y:S01]  /*0040*/  CS2R R24, SRZ ;  /* 0x0000000000187805 */ /* 0x000fe2000001ff00 */
[----:B------:R-:W2:Y:S01]  /*0050*/  S2R R0, SR_TID.X ;  /* 0x0000000000007919 */ /* 0x000ea20000002100 */
[----:B------:R-:W-:-:S02]  /*0060*/  CS2R R22, SRZ ;  /* 0x0000000000167805 */ /* 0x000fc4000001ff00 */
[----:B------:R-:W-:Y:S01]  /*0070*/  CS2R R20, SRZ ;  /* 0x0000000000147805 */ /* 0x000fe2000001ff00 */
[----:B------:R-:W-:Y:S01]  /*0080*/  ULDC.64 UR6, c[0x0][0x208] ;  /* 0x0000820000067ab9 */ /* 0x000fe20000000a00 */
[----:B0-----:R-:W-:Y:S02]  /*0090*/  VIADD R1, R1, 0xffffffd8 ;  /* 0xffffffd801017836 */ /* 0x001fe40000000000 */
[----:B-1----:R-:W-:-:S05]  /*00a0*/  IMAD R35, R15, -0x200, R2 ;  /* 0xfffffe000f237824 */ /* 0x002fca00078e0202 */
[----:B--2---:R-:W-:-:S13]  /*00b0*/  ISETP.GE.AND P2, PT, R0, R35, PT ;  /* 0x000000230000720c */ /* 0x004fda0003f46270 */
[----:B------:R-:W-:Y:S01]  /*00c0*/  @!P2 IMAD R13, R15, 0x200, R0 ;  /* 0x000002000f0da824 */ /* 0x000fe200078e0200 */
[----:B------:R-:W0:Y:S01]  /*00d0*/  @!P2 LDC.64 R2, c[0x0][0x220] ;  /* 0x00008800ff02ab82 */ /* 0x000e220000000a00 */
[----:B------:R-:W-:-:S05]  /*00e0*/  @!P2 VIADD R0, R0, 0x80 ;  /* 0x000000800000a836 */ /* 0x000fca0000000000 */
[----:B------:R-:W-:-:S13]  /*00f0*/  ISETP.GE.AND P0, PT, R0, R35, PT ;  /* 0x000000230000720c */ /* 0x000fda0003f06270 */
[----:B------:R-:W-:Y:S01]  /*0100*/  @!P0 IMAD R7, R15, 0x200, R0 ;  /* 0x000002000f078824 */ /* 0x000fe200078e0200 */
[----:B------:R-:W1:Y:S01]  /*0110*/  @!P0 LDC.64 R4, c[0x0][0x220] ;  /* 0x00008800ff048b82 */ /* 0x000e620000000a00 */
[----:B------:R-:W-:Y:S02]  /*0120*/  @!P0 VIADD R0, R0, 0x80 ;  /* 0x0000008000008836 */ /* 0x000fe40000000000 */
[----:B0-----:R-:W-:Y:S01]  /*0130*/  @!P2 IMAD.WIDE.U32 R2, R13, 0x10, R2 ;  /* 0x000000100d02a825 */ /* 0x001fe200078e0002 */
[----:B------:R-:W-:Y:S02]  /*0140*/  CS2R R12, SRZ ;  /* 0x00000000000c7805 */ /* 0x000fe4000001ff00 */
[CC--:B------:R-:W-:Y:S02]  /*0150*/  ISETP.GE.AND P3, PT, R0.reuse, R35.reuse, PT ;  /* 0x000000230000720c */ /* 0x0c0fe40003f66270 */
[----:B------:R0:W5:Y:S11]  /*0160*/  @!P2 LDG.E.128 R20, desc[UR6][R2.64] ;  /* 0x000000060214a981 */ /* 0x000176000c1e1d00 */
[----:B------:R-:W-:Y:S01]  /*0170*/  @!P3 IMAD R29, R15, 0x200, R0 ;  /* 0x000002000f1db824 */ /* 0x000fe200078e0200 */
[----:B------:R-:W-:Y:S01]  /*0180*/  @!P3 IADD3 R0, R0, 0x80, RZ ;  /* 0x000000800000b810 */ /* 0x000fe20007ffe0ff */
[----:B------:R-:W2:Y:S03]  /*0190*/  @!P3 LDC.64 R8, c[0x0][0x220] ;  /* 0x00008800ff08bb82 */ /* 0x000ea60000000a00 */
[----:B------:R-:W-:Y:S01]  /*01a0*/  ISETP.GE.AND P1, PT, R0, R35, PT ;  /* 0x000000230000720c */ /* 0x000fe20003f26270 */
[----:B-1----:R-:W-:-:S05]  /*01b0*/  @!P0 IMAD.WIDE.U32 R6, R7, 0x10, R4 ;  /* 0x0000001007068825 */ /* 0x002fca00078e0004 */
[----:B------:R0:W5:Y:S07]  /*01c0*/  @!P0 LDG.E.128 R24, desc[UR6][R6.64] ;  /* 0x0000000606188981 */ /* 0x00016e000c1e1d00 */
[----:B------:R-:W1:Y:S01]  /*01d0*/  @!P1 LDC.64 R10, c[0x0][0x220] ;  /* 0x00008800ff0a9b82 */ /* 0x000e620000000a00 */
[----:B------:R-:W-:Y:S02]  /*01e0*/  @!P1 IMAD R15, R15, 0x200, R0 ;  /* 0x000002000f0f9824 */ /* 0x000fe400078e0200 */
[----:B--2---:R-:W-:Y:S01]  /*01f0*/  @!P3 IMAD.WIDE.U32 R28, R29, 0x10, R8 ;  /* 0x000000101d1cb825 */ /* 0x004fe200078e0008 */
[----:B------:R-:W-:-:S03]  /*0200*/  CS2R R8, SRZ ;  /* 0x0000000000087805 */ /* 0x000fc6000001ff00 */
[----:B-1----:R-:W-:Y:S01]  /*0210*/  @!P1 IMAD.WIDE.U32 R4, R15, 0x10, R10 ;  /* 0x000000100f049825 */ /* 0x002fe200078e000a */
[----:B------:R-:W-:Y:S02]  /*0220*/  CS2R R10, SRZ ;  /* 0x00000000000a7805 */ /* 0x000fe4000001ff00 */
[----:B------:R-:W-:-:S04]  /*0230*/  CS2R R14, SRZ ;  /* 0x00000000000e7805 */ /* 0x000fc8000001ff00 */
[----:B------:R0:W5:Y:S04]  /*0240*/  @!P3 LDG.E.128 R8, desc[UR6][R28.64] ;  /* 0x000000061c08b981 */ /* 0x000168000c1e1d00 */
[----:B------:R0:W5:Y:S01]  /*0250*/  @!P1 LDG.E.128 R12, desc[UR6][R4.64] ;  /* 0x00000006040c9981 */ /* 0x000162000c1e1d00 */
[----:B------:R-:W-:Y:S01]  /*0260*/  BSSY B0, `(.L_x_5258) ;  /* 0x000024b000007945 */ /* 0x000fe20003800000 */
[----:B------:R-:W-:Y:S02]  /*0270*/  CS2R R18, SRZ ;  /* 0x0000000000127805 */ /* 0x000fe4000001ff00 */
[----:B------:R-:W-:Y:S01]  /*0280*/  CS2R R16, SRZ ;  /* 0x0000000000107805 */ /* 0x000fe2000001ff00 */
[----:B------:R-:W-:Y:S06]  /*0290*/  @P2 BRA `(.L_x_5259) ;  /* 0x00000024001c2947 */ /* 0x000fec0003800000 */
[----:B-----5:R-:W-:-:S04]  /*02a0*/  LOP3.LUT R0, R21, 0x7fffffff, RZ, 0xc0, !PT ;  /* 0x7fffffff15007812 */ /* 0x020fc800078ec0ff */
        /* <DEDUP_REMOVED lines=12> */
[----:B0-----:R-:W-:Y:S01]  /*0370*/  DMUL R2, R22, UR4 ;  /* 0x0000000416027c28 */ /* 0x001fe20008000000 */
        /* <DEDUP_REMOVED lines=15> */
[----:B------:R-:W-:Y:S05]  /*0470*/  CALL.REL.NOINC `($_ZN2at6native27unrolled_elementwise_kernelIZZZNS0_16tanh_kernel_cudaERNS_18TensorIteratorBaseEENKUlvE_clEvENKUlvE_clEvEUlN3c107complexIdEEE_St5arrayIPcLm2EELi4E23TrivialOffsetCalculatorILi1EjESE_NS0_6memory15LoadWithoutCastENSF_16StoreWithoutCastEEEviT_T0_T2_T3_T4_T5_$__internal_trig_reduction_slowpathd) ;  /* 0x0000009c00207944 */ /* 0x000fea0003c00000 */
[----:B------:R-:W-:Y:S05]  /*0480*/  BRA `(.L_x_5265) ;  /* 0x0000000000087947 */ /* 0x000fea0003800000 */
.L_x_5264:
[----:B0-----:R-:W-:Y:S01]  /*0490*/  DMUL R4, RZ, R22 ;  /* 0x00000016ff047228 */ /* 0x001fe20000000000 */
[----:B------:R-:W-:-:S10]  /*04a0*/  IMAD.MOV.U32 R2, RZ, RZ, RZ ;  /* 0x000000ffff027224 */ /* 0x000fd400078e00ff */
.L_x_5265:
[----:B------:R-:W-:Y:S05]  /*04b0*/  BSYNC B2 ;  /* 0x0000000000027941 */ /* 0x000fea0003800000 */
.L_x_5263:
        /* <DEDUP_REMOVED lines=63> */
.L_x_5267:
[----:B------:R-:W-:Y:S05]  /*08b0*/  BSYNC B1 ;  /* 0x0000000000017941 */ /* 0x000fea0003800000 */
.L_x_5266:
        /* <DEDUP_REMOVED lines=13> */
[----:B------:R-:W-:-:S04]  /*0990*/  IADD3 R2, R2, -0x1, RZ ;  /* 0xffffffff02027810 */ /* 0x000fc80007ffe0ff */
[----:B------:R-:W-:Y:S02]  /*09a0*/  SEL R2, R2, RZ, P0 ;  /* 0x000000ff02027207 */ /* 0x000fe40000000000 */
[----:B------:R-:W-:Y:S01]  /*09b0*/  DFMA R6, R4, -UR4, R22 ;  /* 0x8000000404067c2b */ /* 0x000fe20008000016 */
[----:B------:R-:W-:Y:S01]  /*09c0*/  UMOV UR4, 0x3b39803f ;  /* 0x3b39803f00047882 */ /* 0x000fe20000000000 */
[----:B------:R-:W-:Y:S01]  /*09d0*/  UMOV UR5, 0x3c7abc9e ;  /* 0x3c7abc9e00057882 */ /* 0x000fe20000000000 */
[----:B------:R-:W-:-:S05]  /*09e0*/  VIADD R3, R2, 0xffffffff ;  /* 0xffffffff02037836 */ /* 0x000fca0000000000 */
        /* <DEDUP_REMOVED lines=66> */
[----:B------:R-:W-:Y:S05]  /*0e10*/  CALL.REL.NOINC `($__internal_6_$__cuda_sm20_div_rn_f64_full) ;  /* 0x0000008800647944 */ /* 0x000fea0003c00000 */
[----:B------:R-:W-:-:S04]  /*0e20*/  LOP3.LUT R3, R3, R2, RZ, 0x3c, !PT ;  /* 0x0000000203037212 */ /* 0x000fc800078e3cff */
[----:B------:R-:W-:-:S04]  /*0e30*/  LOP3.LUT R2, R3, R2, RZ, 0x3c, !PT ;  /* 0x0000000203027212 */ /* 0x000fc800078e3cff */
[----:B------:R-:W-:-:S07]  /*0e40*/  LOP3.LUT R3, R3, R2, RZ, 0x3c, !PT ;  /* 0x0000000203037212 */ /* 0x000fce00078e3cff */
.L_x_5271:
[----:B------:R-:W-:Y:S05]  /*0e50*/  BSYNC B3 ;  /* 0x0000000000037941 */ /* 0x000fea0003800000 */
.L_x_5270:
[----:B------:R-:W-:Y:S01]  /*0e60*/  DADD R2, R16, R2 ;  /* 0x0000000010027229 */ /* 0x000fe20000000002 */
[----:B------:R-:W-:Y:S01]  /*0e70*/  UMOV UR4, 0x8fb9f87e ;  /* 0x8fb9f87e00047882 */ /* 0x000fe20000000000 */
[----:B------:R-:W-:Y:S02]  /*0e80*/  UMOV UR5, 0x408633ce ;  /* 0x408633ce00057882 */ /* 0x000fe40000000000 */
[----:B------:R-:W-:-:S06]  /*0e90*/  DSETP.GE.AND P0, PT, R22, UR4, PT ;  /* 0x0000000416007e2a */ /* 0x000fcc000bf06000 */
[----:B------:R-:W-:Y:S02]  /*0ea0*/  FSEL R16, R2, RZ, !P0 ;  /* 0x000000ff02107208 */ /* 0x000fe40004000000 */
[----:B------:R-:W-:Y:S01]  /*0eb0*/  FSEL R17, R3, +QNAN , !P0 ;  /* 0x7ff0000003117808 */ /* 0x000fe20004000000 */
[----:B------:R-:W-:Y:S06]  /*0ec0*/  BRA `(.L_x_5272) ;  /* 0x00000000005c7947 */ /* 0x000fec0003800000 */
.L_x_5269:
        /* <DEDUP_REMOVED lines=23> */
.L_x_5272:
[----:B------:R-:W-:Y:S05]  /*1040*/  BSYNC B2 ;  /* 0x0000000000027941 */ /* 0x000fea0003800000 */
.L_x_5268:
[----:B------:R-:W-:Y:S01]  /*1050*/  LOP3.LUT R17, R17, 0x80000000, R21, 0xb8, !PT ;  /* 0x8000000011117812 */ /* 0x000fe200078eb815 */
[----:B------:R-:W-:Y:S01]  /*1060*/  IMAD.MOV.U32 R7, RZ, RZ, 0x3fd80000 ;  /* 0x3fd80000ff077424 */ /* 0x000fe200078e00ff */
[----:B------:R-:W-:Y:S01]  /*1070*/  MOV R6, 0x0 ;  /* 0x0000000000067802 */ /* 0x000fe20000000f00 */
[----:B------:R-:W-:Y:S01]  /*1080*/  BSSY B1, `(.L_x_5273) ;  /* 0x000001b000017945 */ /* 0x000fe20003800000 */
[----:B------:R-:W-:Y:S02]  /*1090*/  DFMA R22, R18, R18, 1 ;  /* 0x3ff000001216742b */ /* 0x000fe40000000012 */
        /* <DEDUP_REMOVED lines=22> */
[----:B------:R-:W-:Y:S05]  /*1200*/  CALL.REL.NOINC `($__internal_7_$__cuda_sm20_dsqrt_rn_f64_mediumpath_v1) ;  /* 0x0000008c00007944 */ /* 0x000fea0003c00000 */
[----:B------:R-:W-:Y:S02]  /*1210*/  IMAD.MOV.U32 R6, RZ, RZ, R3 ;  /* 0x000000ffff067224 */ /* 0x000fe400078e0003 */
[----:B------:R-:W-:-:S07]  /*1220*/  IMAD.MOV.U32 R7, RZ, RZ, R0 ;  /* 0x000000ffff077224 */ /* 0x000fce00078e0000 */
.L_x_5274:
[----:B------:R-:W-:Y:S05]  /*1230*/  BSYNC B1 ;  /* 0x0000000000017941 */ /* 0x000fea0003800000 */
.L_x_5273:
        /* <DEDUP_REMOVED lines=24> */
[----:B------:R-:W-:Y:S05]  /*13c0*/  CALL.REL.NOINC `($__internal_6_$__cuda_sm20_div_rn_f64_full) ;  /* 0x0000008000f87944 */ /* 0x000fea0003c00000 */
[----:B------:R-:W-:Y:S02]  /*13d0*/  IMAD.MOV.U32 R16, RZ, RZ, R3 ;  /* 0x000000ffff107224 */ /* 0x000fe400078e0003 */
[----:B------:R-:W-:-:S07]  /*13e0*/  IMAD.MOV.U32 R17, RZ, RZ, R2 ;  /* 0x000000ffff117224 */ /* 0x000fce00078e0002 */
.L_x_5276:
[----:B------:R-:W-:Y:S05]  /*13f0*/  BSYNC B2 ;  /* 0x0000000000027941 */ /* 0x000fea0003800000 */
.L_x_5275:
        /* <DEDUP_REMOVED lines=21> */
[----:B------:R-:W-:-:S04]  /*1550*/  LOP3.LUT R3, R3, R2, RZ, 0x3c, !PT ;  /* 0x0000000203037212 */ /* 0x000fc800078e3cff */
[----:B------:R-:W-:-:S04]  /*1560*/  LOP3.LUT R2, R3, R2, RZ, 0x3c, !PT ;  /* 0x0000000203027212 */ /* 0x000fc800078e3cff */
[----:B------:R-:W-:-:S07]  /*1570*/  LOP3.LUT R3, R3, R2, RZ, 0x3c, !PT ;  /* 0x0000000203037212 */ /* 0x000fce00078e3cff */
.L_x_5278:
[----:B------:R-:W-:Y:S05]  /*1580*/  BSYNC B2 ;  /* 0x0000000000027941 */ /* 0x000fea0003800000 */
.L_x_5277:
[----:B------:R-:W-:Y:S02]  /*1590*/  IMAD.MOV.U32 R18, RZ, RZ, R2 ;  /* 0x000000ffff127224 */ /* 0x000fe400078e0002 */
[----:B------:R-:W-:Y:S01]  /*15a0*/  IMAD.MOV.U32 R19, RZ, RZ, R3 ;  /* 0x000000ffff137224 */ /* 0x000fe200078e0003 */
[----:B------:R-:W-:Y:S06]  /*15b0*/  BRA `(.L_x_5259) ;  /* 0x0000001000547947 */ /* 0x000fec0003800000 */
.L_x_5262:
[----:B0-----:R-:W-:Y:S01]  /*15c0*/  IMAD.MOV.U32 R2, RZ, RZ, 0x652b82fe ;  /* 0x652b82feff027424 */ /* 0x001fe200078e00ff */
        /* <DEDUP_REMOVED lines=53> */
[----:B------:R-:W-:Y:S02]  /*1920*/  @!P1 SHF.R.S32.HI R3, RZ, 0x1, R0 ;  /* 0x00000001ff039819 */ /* 0x000fe40000011400 */
[----:B------:R-:W-:-:S03]  /*1930*/  @!P1 MOV R4, RZ ;  /* 0x000000ff00049202 */ /* 0x000fc60000000f00 */
[----:B------:R-:W-:Y:S02]  /*1940*/  @!P1 IMAD.IADD R2, R2, 0x1, -R3 ;  /* 0x0000000102029824 */ /* 0x000fe400078e0a03 */
[----:B------:R-:W-:-:S03]  /*1950*/  @!P1 IMAD R3, R3, 0x100000, R7 ;  /* 0x0010000003039824 */ /* 0x000fc600078e0207 */
[----:B------:R-:W-:Y:S01]  /*1960*/  @!P1 LEA R5, R2, 0x3ff00000, 0x14 ;  /* 0x3ff0000002059811 */ /* 0x000fe200078ea0ff */
[----:B------:R-:W-:-:S06]  /*1970*/  @!P1 IMAD.MOV.U32 R2, RZ, RZ, R6 ;  /* 0x000000ffff029224 */ /* 0x000fcc00078e0006 */
[----:B------:R-:W-:-:S11]  /*1980*/  @!P1 DMUL R18, R2, R4 ;  /* 0x0000000402129228 */ /* 0x000fd60000000000 */
.L_x_5280:
[----:B------:R-:W-:Y:S05]  /*1990*/  BSYNC B1 ;  /* 0x0000000000017941 */ /* 0x000fea0003800000 */
.L_x_5279:
        /* <DEDUP_REMOVED lines=22> */
[----:B------:R-:W-:Y:S02]  /*1b00*/  IMAD.MOV.U32 R16, RZ, RZ, R4 ;  /* 0x000000ffff107224 */ /* 0x000fe400078e0004 */
[----:B------:R-:W-:Y:S01]  /*1b10*/  IMAD.MOV.U32 R17, RZ, RZ, R5 ;  /* 0x000000ffff117224 */ /* 0x000fe200078e0005 */
[----:B------:R-:W-:Y:S06]  /*1b20*/  BRA `(.L_x_5283) ;  /* 0x0000000000087947 */ /* 0x000fec0003800000 */
.L_x_5282:
[----:B------:R-:W-:Y:S01]  /*1b30*/  DMUL R16, RZ, R22 ;  /* 0x00000016ff107228 */ /* 0x000fe20000000000 */
[----:B------:R-:W-:-:S10]  /*1b40*/  IMAD.MOV.U32 R2, RZ, RZ, RZ ;  /* 0x000000ffff027224 */ /* 0x000fd400078e00ff */
.L_x_5283:
[----:B------:R-:W-:Y:S05]  /*1b50*/  BSYNC B2 ;  /* 0x0000000000027941 */ /* 0x000fea0003800000 */
.L_x_5281:
        /* <DEDUP_REMOVED lines=45> */
[----:B------:R-:W-:Y:S02]  /*1e30*/  IMAD.MOV.U32 R2, RZ, RZ, R4 ;  /* 0x000000ffff027224 */ /* 0x000fe400078e0004 */
[----:B------:R-:W-:Y:S01]  /*1e40*/  IMAD.MOV.U32 R3, RZ, RZ, R5 ;  /* 0x000000ffff037224 */ /* 0x000fe200078e0005 */
[----:B------:R-:W-:Y:S06]  /*1e50*/  BRA `(.L_x_5286) ;  /* 0x0000000000087947 */ /* 0x000fec0003800000 */
.L_x_5285:
[----:B------:R-:W-:Y:S01]  /*1e60*/  DMUL R2, RZ, R22 ;  /* 0x00000016ff027228 */ /* 0x000fe20000000000 */
[----:B------:R-:W-:-:S10]  /*1e70*/  MOV R0, RZ ;  /* 0x000000ff00007202 */ /* 0x000fd40000000f00 */
.L_x_5286:
[----:B------:R-:W-:Y:S05]  /*1e80*/  BSYNC B2 ;  /* 0x0000000000027941 */ /* 0x000fea0003800000 */
.L_x_5284:
        /* <DEDUP_REMOVED lines=31> */
.L_x_5261:
[----:B------:R-:W-:-:S10]  /*2080*/  DADD R16, R22, -R22 ;  /* 0x0000000016107229 */ /* 0x000fd40000000816 */
[----:B------:R-:W-:Y:S01]  /*2090*/  MOV R18, R16 ;  /* 0x0000001000127202 */ /* 0x000fe20000000f00 */
[----:B------:R-:W-:Y:S01]  /*20a0*/  IMAD.MOV.U32 R19, RZ, RZ, R17 ;  /* 0x000000ffff137224 */ /* 0x000fe200078e0011 */
[----:B------:R-:W-:Y:S06]  /*20b0*/  BRA `(.L_x_5259) ;  /* 0x0000000400947947 */ /* 0x000fec0003800000 */
.L_x_5260:
[----:B------:R-:W-:-:S13]  /*20c0*/  LOP3.LUT P0, RZ, R20, 0xfffff, R21, 0xf8, !PT ;  /* 0x000fffff14ff7812 */ /* 0x000fda000780f815 */
[C---:B0-----:R-:W-:Y:S01]  /*20d0*/  @P0 DMUL R2, R22.reuse, R20 ;  /* 0x0000001416020228 */ /* 0x041fe20000000000 */
        /* <DEDUP_REMOVED lines=33> */
[----:B------:R-:W-:Y:S05]  /*22f0*/  CALL.REL.NOINC `($_ZN2at6native27unrolled_elementwise_kernelIZZZNS0_16tanh_kernel_cudaERNS_18TensorIteratorBaseEENKUlvE_clEvENKUlvE_clEvEUlN3c107complexIdEEE_St5arrayIPcLm2EELi4E23TrivialOffsetCalculatorILi1EjESE_NS0_6memory15LoadWithoutCastENSF_16StoreWithoutCastEEEviT_T0_T2_T3_T4_T5_$__internal_trig_reduction_slowpathd) ;  /* 0x0000007c00807944 */ /* 0x000fea0003c00000 */
[----:B------:R-:W-:Y:S02]  /*2300*/  IMAD.MOV.U32 R0, RZ, RZ, R2 ;  /* 0x000000ffff007224 */ /* 0x000fe400078e0002 */
[----:B------:R-:W-:Y:S02]  /*2310*/  IMAD.MOV.U32 R2, RZ, RZ, R4 ;  /* 0x000000ffff027224 */ /* 0x000fe400078e0004 */
[----:B------:R-:W-:-:S07]  /*2320*/  IMAD.MOV.U32 R3, RZ, RZ, R5 ;  /* 0x000000ffff037224 */ /* 0x000fce00078e0005 */
.L_x_5290:
[----:B------:R-:W-:Y:S05]  /*2330*/  BSYNC B3 ;  /* 0x0000000000037941 */ /* 0x000fea0003800000 */
.L_x_5289:
        /* <DEDUP_REMOVED lines=27> */
[----:B------:R-:W-:Y:S05]  /*24f0*/  CALL.REL.NOINC `($_ZN2at6native27unrolled_elementwise_kernelIZZZNS0_16tanh_kernel_cudaERNS_18TensorIteratorBaseEENKUlvE_clEvENKUlvE_clEvEUlN3c107complexIdEEE_St5arrayIPcLm2EELi4E23TrivialOffsetCalculatorILi1EjESE_NS0_6memory15LoadWithoutCastENSF_16StoreWithoutCastEEEviT_T0_T2_T3_T4_T5_$__internal_trig_reduction_slowpathd) ;  /* 0x0000007c00007944 */ /* 0x000fea0003c00000 */
[----:B------:R-:W-:Y:S02]  /*2500*/  IMAD.MOV.U32 R17, RZ, RZ, R2 ;  /* 0x000000ffff117224 */ /* 0x000fe400078e0002 */
[----:B------:R-:W-:Y:S02]  /*2510*/  IMAD.MOV.U32 R18, RZ, RZ, R4 ;  /* 0x000000ffff127224 */ /* 0x000fe400078e0004 */
[----:B------:R-:W-:-:S07]  /*2520*/  IMAD.MOV.U32 R19, RZ, RZ, R5 ;  /* 0x000000ffff137224 */ /* 0x000fce00078e0005 */
.L_x_5292:
[----:B------:R-:W-:Y:S05]  /*2530*/  BSYNC B3 ;  /* 0x0000000000037941 */ /* 0x000fea0003800000 */
.L_x_5291:
        /* <DEDUP_REMOVED lines=24> */
.L_x_5288:
[----:B------:R-:W-:Y:S05]  /*26c0*/  BSYNC B2 ;  /* 0x0000000000027941 */ /* 0x000fea0003800000 */
.L_x_5287:
[----:B------:R-:W-:Y:S01]  /*26d0*/  IMAD.MOV.U32 R17, RZ, RZ, R16 ;  /* 0x000000ffff117224 */ /* 0x000fe200078e0010 */
[----:B------:R-:W-:Y:S01]  /*26e0*/  LOP3.LUT R19, RZ, 0x80000000, R23, 0xb8, !PT ;  /* 0x80000000ff137812 */ /* 0x000fe200078eb817 */
[----:B------:R-:W-:Y:S02]  /*26f0*/  IMAD.MOV.U32 R16, RZ, RZ, R20 ;  /* 0x000000ffff107224 */ /* 0x000fe400078e0014 */
[----:B------:R-:W-:-:S07]  /*2700*/  IMAD.MOV.U32 R18, RZ, RZ, RZ ;  /* 0x000000ffff127224 */ /* 0x000fce00078e00ff */
.L_x_5259:
[----:B------:R-:W-:Y:S05]  /*2710*/  BSYNC B0 ;  /* 0x0000000000007941 */ /* 0x000fea0003800000 */
.L_x_5258:
[----:B------:R-:W1:Y:S01]  /*2720*/  S2R R0, SR_TID.X ;  /* 0x0000000000007919 */ /* 0x000e620000002100 */
[----:B------:R-:W-:Y:S01]  /*2730*/  BSSY B0, `(.L_x_5293) ;  /* 0x000024d000007945 */ /* 0x000fe20003800000 */
[----:B-----5:R-:W-:Y:S02]  /*2740*/  CS2R R22, SRZ ;  /* 0x0000000000167805 */ /* 0x020fe4000001ff00 */
[----:B------:R-:W-:Y:S02]  /*2750*/  CS2R R20, SRZ ;  /* 0x0000000000147805 */ /* 0x000fe4000001ff00 */
[----:B-1----:R-:W-:-:S04]  /*2760*/  IADD3 R0, R0, 0x80, RZ ;  /* 0x0000008000007810 */ /* 0x002fc80007ffe0ff */
        /* <DEDUP_REMOVED lines=33> */
.L_x_5299:
[----:B0-----:R-:W-:Y:S01]  /*2980*/  DMUL R4, RZ, R26 ;  /* 0x0000001aff047228 */ /* 0x001fe20000000000 */
[----:B------:R-:W-:-:S10]  /*2990*/  IMAD.MOV.U32 R2, RZ, RZ, RZ ;  /* 0x000000ffff027224 */ /* 0x000fd400078e00ff */
.L_x_5300:
[----:B------:R-:W-:Y:S05]  /*29a0*/  BSYNC B2 ;  /* 0x0000000000027941 */ /* 0x000fea0003800000 */
.L_x_5298:
        /* <DEDUP_REMOVED lines=63> */
.L_x_5302:
[----:B------:R-:W-:Y:S05]  /*2da0*/  BSYNC B1 ;  /* 0x0000000000017941 */ /* 0x000fea0003800000 */
.L_x_5301:
        /* <DEDUP_REMOVED lines=89> */
.L_x_5306:
[----:B------:R-:W-:Y:S05]  /*3340*/  BSYNC B3 ;  /* 0x0000000000037941 */ /* 0x000fea0003800000 */
.L_x_5305:
[----:B------:R-:W-:Y:S01]  /*3350*/  DADD R2, R20, R2 ;  /* 0x0000000014027229 */ /* 0x000fe20000000002 */
[----:B------:R-:W-:Y:S01]  /*3360*/  UMOV UR4, 0x8fb9f87e ;  /* 0x8fb9f87e00047882 */ /* 0x000fe20000000000 */
[----:B------:R-:W-:Y:S02]  /*3370*/  UMOV UR5, 0x408633ce ;  /* 0x408633ce00057882 */ /* 0x000fe40000000000 */
[----:B------:R-:W-:-:S06]  /*3380*/  DSETP.GE.AND P0, PT, R26, UR4, PT ;  /* 0x000000041a007e2a */ /* 0x000fcc000bf06000 */
[----:B------:R-:W-:Y:S02]  /*3390*/  FSEL R20, R2, RZ, !P0 ;  /* 0x000000ff02147208 */ /* 0x000fe40004000000 */
[----:B------:R-:W-:Y:S01]  /*33a0*/  FSEL R21, R3, +QNAN , !P0 ;  /* 0x7ff0000003157808 */ /* 0x000fe20004000000 */
[----:B------:R-:W-:Y:S06]  /*33b0*/  BRA `(.L_x_5307) ;  /* 0x00000000005c7947 */ /* 0x000fec0003800000 */
.L_x_5304:
        /* <DEDUP_REMOVED lines=23> */
.L_x_5307:
[----:B------:R-:W-:Y:S05]  /*3530*/  BSYNC B2 ;  /* 0x0000000000027941 */ /* 0x000fea0003800000 */
.L_x_5303:
        /* <DEDUP_REMOVED lines=22> */
[----:B------:R-:W-:Y:S01]  /*36a0*/  IMAD.MOV.U32 R33, RZ, RZ, R3 ;  /* 0x000000ffff217224 */ /* 0x000fe200078e0003 */
[----:B------:R-:W-:Y:S01]  /*36b0*/  MOV R3, R31 ;  /* 0x0000001f00037202 */ /* 0x000fe20000000f00 */
[----:B------:R-:W-:Y:S02]  /*36c0*/  IMAD.MOV.U32 R0, RZ, RZ, R28 ;  /* 0x000000ffff007224 */ /* 0x000fe400078e001c */
[----:B------:R-:W-:Y:S02]  /*36d0*/  IMAD.MOV.U32 R7, RZ, RZ, R30 ;  /* 0x000000ffff077224 */ /* 0x000fe400078e001e */
[----:B------:R-:W-:-:S07]  /*36e0*/  IMAD.MOV.U32 R6, RZ, RZ, R25 ;  /* 0x000000ffff067224 */ /* 0x000fce00078e0019 */
[----:B------:R-:W-:Y:S05]  /*36f0*/  CALL.REL.NOINC `($__internal_7_$__cuda_sm20_dsqrt_rn_f64_mediumpath_v1) ;  /* 0x0000006400c47944 */ /* 0x000fea0003c00000 */
[----:B------:R-:W-:Y:S02]  /*3700*/  IMAD.MOV.U32 R6, RZ, RZ, R3 ;  /* 0x000000ffff067224 */ /* 0x000fe400078e0003 */
[----:B------:R-:W-:-:S07]  /*3710*/  IMAD.MOV.U32 R7, RZ, RZ, R0 ;  /* 0x000000ffff077224 */ /* 0x000fce00078e0000 */
.L_x_5309:
[----:B------:R-:W-:Y:S05]  /*3720*/  BSYNC B1 ;  /* 0x0000000000017941 */ /* 0x000fea0003800000 */
.L_x_5308:
        /* <DEDUP_REMOVED lines=27> */
.L_x_5311:
[----:B------:R-:W-:Y:S05]  /*38e0*/  BSYNC B2 ;  /* 0x0000000000027941 */ /* 0x000fea0003800000 */
.L_x_5310:
        /* <DEDUP_REMOVED lines=24> */
.L_x_5313:
[----:B------:R-:W-:Y:S05]  /*3a70*/  BSYNC B2 ;  /* 0x0000000000027941 */ /* 0x000fea0003800000 */
.L_x_5312:
[----:B------:R-:W-:Y:S02]  /*3a80*/  IMAD.MOV.U32 R22, RZ, RZ, R2 ;  /* 0x000000ffff167224 */ /* 0x000fe400078e0002 */
[----:B------:R-:W-:Y:S01]  /*3a90*/  IMAD.MOV.U32 R23, RZ, RZ, R3 ;  /* 0x000000ffff177224 */ /* 0x000fe200078e0003 */
[----:B------:R-:W-:Y:S06]  /*3aa0*/  BRA `(.L_x_5294) ;  /* 0x0000001000547947 */ /* 0x000fec0003800000 */
.L_x_5297:
        /* <DEDUP_REMOVED lines=61> */
.L_x_5315:
[----:B------:R-:W-:Y:S05]  /*3e80*/  BSYNC B1 ;  /* 0x0000000000017941 */ /* 0x000fea0003800000 */
.L_x_5314:
        /* <DEDUP_REMOVED lines=21> */
[----:B------:R-:W-:Y:S05]  /*3fe0*/  CALL.REL.NOINC `($_ZN2at6native27unrolled_elementwise_kernelIZZZNS0_16tanh_kernel_cudaERNS_18TensorIteratorBaseEENKUlvE_clEvENKUlvE_clEvEUlN3c107complexIdEEE_St5arrayIPcLm2EELi4E23TrivialOffsetCalculatorILi1EjESE_NS0_6memory15LoadWithoutCastENSF_16StoreWithoutCastEEEviT_T0_T2_T3_T4_T5_$__internal_trig_reduction_slowpathd) ;  /* 0x0000006000447944 */ /* 0x000fea0003c00000 */
[----:B------:R-:W-:Y:S02]  /*3ff0*/  IMAD.MOV.U32 R20, RZ, RZ, R4 ;  /* 0x000000ffff147224 */ /* 0x000fe400078e0004 */
[----:B------:R-:W-:Y:S01]  /*4000*/  IMAD.MOV.U32 R21, RZ, RZ, R5 ;  /* 0x000000ffff157224 */ /* 0x000fe200078e0005 */
[----:B------:R-:W-:Y:S06]  /*4010*/  BRA `(.L_x_5318) ;  /* 0x0000000000087947 */ /* 0x000fec0003800000 */
.L_x_5317:
[----:B------:R-:W-:Y:S01]  /*4020*/  DMUL R20, RZ, R26 ;  /* 0x0000001aff147228 */ /* 0x000fe20000000000 */
[----:B------:R-:W-:-:S10]  /*4030*/  IMAD.MOV.U32 R2, RZ, RZ, RZ ;  /* 0x000000ffff027224 */ /* 0x000fd400078e00ff */
.L_x_5318:
[----:B------:R-:W-:Y:S05]  /*4040*/  BSYNC B2 ;  /* 0x0000000000027941 */ /* 0x000fea0003800000 */
.L_x_5316:
        /* <DEDUP_REMOVED lines=48> */
.L_x_5320:
[----:B------:R-:W-:Y:S01]  /*4350*/  DMUL R2, RZ, R26 ;  /* 0x0000001aff027228 */ /* 0x000fe20000000000 */
[----:B------:R-:W-:-:S10]  /*4360*/  IMAD.MOV.U32 R0, RZ, RZ, RZ ;  /* 0x000000ffff007224 */ /* 0x000fd400078e00ff */
.L_x_5321:
[----:B------:R-:W-:Y:S05]  /*4370*/  BSYNC B2 ;  /* 0x0000000000027941 */ /* 0x000fea0003800000 */
.L_x_5319:
        /* <DEDUP_REMOVED lines=31> */
.L_x_5296:
[----:B------:R-:W-:-:S10]  /*4570*/  DADD R20, R26, -R26 ;  /* 0x000000001a147229 */ /* 0x000fd4000000081a */
[----:B------:R-:W-:Y:S01]  /*4580*/  IMAD.MOV.U32 R22, RZ, RZ, R20 ;  /* 0x000000ffff167224 */ /* 0x000fe200078e0014 */
[----:B------:R-:W-:Y:S01]  /*4590*/  MOV R23, R21 ;  /* 0x0000001500177202 */ /* 0x000fe20000000f00 */
[----:B------:R-:W-:Y:S06]  /*45a0*/  BRA `(.L_x_5294) ;  /* 0x0000000400947947 */ /* 0x000fec0003800000 */
.L_x_5295:
        /* <DEDUP_REMOVED lines=35> */
[----:B------:R-:W-:Y:S05]  /*47e0*/  CALL.REL.NOINC `($_ZN2at6native27unrolled_elementwise_kernelIZZZNS0_16tanh_kernel_cudaERNS_18TensorIteratorBaseEENKUlvE_clEvENKUlvE_clEvEUlN3c107complexIdEEE_St5arrayIPcLm2EELi4E23TrivialOffsetCalculatorILi1EjESE_NS0_6memory15LoadWithoutCastENSF_16StoreWithoutCastEEEviT_T0_T2_T3_T4_T5_$__internal_trig_reduction_slowpathd) ;  /* 0x0000005800447944 */ /* 0x000fea0003c00000 */
[----:B------:R-:W-:Y:S02]  /*47f0*/  IMAD.MOV.U32 R0, RZ, RZ, R2 ;  /* 0x000000ffff007224 */ /* 0x000fe400078e0002 */
[----:B------:R-:W-:Y:S02]  /*4800*/  IMAD.MOV.U32 R2, RZ, RZ, R4 ;  /* 0x000000ffff027224 */ /* 0x000fe400078e0004 */
[----:B------:R-:W-:-:S07]  /*4810*/  IMAD.MOV.U32 R3, RZ, RZ, R5 ;  /* 0x000000ffff037224 */ /* 0x000fce00078e0005 */
.L_x_5325:
[----:B------:R-:W-:Y:S05]  /*4820*/  BSYNC B3 ;  /* 0x0000000000037941 */ /* 0x000fea0003800000 */
.L_x_5324:
        /* <DEDUP_REMOVED lines=31> */
.L_x_5327:
[----:B------:R-:W-:Y:S05]  /*4a20*/  BSYNC B3 ;  /* 0x0000000000037941 */ /* 0x000fea0003800000 */
.L_x_5326:
        /* <DEDUP_REMOVED lines=24> */
.L_x_5323:
[----:B------:R-:W-:Y:S05]  /*4bb0*/  BSYNC B2 ;  /* 0x0000000000027941 */ /* 0x000fea0003800000 */
.L_x_5322:
[----:B------:R-:W-:Y:S01]  /*4bc0*/  IMAD.MOV.U32 R21, RZ, RZ, R20 ;  /* 0x000000ffff157224 */ /* 0x000fe200078e0014 */
[----:B------:R-:W-:Y:S01]  /*4bd0*/  LOP3.LUT R23, RZ, 0x80000000, R27, 0xb8, !PT ;  /* 0x80000000ff177812 */ /* 0x000fe200078eb81b */
[----:B------:R-:W-:Y:S01]  /*4be0*/  IMAD.MOV.U32 R20, RZ, RZ, R24 ;  /* 0x000000ffff147224 */ /* 0x000fe200078e0018 */
[----:B------:R-:W-:-:S07]  /*4bf0*/  MOV R22, RZ ;  /* 0x000000ff00167202 */ /* 0x000fce0000000f00 */
.L_x_5294:
[----:B------:R-:W-:Y:S05]  /*4c00*/  BSYNC B0 ;  /* 0x0000000000007941 */ /* 0x000fea0003800000 */
.L_x_5293:
[----:B------:R-:W1:Y:S01]  /*4c10*/  S2R R0, SR_TID.X ;  /* 0x0000000000007919 */ /* 0x000e620000002100 */
[----:B------:R-:W-:Y:S01]  /*4c20*/  BSSY B0, `(.L_x_5328) ;  /* 0x000024b000007945 */ /* 0x000fe20003800000 */
[----:B------:R-:W-:Y:S02]  /*4c30*/  CS2R R26, SRZ ;  /* 0x00000000001a7805 */ /* 0x000fe4000001ff00 */
[----:B------:R-:W-:Y:S02]  /*4c40*/  CS2R R30, SRZ ;  /* 0x00000000001e7805 */ /* 0x000fe4000001ff00 */
[----:B0-----:R-:W-:Y:S01]  /*4c50*/  CS2R R28, SRZ ;  /* 0x00000000001c7805 */ /* 0x001fe2000001ff00 */
[----:B-1----:R-:W-:-:S05]  /*4c60*/  VIADD R0, R0, 0x100 ;  /* 0x0000010000007836 */ /* 0x002fca0000000000 */
        /* <DEDUP_REMOVED lines=33> */
.L_x_5334:
[----:B------:R-:W-:Y:S01]  /*4e80*/  DMUL R4, RZ, R10 ;  /* 0x0000000aff047228 */ /* 0x000fe20000000000 */
[----:B------:R-:W-:-:S10]  /*4e90*/  IMAD.MOV.U32 R2, RZ, RZ, RZ ;  /* 0x000000ffff027224 */ /* 0x000fd400078e00ff */
.L_x_5335:
[----:B------:R-:W-:Y:S05]  /*4ea0*/  BSYNC B2 ;  /* 0x0000000000027941 */ /* 0x000fea0003800000 */
.L_x_5333:
        /* <DEDUP_REMOVED lines=63> */
.L_x_5337:
[----:B------:R-:W-:Y:S05]  /*52a0*/  BSYNC B1 ;  /* 0x0000000000017941 */ /* 0x000fea0003800000 */
.L_x_5336:
        /* <DEDUP_REMOVED lines=61> */
[----:B------:R-:W-:Y:S01]  /*5680*/  MOV R6, 0x0 ;  /* 0x0000000000067802 */ /* 0x000fe20000000f00 */
[----:B------:R-:W-:-:S06]  /*5690*/  IMAD.MOV.U32 R7, RZ, RZ, 0x3ff00000 ;  /* 0x3ff00000ff077424 */ /* 0x000fcc00078e00ff */
        /* <DEDUP_REMOVED lines=27> */
.L_x_5341:
[----:B------:R-:W-:Y:S05]  /*5850*/  BSYNC B3 ;  /* 0x0000000000037941 */ /* 0x000fea0003800000 */
.L_x_5340:
[----:B------:R-:W-:Y:S01]  /*5860*/  DADD R2, R28, R2 ;  /* 0x000000001c027229 */ /* 0x000fe20000000002 */
[----:B------:R-:W-:Y:S01]  /*5870*/  UMOV UR4, 0x8fb9f87e ;  /* 0x8fb9f87e00047882 */ /* 0x000fe20000000000 */
[----:B------:R-:W-:Y:S02]  /*5880*/  UMOV UR5, 0x408633ce ;  /* 0x408633ce00057882 */ /* 0x000fe40000000000 */
[----:B------:R-:W-:-:S06]  /*5890*/  DSETP.GE.AND P0, PT, R24, UR4, PT ;  /* 0x0000000418007e2a */ /* 0x000fcc000bf06000 */
[----:B------:R-:W-:Y:S02]  /*58a0*/  FSEL R24, R2, RZ, !P0 ;  /* 0x000000ff02187208 */ /* 0x000fe40004000000 */
[----:B------:R-:W-:Y:S01]  /*58b0*/  FSEL R25, R3, +QNAN , !P0 ;  /* 0x7ff0000003197808 */ /* 0x000fe20004000000 */
[----:B------:R-:W-:Y:S06]  /*58c0*/  BRA `(.L_x_5342) ;  /* 0x00000000005c7947 */ /* 0x000fec0003800000 */
.L_x_5339:
        /* <DEDUP_REMOVED lines=23> */
.L_x_5342:
[----:B------:R-:W-:Y:S05]  /*5a40*/  BSYNC B2 ;  /* 0x0000000000027941 */ /* 0x000fea0003800000 */
.L_x_5338:
[----:B------:R-:W-:Y:S01]  /*5a50*/  LOP3.LUT R25, R25, 0x80000000, R9, 0xb8, !PT ;  /* 0x8000000019197812 */ /* 0x000fe200078eb809 */
[----:B------:R-:W-:Y:S01]  /*5a60*/  IMAD.MOV.U32 R6, RZ, RZ, 0x0 ;  /* 0x00000000ff067424 */ /* 0x000fe200078e00ff */
[----:B------:R-:W-:Y:S01]  /*5a70*/  BSSY B1, `(.L_x_5343) ;  /* 0x000001b000017945 */ /* 0x000fe20003800000 */
[----:B------:R-:W-:-:S03]  /*5a80*/  IMAD.MOV.U32 R7, RZ, RZ, 0x3fd80000 ;  /* 0x3fd80000ff077424 */ /* 0x000fc600078e00ff */
        /* <DEDUP_REMOVED lines=10> */
[----:B------:R-:W-:Y:S01]  /*5b30*/  IADD3 R9, R29, -0x100000, RZ ;  /* 0xfff000001d097810 */ /* 0x000fe20007ffe0ff */
[----:B------:R-:W-:-:S05]  /*5b40*/  IMAD.MOV.U32 R8, RZ, RZ, R28 ;  /* 0x000000ffff087224 */ /* 0x000fca00078e001c */
        /* <DEDUP_REMOVED lines=13> */
.L_x_5344:
[----:B------:R-:W-:Y:S05]  /*5c20*/  BSYNC B1 ;  /* 0x0000000000017941 */ /* 0x000fea0003800000 */
.L_x_5343:
        /* <DEDUP_REMOVED lines=27> */
.L_x_5346:
[----:B------:R-:W-:Y:S05]  /*5de0*/  BSYNC B2 ;  /* 0x0000000000027941 */ /* 0x000fea0003800000 */
.L_x_5345:
        /* <DEDUP_REMOVED lines=21> */
[----:B------:R-:W-:Y:S02]  /*5f40*/  IMAD.MOV.U32 R30, RZ, RZ, R3 ;  /* 0x000000ffff1e7224 */ /* 0x000fe400078e0003 */
[----:B------:R-:W-:-:S07]  /*5f50*/  IMAD.MOV.U32 R31, RZ, RZ, R2 ;  /* 0x000000ffff1f7224 */ /* 0x000fce00078e0002 */
.L_x_5348:
[----:B------:R-:W-:Y:S05]  /*5f60*/  BSYNC B2 ;  /* 0x0000000000027941 */ /* 0x000fea0003800000 */
.L_x_5347:
[----:B------:R-:W-:Y:S05]  /*5f70*/  BRA `(.L_x_5329) ;  /* 0x0000001000547947 */ /* 0x000fea0003800000 */
.L_x_5332:
        /* <DEDUP_REMOVED lines=55> */
[----:B------:R-:W-:-:S04]  /*62f0*/  @!P1 SHF.R.S32.HI R3, RZ, 0x1, R0 ;  /* 0x00000001ff039819 */ /* 0x000fc80000011400 */
[----:B------:R-:W-:Y:S01]  /*6300*/  @!P1 IADD3 R2, R2, -R3, RZ ;  /* 0x8000000302029210 */ /* 0x000fe20007ffe0ff */
[----:B------:R-:W-:-:S03]  /*6310*/  @!P1 IMAD R3, R3, 0x100000, R7 ;  /* 0x0010000003039824 */ /* 0x000fc600078e0207 */
[----:B------:R-:W-:Y:S01]  /*6320*/  @!P1 LEA R5, R2, 0x3ff00000, 0x14 ;  /* 0x3ff0000002059811 */ /* 0x000fe200078ea0ff */
[----:B------:R-:W-:-:S06]  /*6330*/  @!P1 IMAD.MOV.U32 R2, RZ, RZ, R6 ;  /* 0x000000ffff029224 */ /* 0x000fcc00078e0006 */
[----:B------:R-:W-:-:S11]  /*6340*/  @!P1 DMUL R40, R2, R4 ;  /* 0x0000000402289228 */ /* 0x000fd60000000000 */
.L_x_5350:
[----:B------:R-:W-:Y:S05]  /*6350*/  BSYNC B1 ;  /* 0x0000000000017941 */ /* 0x000fea0003800000 */
.L_x_5349:
        /* <DEDUP_REMOVED lines=22> */
[----:B------:R-:W-:Y:S01]  /*64c0*/  MOV R24, R4 ;  /* 0x0000000400187202 */ /* 0x000fe20000000f00 */
[----:B------:R-:W-:Y:S01]  /*64d0*/  IMAD.MOV.U32 R25, RZ, RZ, R5 ;  /* 0x000000ffff197224 */ /* 0x000fe200078e0005 */
[----:B------:R-:W-:Y:S06]  /*64e0*/  BRA `(.L_x_5353) ;  /* 0x0000000000087947 */ /* 0x000fec0003800000 */
.L_x_5352:
[----:B------:R-:W-:Y:S01]  /*64f0*/  DMUL R24, RZ, R10 ;  /* 0x0000000aff187228 */ /* 0x000fe20000000000 */
[----:B------:R-:W-:-:S10]  /*6500*/  IMAD.MOV.U32 R2, RZ, RZ, RZ ;  /* 0x000000ffff027224 */ /* 0x000fd400078e00ff */
.L_x_5353:
[----:B------:R-:W-:Y:S05]  /*6510*/  BSYNC B2 ;  /* 0x0000000000027941 */ /* 0x000fea0003800000 */
.L_x_5351:
        /* <DEDUP_REMOVED lines=45> */
[----:B------:R-:W-:Y:S02]  /*67f0*/  IMAD.MOV.U32 R2, RZ, RZ, R4 ;  /* 0x000000ffff027224 */ /* 0x000fe400078e0004 */
[----:B------:R-:W-:Y:S01]  /*6800*/  IMAD.MOV.U32 R3, RZ, RZ, R5 ;  /* 0x000000ffff037224 */ /* 0x000fe200078e0005 */
[----:B------:R-:W-:Y:S06]  /*6810*/  BRA `(.L_x_5356) ;  /* 0x0000000000087947 */ /* 0x000fec0003800000 */
.L_x_5355:
[----:B------:R-:W-:Y:S01]  /*6820*/  DMUL R2, RZ, R10 ;  /* 0x0000000aff027228 */ /* 0x000fe20000000000 */
[----:B------:R-:W-:-:S10]  /*6830*/  IMAD.MOV.U32 R0, RZ, RZ, RZ ;  /* 0x000000ffff007224 */ /* 0x000fd400078e00ff */
.L_x_5356:
[----:B------:R-:W-:Y:S05]  /*6840*/  BSYNC B2 ;  /* 0x0000000000027941 */ /* 0x000fea0003800000 */
.L_x_5354:
        /* <DEDUP_REMOVED lines=17> */
[----:B---3--:R-:W-:Y:S01]  /*6960*/  DFMA R4, R10, R4, R28 ;  /* 0x000000040a04722b */ /* 0x008fe2000000001c */
[----:B------:R-:W-:Y:S02]  /*6970*/  IMAD.MOV.U32 R29, RZ, RZ, 0x3ff00000 ;  /* 0x3ff00000ff1d7424 */ /* 0x000fe400078e00ff */
[----:B------:R-:W-:-:S03]  /*6980*/  IMAD.MOV.U32 R28, RZ, RZ, RZ ;  /* 0x000000ffff1c7224 */ /* 0x000fc600078e00ff */
[----:B------:R-:W-:Y:S02]  /*6990*/  LOP3.LUT R29, R29, 0x80000000, R9, 0xb8, !PT ;  /* 0x800000001d1d7812 */ /* 0x000fe400078eb809 */
        /* <DEDUP_REMOVED lines=10> */
.L_x_5331:
[----:B------:R-:W-:-:S10]  /*6a40*/  DADD R28, R10, -R10 ;  /* 0x000000000a1c7229 */ /* 0x000fd4000000080a */
[----:B------:R-:W-:Y:S01]  /*6a50*/  MOV R30, R28 ;  /* 0x0000001c001e7202 */ /* 0x000fe20000000f00 */
[----:B------:R-:W-:Y:S01]  /*6a60*/  IMAD.MOV.U32 R31, RZ, RZ, R29 ;  /* 0x000000ffff1f7224 */ /* 0x000fe200078e001d */
[----:B------:R-:W-:Y:S06]  /*6a70*/  BRA `(.L_x_5329) ;  /* 0x0000000400947947 */ /* 0x000fec0003800000 */
.L_x_5330:
        /* <DEDUP_REMOVED lines=29> */
[----:B------:R-:W-:Y:S01]  /*6c50*/  MOV R2, R30 ;  /* 0x0000001e00027202 */ /* 0x000fe20000000f00 */
[----:B------:R-:W-:Y:S01]  /*6c60*/  IMAD.MOV.U32 R3, RZ, RZ, R31 ;  /* 0x000000ffff037224 */ /* 0x000fe200078e001f */
[----:B------:R-:W-:Y:S06]  /*6c70*/  @!P2 BRA `(.L_x_5360) ;  /* 0x00000000001ca947 */ /* 0x000fec0003800000 */
[----:B------:R-:W-:Y:S01]  /*6c80*/  IMAD.MOV.U32 R7, RZ, RZ, R10 ;  /* 0x000000ffff077224 */ /* 0x000fe200078e000a */
[----:B------:R-:W-:Y:S01]  /*6c90*/  MOV R37, 0x6cc0 ;  /* 0x00006cc000257802 */ /* 0x000fe20000000f00 */
[----:B------:R-:W-:-:S07]  /*6ca0*/  IMAD.MOV.U32 R36, RZ, RZ, R11 ;  /* 0x000000ffff247224 */ /* 0x000fce00078e000b */
[----:B------:R-:W-:Y:S05]  /*6cb0*/  CALL.REL.NOINC `($_ZN2at6native27unrolled_elementwise_kernelIZZZNS0_16tanh_kernel_cudaERNS_18TensorIteratorBaseEENKUlvE_clEvENKUlvE_clEvEUlN3c107complexIdEEE_St5arrayIPcLm2EELi4E23TrivialOffsetCalculatorILi1EjESE_NS0_6memory15LoadWithoutCastENSF_16StoreWithoutCastEEEviT_T0_T2_T3_T4_T5_$__internal_trig_reduction_slowpathd) ;  /* 0x0000003400107944 */ /* 0x000fea0003c00000 */
[----:B------:R-:W-:Y:S01]  /*6cc0*/  IMAD.MOV.U32 R0, RZ, RZ, R2 ;  /* 0x000000ffff007224 */ /* 0x000fe200078e0002 */
[----:B------:R-:W-:Y:S01]  /*6cd0*/  MOV R3, R5 ;  /* 0x0000000500037202 */ /* 0x000fe20000000f00 */
[----:B------:R-:W-:-:S07]  /*6ce0*/  IMAD.MOV.U32 R2, RZ, RZ, R4 ;  /* 0x000000ffff027224 */ /* 0x000fce00078e0004 */
.L_x_5360:
[----:B------:R-:W-:Y:S05]  /*6cf0*/  BSYNC B3 ;  /* 0x0000000000037941 */ /* 0x000fea0003800000 */
.L_x_5359:
        /* <DEDUP_REMOVED lines=28> */
[----:B------:R-:W-:Y:S01]  /*6ec0*/  MOV R24, R2 ;  /* 0x0000000200187202 */ /* 0x000fe20000000f00 */
[----:B------:R-:W-:Y:S02]  /*6ed0*/  IMAD.MOV.U32 R30, RZ, RZ, R4 ;  /* 0x000000ffff1e7224 */ /* 0x000fe400078e0004 */
[----:B------:R-:W-:-:S07]  /*6ee0*/  IMAD.MOV.U32 R31, RZ, RZ, R5 ;  /* 0x000000ffff1f7224 */ /* 0x000fce00078e0005 */
.L_x_5362:
[----:B------:R-:W-:Y:S05]  /*6ef0*/  BSYNC B3 ;  /* 0x0000000000037941 */ /* 0x000fea0003800000 */
.L_x_5361:
        /* <DEDUP_REMOVED lines=11> */
[----:B------:R-:W-:-:S04]  /*6fb0*/  DMUL R2, R30, R30 ;  /* 0x0000001e1e027228 */ /* 0x000fc80000000000 */
        /* <DEDUP_REMOVED lines=12> */
.L_x_5358:
[----:B------:R-:W-:Y:S05]  /*7080*/  BSYNC B2 ;  /* 0x0000000000027941 */ /* 0x000fea0003800000 */
.L_x_5357:
[----:B------:R-:W-:Y:S01]  /*7090*/  IMAD.MOV.U32 R29, RZ, RZ, R28 ;  /* 0x000000ffff1d7224 */ /* 0x000fe200078e001c */
[----:B------:R-:W-:Y:S01]  /*70a0*/  LOP3.LUT R31, RZ, 0x80000000, R11, 0xb8, !PT ;  /* 0x80000000ff1f7812 */ /* 0x000fe200078eb80b */
[----:B------:R-:W-:Y:S02]  /*70b0*/  IMAD.MOV.U32 R28, RZ, RZ, R8 ;  /* 0x000000ffff1c7224 */ /* 0x000fe400078e0008 */
[----:B------:R-:W-:-:S07]  /*70c0*/  IMAD.MOV.U32 R30, RZ, RZ, RZ ;  /* 0x000000ffff1e7224 */ /* 0x000fce00078e00ff */
.L_x_5329:
[----:B------:R-:W-:Y:S05]  /*70d0*/  BSYNC B0 ;  /* 0x0000000000007941 */ /* 0x000fea0003800000 */
.L_x_5328:
[----:B------:R-:W0:Y:S01]  /*70e0*/  S2R R0, SR_TID.X ;  /* 0x0000000000007919 */ /* 0x000e220000002100 */
[----:B------:R-:W-:Y:S01]  /*70f0*/  BSSY B0, `(.L_x_5363) ;  /* 0x000024b000007945 */ /* 0x000fe20003800000 */
        /* <DEDUP_REMOVED lines=33> */
[----:B------:R-:W-:Y:S05]  /*7310*/  CALL.REL.NOINC `($_ZN2at6native27unrolled_elementwise_kernelIZZZNS0_16tanh_kernel_cudaERNS_18TensorIteratorBaseEENKUlvE_clEvENKUlvE_clEvEUlN3c107complexIdEEE_St5arrayIPcLm2EELi4E23TrivialOffsetCalculatorILi1EjESE_NS0_6memory15LoadWithoutCastENSF_16StoreWithoutCastEEEviT_T0_T2_T3_T4_T5_$__internal_trig_reduction_slowpathd) ;  /* 0x0000002c00787944 */ /* 0x000fea0003c00000 */
[----:B------:R-:W-:Y:S05]  /*7320*/  BRA `(.L_x_5370) ;  /* 0x0000000000087947 */ /* 0x000fea0003800000 */
.L_x_5369:
[----:B------:R-:W-:Y:S01]  /*7330*/  DMUL R4, RZ, R14 ;  /* 0x0000000eff047228 */ /* 0x000fe20000000000 */
[----:B------:R-:W-:-:S10]  /*7340*/  IMAD.MOV.U32 R2, RZ, RZ, RZ ;  /* 0x000000ffff027224 */ /* 0x000fd400078e00ff */
.L_x_5370:
[----:B------:R-:W-:Y:S05]  /*7350*/  BSYNC B2 ;  /* 0x0000000000027941 */ /* 0x000fea0003800000 */
.L_x_5368:
        /* <DEDUP_REMOVED lines=63> */
.L_x_5372:
[----:B------:R-:W-:Y:S05]  /*7750*/  BSYNC B1 ;  /* 0x0000000000017941 */ /* 0x000fea0003800000 */
.L_x_5371:
        /* <DEDUP_REMOVED lines=9> */
[----:B------:R-:W-:Y:S02]  /*77f0*/  BSSY B3, `(.L_x_5375) ;  /* 0x0000051000037945 */ /* 0x000fe40003800000 */
[----:B------:R-:W-:Y:S02]  /*7800*/  DFMA R2, R14, R2, 6.75539944105574400000e+15 ;  /* 0x433800000e02742b */ /* 0x000fe40000000002 */
        /* <DEDUP_REMOVED lines=79> */
.L_x_5376:
[----:B------:R-:W-:Y:S05]  /*7d00*/  BSYNC B3 ;  /* 0x0000000000037941 */ /* 0x000fea0003800000 */
.L_x_5375:
[----:B------:R-:W-:Y:S01]  /*7d10*/  DADD R2, R10, R2 ;  /* 0x000000000a027229 */ /* 0x000fe20000000002 */
[----:B------:R-:W-:Y:S01]  /*7d20*/  UMOV UR4, 0x8fb9f87e ;  /* 0x8fb9f87e00047882 */ /* 0x000fe20000000000 */
[----:B------:R-:W-:Y:S02]  /*7d30*/  UMOV UR5, 0x408633ce ;  /* 0x408633ce00057882 */ /* 0x000fe40000000000 */
[----:B------:R-:W-:-:S06]  /*7d40*/  DSETP.GE.AND P0, PT, R14, UR4, PT ;  /* 0x000000040e007e2a */ /* 0x000fcc000bf06000 */
[----:B------:R-:W-:Y:S02]  /*7d50*/  FSEL R4, R2, RZ, !P0 ;  /* 0x000000ff02047208 */ /* 0x000fe40004000000 */
[----:B------:R-:W-:Y:S01]  /*7d60*/  FSEL R5, R3, +QNAN , !P0 ;  /* 0x7ff0000003057808 */ /* 0x000fe20004000000 */
[----:B------:R-:W-:Y:S06]  /*7d70*/  BRA `(.L_x_5377) ;  /* 0x00000000005c7947 */ /* 0x000fec0003800000 */
.L_x_5374:
        /* <DEDUP_REMOVED lines=23> */
.L_x_5377:
[----:B------:R-:W-:Y:S05]  /*7ef0*/  BSYNC B2 ;  /* 0x0000000000027941 */ /* 0x000fea0003800000 */
.L_x_5373:
[----:B------:R-:W-:Y:S01]  /*7f00*/  LOP3.LUT R13, R5, 0x80000000, R13, 0xb8, !PT ;  /* 0x80000000050d7812 */ /* 0x000fe200078eb80d */
[----:B------:R-:W-:Y:S01]  /*7f10*/  IMAD.MOV.U32 R6, RZ, RZ, 0x0 ;  /* 0x00000000ff067424 */ /* 0x000fe200078e00ff */
[----:B------:R-:W-:Y:S01]  /*7f20*/  MOV R12, R4 ;  /* 0x00000004000c7202 */ /* 0x000fe20000000f00 */
[----:B------:R-:W-:Y:S01]  /*7f30*/  IMAD.MOV.U32 R7, RZ, RZ, 0x3fd80000 ;  /* 0x3fd80000ff077424 */ /* 0x000fe200078e00ff */
[----:B------:R-:W-:Y:S04]  /*7f40*/  BSSY B1, `(.L_x_5378) ;  /* 0x000001a000017945 */ /* 0x000fe80003800000 */
        /* <DEDUP_REMOVED lines=23> */
[----:B------:R-:W-:Y:S01]  /*80c0*/  MOV R6, R3 ;  /* 0x0000000300067202 */ /* 0x000fe20000000f00 */
[----:B------:R-:W-:-:S07]  /*80d0*/  IMAD.MOV.U32 R7, RZ, RZ, R0 ;  /* 0x000000ffff077224 */ /* 0x000fce00078e0000 */
.L_x_5379:
[----:B------:R-:W-:Y:S05]  /*80e0*/  BSYNC B1 ;  /* 0x0000000000017941 */ /* 0x000fea0003800000 */
.L_x_5378:
        /* <DEDUP_REMOVED lines=27> */
.L_x_5381:
[----:B------:R-:W-:Y:S05]  /*82a0*/  BSYNC B2 ;  /* 0x0000000000027941 */ /* 0x000fea0003800000 */
.L_x_5380:
        /* <DEDUP_REMOVED lines=23> */
.L_x_5383:
[----:B------:R-:W-:Y:S05]  /*8420*/  BSYNC B2 ;  /* 0x0000000000027941 */ /* 0x000fea0003800000 */
.L_x_5382:
[----:B------:R-:W-:Y:S05]  /*8430*/  BRA `(.L_x_5364) ;  /* 0x0000001000587947 */ /* 0x000fea0003800000 */
.L_x_5367:
        /* <DEDUP_REMOVED lines=58> */
[----:B------:R-:W-:Y:S02]  /*87e0*/  @!P1 LEA R5, R2, 0x3ff00000, 0x14 ;  /* 0x3ff0000002059811 */ /* 0x000fe400078ea0ff */
[----:B------:R-:W-:-:S06]  /*87f0*/  @!P1 MOV R2, R6 ;  /* 0x0000000600029202 */ /* 0x000fcc0000000f00 */
[----:B------:R-:W-:-:S11]  /*8800*/  @!P1 DMUL R26, R2, R4 ;  /* 0x00000004021a9228 */ /* 0x000fd60000000000 */
.L_x_5385:
[----:B------:R-:W-:Y:S05]  /*8810*/  BSYNC B1 ;  /* 0x0000000000017941 */ /* 0x000fea0003800000 */
.L_x_5384:
        /* <DEDUP_REMOVED lines=22> */
[----:B------:R-:W-:Y:S01]  /*8980*/  IMAD.MOV.U32 R0, RZ, RZ, R2 ;  /* 0x000000ffff007224 */ /* 0x000fe200078e0002 */
[----:B------:R-:W-:Y:S01]  /*8990*/  MOV R3, R5 ;  /* 0x0000000500037202 */ /* 0x000fe20000000f00 */
[----:B------:R-:W-:Y:S01]  /*89a0*/  IMAD.MOV.U32 R2, RZ, RZ, R4 ;  /* 0x000000ffff027224 */ /* 0x000fe200078e0004 */
[----:B------:R-:W-:Y:S06]  /*89b0*/  BRA `(.L_x_5388) ;  /* 0x0000000000087947 */ /* 0x000fec0003800000 */
.L_x_5387:
[----:B------:R-:W-:Y:S01]  /*89c0*/  DMUL R2, RZ, R14 ;  /* 0x0000000eff027228 */ /* 0x000fe20000000000 */
[----:B------:R-:W-:-:S10]  /*89d0*/  IMAD.MOV.U32 R0, RZ, RZ, RZ ;  /* 0x000000ffff007224 */ /* 0x000fd400078e00ff */
.L_x_5388:
[----:B------:R-:W-:Y:S05]  /*89e0*/  BSYNC B2 ;  /* 0x0000000000027941 */ /* 0x000fea0003800000 */
.L_x_5386:
        /* <DEDUP_REMOVED lines=44> */
[----:B------:R-:W-:Y:S02]  /*8cb0*/  IMAD.MOV.U32 R0, RZ, RZ, R2 ;  /* 0x000000ffff007224 */ /* 0x000fe400078e0002 */
[----:B------:R-:W-:Y:S02]  /*8cc0*/  IMAD.MOV.U32 R2, RZ, RZ, R4 ;  /* 0x000000ffff027224 */ /* 0x000fe400078e0004 */
[----:B------:R-:W-:Y:S01]  /*8cd0*/  IMAD.MOV.U32 R3, RZ, RZ, R5 ;  /* 0x000000ffff037224 */ /* 0x000fe200078e0005 */
[----:B------:R-:W-:Y:S06]  /*8ce0*/  BRA `(.L_x_5391) ;  /* 0x0000000000087947 */ /* 0x000fec0003800000 */
.L_x_5390:
[----:B------:R-:W-:Y:S01]  /*8cf0*/  DMUL R2, RZ, R14 ;  /* 0x0000000eff027228 */ /* 0x000fe20000000000 */
[----:B------:R-:W-:-:S10]  /*8d00*/  IMAD.MOV.U32 R0, RZ, RZ, RZ ;  /* 0x000000ffff007224 */ /* 0x000fd400078e00ff */
.L_x_5391:
[----:B------:R-:W-:Y:S05]  /*8d10*/  BSYNC B2 ;  /* 0x0000000000027941 */ /* 0x000fea0003800000 */
.L_x_5389:
        /* <DEDUP_REMOVED lines=31> */
.L_x_5366:
[----:B------:R-:W-:-:S10]  /*8f10*/  DADD R24, R14, -R14 ;  /* 0x000000000e187229 */ /* 0x000fd4000000080e */
[----:B------:R-:W-:Y:S01]  /*8f20*/  IMAD.MOV.U32 R26, RZ, RZ, R24 ;  /* 0x000000ffff1a7224 */ /* 0x000fe200078e0018 */
[----:B------:R-:W-:Y:S01]  /*8f30*/  MOV R27, R25 ;  /* 0x00000019001b7202 */ /* 0x000fe20000000f00 */
[----:B------:R-:W-:Y:S06]  /*8f40*/  BRA `(.L_x_5364) ;  /* 0x0000000400947947 */ /* 0x000fec0003800000 */
.L_x_5365:
        /* <DEDUP_REMOVED lines=39> */
.L_x_5395:
[----:B------:R-:W-:Y:S05]  /*91c0*/  BSYNC B3 ;  /* 0x0000000000037941 */ /* 0x000fea0003800000 */
.L_x_5394:
        /* <DEDUP_REMOVED lines=28> */
[----:B------:R-:W-:Y:S01]  /*9390*/  IMAD.MOV.U32 R8, RZ, RZ, R2 ;  /* 0x000000ffff087224 */ /* 0x000fe200078e0002 */
[----:B------:R-:W-:Y:S01]  /*93a0*/  MOV R10, R4 ;  /* 0x00000004000a7202 */ /* 0x000fe20000000f00 */
[----:B------:R-:W-:-:S07]  /*93b0*/  IMAD.MOV.U32 R11, RZ, RZ, R5 ;  /* 0x000000ffff0b7224 */ /* 0x000fce00078e0005 */
.L_x_5397:
[----:B------:R-:W-:Y:S05]  /*93c0*/  BSYNC B3 ;  /* 0x0000000000037941 */ /* 0x000fea0003800000 */
.L_x_5396:
        /* <DEDUP_REMOVED lines=24> */
.L_x_5393:
[----:B------:R-:W-:Y:S05]  /*9550*/  BSYNC B2 ;  /* 0x0000000000027941 */ /* 0x000fea0003800000 */
.L_x_5392:
[----:B------:R-:W-:Y:S01]  /*9560*/  MOV R25, R24 ;  /* 0x0000001800197202 */ /* 0x000fe20000000f00 */
[----:B------:R-:W-:Y:S01]  /*9570*/  IMAD.MOV.U32 R24, RZ, RZ, R12 ;  /* 0x000000ffff187224 */ /* 0x000fe200078e000c */
[----:B------:R-:W-:Y:S01]  /*9580*/  LOP3.LUT R27, RZ, 0x80000000, R15, 0xb8, !PT ;  /* 0x80000000ff1b7812 */ /* 0x000fe200078eb80f */
[----:B------:R-:W-:-:S07]  /*9590*/  IMAD.MOV.U32 R26, RZ, RZ, RZ ;  /* 0x000000ffff1a7224 */ /* 0x000fce00078e00ff */
.L_x_5364:
[----:B------:R-:W-:Y:S05]  /*95a0*/  BSYNC B0 ;  /* 0x0000000000007941 */ /* 0x000fea0003800000 */
.L_x_5363:
[----:B------:R-:W0:Y:S01]  /*95b0*/  S2R R4, SR_TID.X ;  /* 0x0000000000047919 */ /* 0x000e220000002100 */
[----:B------:R-:W-:Y:S01]  /*95c0*/  BSSY B0, `(.L_x_5398) ;  /* 0x0000016000007945 */ /* 0x000fe20003800000 */
[----:B0-----:R-:W-:Y:S01]  /*95d0*/  ISETP.GE.AND P1, PT, R4, R35, PT ;  /* 0x000000230400720c */ /* 0x001fe20003f26270 */
[----:B------:R-:W-:-:S12]  /*95e0*/  IMAD.MOV.U32 R0, RZ, RZ, R4 ;  /* 0x000000ffff007224 */ /* 0x000fd800078e0004 */
[----:B------:R-:W0:Y:S01]  /*95f0*/  @!P1 S2R R5, SR_CTAID.X ;  /* 0x0000000000059919 */ /* 0x000e220000002500 */
[----:B------:R-:W1:Y:S01]  /*9600*/  @!P1 LDC.64 R2, c[0x0][0x218] ;  /* 0x00008600ff029b82 */ /* 0x000e620000000a00 */
[----:B------:R-:W-:-:S05]  /*9610*/  @!P1 VIADD R0, R4, 0x80 ;  /* 0x0000008004009836 */ /* 0x000fca0000000000 */
[----:B------:R-:W-:Y:S01]  /*9620*/  ISETP.GE.AND P0, PT, R0, R35, PT ;  /* 0x000000230000720c */ /* 0x000fe20003f06270 */
[----:B0-----:R-:W-:-:S04]  /*9630*/  @!P1 IMAD R5, R5, 0x200, R4 ;  /* 0x0000020005059824 */ /* 0x001fc800078e0204 */
[----:B-1----:R-:W-:-:S05]  /*9640*/  @!P1 IMAD.WIDE.U32 R2, R5, 0x10, R2 ;  /* 0x0000001005029825 */ /* 0x002fca00078e0002 */
[----:B------:R0:W-:Y:S03]  /*9650*/  @!P1 STG.E.128 desc[UR6][R2.64], R16 ;  /* 0x0000001002009986 */ /* 0x0001e6000c101d06 */
[----:B------:R-:W-:Y:S05]  /*9660*/  @P0 BRA `(.L_x_5399) ;  /* 0x00000000002c0947 */ /* 0x000fea0003800000 */
[----:B------:R-:W0:Y:S01]  /*9670*/  S2R R7, SR_CTAID.X ;  /* 0x0000000000077919 */ /* 0x000e220000002500 */
[----:B------:R-:W1:Y:S01]  /*9680*/  LDC.64 R4, c[0x0][0x218] ;  /* 0x00008600ff047b82 */ /* 0x000e620000000a00 */
[----:B0-----:R-:W-:Y:S01]  /*9690*/  LEA R3, R7, R0, 0x9 ;  /* 0x0000000007037211 */ /* 0x001fe200078e48ff */
[----:B------:R-:W-:-:S04]  /*96a0*/  VIADD R0, R0, 0x80 ;  /* 0x0000008000007836 */ /* 0x000fc80000000000 */
[----:B-1----:R-:W-:Y:S01]  /*96b0*/  IMAD.WIDE.U32 R2, R3, 0x10, R4 ;  /* 0x0000001003027825 */ /* 0x002fe200078e0004 */
[----:B------:R-:W-:-:S04]  /*96c0*/  ISETP.GE.AND P0, PT, R0, R35, PT ;  /* 0x000000230000720c */ /* 0x000fc80003f06270 */
[----:B------:R1:W-:Y:S09]  /*96d0*/  STG.E.128 desc[UR6][R2.64], R20 ;  /* 0x0000001402007986 */ /* 0x0003f2000c101d06 */
[----:B------:R-:W-:Y:S02]  /*96e0*/  @!P0 IMAD R7, R7, 0x200, R0 ;  /* 0x0000020007078824 */ /* 0x000fe400078e0200 */
[----:B------:R-:W-:-:S02]  /*96f0*/  @!P0 VIADD R0, R0, 0x80 ;  /* 0x0000008000008836 */ /* 0x000fc40000000000 */
[----:B------:R-:W-:-:S05]  /*9700*/  @!P0 IMAD.WIDE.U32 R4, R7, 0x10, R4 ;  /* 0x0000001007048825 */ /* 0x000fca00078e0004 */
[----:B------:R1:W-:Y:S02]  /*9710*/  @!P0 STG.E.128 desc[UR6][R4.64], R28 ;  /* 0x0000001c04008986 */ /* 0x0003e4000c101d06 */
.L_x_5399:
[----:B------:R-:W-:Y:S05]  /*9720*/  BSYNC B0 ;  /* 0x0000000000007941 */ /* 0x000fea0003800000 */
.L_x_5398:
[----:B------:R-:W-:-:S13]  /*9730*/  ISETP.GE.AND P0, PT, R0, R35, PT ;  /* 0x000000230000720c */ /* 0x000fda0003f06270 */
[----:B------:R-:W-:Y:S05]  /*9740*/  @P0 EXIT ;  /* 0x000000000000094d */ /* 0x000fea0003800000 */
[----:B-1----:R-:W1:Y:S01]  /*9750*/  S2R R5, SR_CTAID.X ;  /* 0x0000000000057919 */ /* 0x002e620000002500 */
[----:B0-----:R-:W0:Y:S01]  /*9760*/  LDC.64 R2, c[0x0][0x218] ;  /* 0x00008600ff027b82 */ /* 0x001e220000000a00 */
[----:B-1----:R-:W-:-:S04]  /*9770*/  IMAD R5, R5, 0x200, R0 ;  /* 0x0000020005057824 */ /* 0x002fc800078e0200 */
[----:B0-----:R-:W-:-:S05]  /*9780*/  IMAD.WIDE.U32 R2, R5, 0x10, R2 ;  /* 0x0000001005027825 */ /* 0x001fca00078e0002 */
[----:B------:R-:W-:Y:S01]  /*9790*/  STG.E.128 desc[UR6][R2.64], R24 ;  /* 0x0000001802007986 */ /* 0x000fe2000c101d06 */
[----:B------:R-:W-:Y:S05]  /*97a0*/  EXIT ;  /* 0x000000000000794d */ /* 0x000fea0003800000 */
        .weak           $__internal_6_$__cuda_sm20_div_rn_f64_full
        .type           $__internal_6_$__cuda_sm20_div_rn_f64_full,@function
        .size           $__internal_6_$__cuda_sm20_div_rn_f64_full,($__internal_7_$__cuda_sm20_dsqrt_rn_f64_mediumpath_v1 - $__internal_6_$__cuda_sm20_div_rn_f64_full)
$__internal_6_$__cuda_sm20_div_rn_f64_full:
[C---:B------:R-:W-:Y:S01]  /*97b0*/  FSETP.GEU.AND P0, PT, |R3|.reuse, 1.469367938527859385e-39, PT ;  /* 0x001000000300780b */ /* 0x040fe20003f0e200 */
[--C-:B------:R-:W-:Y:S01]  /*97c0*/  IMAD.MOV.U32 R36, RZ, RZ, R5.reuse ;  /* 0x000000ffff247224 */ /* 0x100fe200078e0005 */
[----:B------:R-:W-:Y:S01]  /*97d0*/  LOP3.LUT R6, R3, 0x800fffff, RZ, 0xc0, !PT ;  /* 0x800fffff03067812 */ /* 0x000fe200078ec0ff */
[----:B------:R-:W-:Y:S01]  /*97e0*/  IMAD.MOV.U32 R41, RZ, RZ, R2 ;  /* 0x000000ffff297224 */ /* 0x000fe200078e0002 */
[----:B------:R-:W-:Y:S01]  /*97f0*/  MOV R7, R3 ;  /* 0x0000000300077202 */ /* 0x000fe20000000f00 */
[----:B------:R-:W-:Y:S01]  /*9800*/  IMAD.MOV.U32 R38, RZ, RZ, 0x1 ;  /* 0x00000001ff267424 */ /* 0x000fe200078e00ff */
[----:B------:R-:W-:Y:S01]  /*9810*/  LOP3.LUT R37, R6, 0x3ff00000, RZ, 0xfc, !PT ;  /* 0x3ff0000006257812 */ /* 0x000fe200078efcff */
[----:B------:R-:W-:Y:S01]  /*9820*/  IMAD.MOV.U32 R6, RZ, RZ, R5 ;  /* 0x000000ffff067224 */ /* 0x000fe200078e0005 */
[C---:B------:R-:W-:Y:S01]  /*9830*/  FSETP.GEU.AND P2, PT, |R41|.reuse, 1.469367938527859385e-39, PT ;  /* 0x001000002900780b */ /* 0x040fe20003f4e200 */
[----:B------:R-:W-:Y:S01]  /*9840*/  IMAD.MOV.U32 R40, RZ, RZ, R4 ;  /* 0x000000ffff287224 */ /* 0x000fe200078e0004 */
[----:B------:R-:W-:Y:S01]  /*9850*/  LOP3.LUT R2, R41, 0x7ff00000, RZ, 0xc0, !PT ;  /* 0x7ff0000029027812 */ /* 0x000fe200078ec0ff */
[----:B------:R-:W-:Y:S01]  /*9860*/  BSSY B1, `(.L_x_5400) ;  /* 0x0000055000017945 */ /* 0x000fe20003800000 */
[----:B------:R-:W-:Y:S01]  /*9870*/  LOP3.LUT R4, R3, 0x7ff00000, RZ, 0xc0, !PT ;  /* 0x7ff0000003047812 */ /* 0x000fe200078ec0ff */
[----:B------:R-:W-:Y:S01]  /*9880*/  @!P0 DMUL R36, R6, 8.98846567431157953865e+307 ;  /* 0x7fe0000006248828 */ /* 0x000fe20000000000 */
[----:B------:R-:W-:Y:S01]  /*9890*/  IMAD.MOV.U32 R3, RZ, RZ, 0x1ca00000 ;  /* 0x1ca00000ff037424 */ /* 0x000fe200078e00ff */
[----:B------:R-:W-:-:S02]  /*98a0*/  MOV R42, R40 ;  /* 0x00000028002a7202 */ /* 0x000fc40000000f00 */
[C---:B------:R-:W-:Y:S02]  /*98b0*/  ISETP.GE.U32.AND P1, PT, R2.reuse, R4, PT ;  /* 0x000000040200720c */ /* 0x040fe40003f26070 */
[----:B------:R-:W0:Y:S02]  /*98c0*/  MUFU.RCP64H R39, R37 ;  /* 0x0000002500277308 */ /* 0x000e240000001800 */
[----:B------:R-:W-:Y:S02]  /*98d0*/  @!P2 LOP3.LUT R5, R7, 0x7ff00000, RZ, 0xc0, !PT ;  /* 0x7ff000000705a812 */ /* 0x000fe400078ec0ff */
[----:B------:R-:W-:Y:S02]  /*98e0*/  @!P0 LOP3.LUT R4, R37, 0x7ff00000, RZ, 0xc0, !PT ;  /* 0x7ff0000025048812 */ /* 0x000fe400078ec0ff */
[----:B------:R-:W-:Y:S02]  /*98f0*/  @!P2 ISETP.GE.U32.AND P3, PT, R2, R5, PT ;  /* 0x000000050200a20c */ /* 0x000fe40003f66070 */
[----:B------:R-:W-:-:S04]  /*9900*/  SEL R5, R3, 0x63400000, !P1 ;  /* 0x6340000003057807 */ /* 0x000fc80004800000 */
[----:B------:R-:W-:Y:S01]  /*9910*/  LOP3.LUT R43, R5, 0x800fffff, R41, 0xf8, !PT ;  /* 0x800fffff052b7812 */ /* 0x000fe200078ef829 */
[----:B------:R-:W-:Y:S01]  /*9920*/  IMAD.MOV.U32 R5, RZ, RZ, R2 ;  /* 0x000000ffff057224 */ /* 0x000fe200078e0002 */
[----:B0-----:R-:W-:-:S08]  /*9930*/  DFMA R32, R38, -R36, 1 ;  /* 0x3ff000002620742b */ /* 0x001fd00000000824 */
[----:B------:R-:W-:-:S08]  /*9940*/  DFMA R32, R32, R32, R32 ;  /* 0x000000202020722b */ /* 0x000fd00000000020 */
[----:B------:R-:W-:Y:S01]  /*9950*/  DFMA R38, R38, R32, R38 ;  /* 0x000000202626722b */ /* 0x000fe20000000026 */
[----:B------:R-:W-:-:S04]  /*9960*/  @!P2 SEL R32, R3, 0x63400000, !P3 ;  /* 0x634000000320a807 */ /* 0x000fc80005800000 */
[----:B------:R-:W-:-:S03]  /*9970*/  @!P2 LOP3.LUT R32, R32, 0x80000000, R41, 0xf8, !PT ;  /* 0x800000002020a812 */ /* 0x000fc600078ef829 */
[----:B------:R-:W-:Y:S01]  /*9980*/  DFMA R44, R38, -R36, 1 ;  /* 0x3ff00000262c742b */ /* 0x000fe20000000824 */
[----:B------:R-:W-:Y:S01]  /*9990*/  @!P2 LOP3.LUT R33, R32, 0x100000, RZ, 0xfc, !PT ;  /* 0x001000002021a812 */ /* 0x000fe200078efcff */
[----:B------:R-:W-:-:S06]  /*99a0*/  @!P2 IMAD.MOV.U32 R32, RZ, RZ, RZ ;  /* 0x000000ffff20a224 */ /* 0x000fcc00078e00ff */
[----:B------:R-:W-:Y:S02]  /*99b0*/  DFMA R44, R38, R44, R38 ;  /* 0x0000002c262c722b */ /* 0x000fe40000000026 */
[----:B------:R-:W-:-:S08]  /*99c0*/  @!P2 DFMA R42, R42, 2, -R32 ;  /* 0x400000002a2aa82b */ /* 0x000fd00000000820 */
[----:B------:R-:W-:Y:S02]  /*99d0*/  DMUL R32, R44, R42 ;  /* 0x0000002a2c207228 */ /* 0x000fe40000000000 */
[----:B------:R-:W-:-:S06]  /*99e0*/  @!P2 LOP3.LUT R5, R43, 0x7ff00000, RZ, 0xc0, !PT ;  /* 0x7ff000002b05a812 */ /* 0x000fcc00078ec0ff */
[----:B------:R-:W-:-:S08]  /*99f0*/  DFMA R38, R32, -R36, R42 ;  /* 0x800000242026722b */ /* 0x000fd0000000002a */
[----:B------:R-:W-:Y:S01]  /*9a00*/  DFMA R38, R44, R38, R32 ;  /* 0x000000262c26722b */ /* 0x000fe20000000020 */
[----:B------:R-:W-:-:S05]  /*9a10*/  VIADD R32, R5, 0xffffffff ;  /* 0xffffffff05207836 */ /* 0x000fca0000000000 */
[----:B------:R-:W-:Y:S01]  /*9a20*/  ISETP.GT.U32.AND P0, PT, R32, 0x7feffffe, PT ;  /* 0x7feffffe2000780c */ /* 0x000fe20003f04070 */
[----:B------:R-:W-:-:S05]  /*9a30*/  VIADD R32, R4, 0xffffffff ;  /* 0xffffffff04207836 */ /* 0x000fca0000000000 */
[----:B------:R-:W-:-:S13]  /*9a40*/  ISETP.GT.U32.OR P0, PT, R32, 0x7feffffe, P0 ;  /* 0x7feffffe2000780c */ /* 0x000fda0000704470 */
[----:B------:R-:W-:Y:S05]  /*9a50*/  @P0 BRA `(.L_x_5401) ;  /* 0x0000000000740947 */ /* 0x000fea0003800000 */
[----:B------:R-:W-:-:S04]  /*9a60*/  LOP3.LUT R4, R7, 0x7ff00000, RZ, 0xc0, !PT ;  /* 0x7ff0000007047812 */ /* 0x000fc800078ec0ff */
[CC--:B------:R-:W-:Y:S02]  /*9a70*/  VIADDMNMX R5, R2.reuse, -R4.reuse, 0xb9600000, !PT ;  /* 0xb960000002057446 */ /* 0x0c0fe40007800904 */
[----:B------:R-:W-:Y:S01]  /*9a80*/  ISETP.GE.U32.AND P0, PT, R2, R4, PT ;  /* 0x000000040200720c */ /* 0x000fe20003f06070 */
[----:B------:R-:W-:Y:S01]  /*9a90*/  IMAD.MOV.U32 R4, RZ, RZ, RZ ;  /* 0x000000ffff047224 */ /* 0x000fe200078e00ff */
[----:B------:R-:W-:Y:S02]  /*9aa0*/  VIMNMX R5, R5, 0x46a00000, PT ;  /* 0x46a0000005057848 */ /* 0x000fe40003fe0100 */
[----:B------:R-:W-:-:S05]  /*9ab0*/  SEL R3, R3, 0x63400000, !P0 ;  /* 0x6340000003037807 */ /* 0x000fca0004000000 */
[----:B------:R-:W-:-:S05]  /*9ac0*/  IMAD.IADD R3, R5, 0x1, -R3 ;  /* 0x0000000105037824 */ /* 0x000fca00078e0a03 */
[----:B------:R-:W-:-:S06]  /*9ad0*/  IADD3 R5, R3, 0x7fe00000, RZ ;  /* 0x7fe0000003057810 */ /* 0x000fcc0007ffe0ff */
[----:B------:R-:W-:-:S10]  /*9ae0*/  DMUL R32, R38, R4 ;  /* 0x0000000426207228 */ /* 0x000fd40000000000 */
[----:B------:R-:W-:-:S13]  /*9af0*/  FSETP.GTU.AND P0, PT, |R33|, 1.469367938527859385e-39, PT ;  /* 0x001000002100780b */ /* 0x000fda0003f0c200 */
[----:B------:R-:W-:Y:S05]  /*9b00*/  @P0 BRA `(.L_x_5402) ;  /* 0x0000000000a80947 */ /* 0x000fea0003800000 */
[----:B------:R-:W-:-:S06]  /*9b10*/  DFMA R36, R38, -R36, R42 ;  /* 0x800000242624722b */ /* 0x000fcc000000002a */
[----:B------:R-:W-:-:S04]  /*9b20*/  IMAD.MOV.U32 R36, RZ, RZ, RZ ;  /* 0x000000ffff247224 */ /* 0x000fc800078e00ff */
[C---:B------:R-:W-:Y:S02]  /*9b30*/  FSETP.NEU.AND P0, PT, R37.reuse, RZ, PT ;  /* 0x000000ff2500720b */ /* 0x040fe40003f0d000 */
[----:B------:R-:W-:-:S04]  /*9b40*/  LOP3.LUT R6, R37, 0x80000000, R7, 0x48, !PT ;  /* 0x8000000025067812 */ /* 0x000fc800078e4807 */
[----:B------:R-:W-:-:S07]  /*9b50*/  LOP3.LUT R37, R6, R5, RZ, 0xfc, !PT ;  /* 0x0000000506257212 */ /* 0x000fce00078efcff */
[----:B------:R-:W-:Y:S05]  /*9b60*/  @!P0 BRA `(.L_x_5402) ;  /* 0x0000000000908947 */ /* 0x000fea0003800000 */
[----:B------:R-:W-:Y:S01]  /*9b70*/  IMAD.MOV R5, RZ, RZ, -R3 ;  /* 0x000000ffff057224 */ /* 0x000fe200078e0a03 */
[----:B------:R-:W-:Y:S01]  /*9b80*/  IADD3 R3, -R3, -0x43300000, RZ ;  /* 0xbcd0000003037810 */ /* 0x000fe20007ffe1ff */
[----:B------:R-:W-:-:S06]  /*9b90*/  IMAD.MOV.U32 R4, RZ, RZ, RZ ;  /* 0x000000ffff047224 */ /* 0x000fcc00078e00ff */
[----:B------:R-:W-:Y:S02]  /*9ba0*/  DFMA R4, R32, -R4, R38 ;  /* 0x800000042004722b */ /* 0x000fe40000000026 */
[----:B------:R-:W-:-:S08]  /*9bb0*/  DMUL.RP R38, R38, R36 ;  /* 0x0000002426267228 */ /* 0x000fd00000008000 */
[----:B------:R-:W-:Y:S02]  /*9bc0*/  FSETP.NEU.AND P0, PT, |R5|, R3, PT ;  /* 0x000000030500720b */ /* 0x000fe40003f0d200 */
[----:B------:R-:W-:Y:S02]  /*9bd0*/  LOP3.LUT R6, R39, R6, RZ, 0x3c, !PT ;  /* 0x0000000627067212 */ /* 0x000fe400078e3cff */
[----:B------:R-:W-:Y:S02]  /*9be0*/  FSEL R2, R38, R32, !P0 ;  /* 0x0000002026027208 */ /* 0x000fe40004000000 */
[----:B------:R-:W-:-:S03]  /*9bf0*/  FSEL R6, R6, R33, !P0 ;  /* 0x0000002106067208 */ /* 0x000fc60004000000 */
[----:B------:R-:W-:Y:S01]  /*9c00*/  IMAD.MOV.U32 R32, RZ, RZ, R2 ;  /* 0x000000ffff207224 */ /* 0x000fe200078e0002 */
[----:B------:R-:W-:Y:S01]  /*9c10*/  MOV R33, R6 ;  /* 0x0000000600217202 */ /* 0x000fe20000000f00 */
[----:B------:R-:W-:Y:S06]  /*9c20*/  BRA `(.L_x_5402) ;  /* 0x0000000000607947 */ /* 0x000fec0003800000 */
.L_x_5401:
        /* <DEDUP_REMOVED lines=13> */
[----:B------:R-:W-:Y:S01]  /*9d00*/  @!P0 IMAD.MOV.U32 R33, RZ, RZ, R6 ;  /* 0x000000ffff218224 */ /* 0x000fe200078e0006 */
[----:B------:R-:W-:Y:S01]  /*9d10*/  @P0 MOV R33, R2 ;  /* 0x0000000200210202 */ /* 0x000fe20000000f00 */
[----:B------:R-:W-:Y:S01]  /*9d20*/  @P0 IMAD.MOV.U32 R32, RZ, RZ, RZ ;  /* 0x000000ffff200224 */ /* 0x000fe200078e00ff */
[----:B------:R-:W-:Y:S06]  /*9d30*/  BRA `(.L_x_5402) ;  /* 0x00000000001c7947 */ /* 0x000fec0003800000 */
.L_x_5404:
[----:B------:R-:W-:Y:S01]  /*9d40*/  LOP3.LUT R2, R7, 0x80000, RZ, 0xfc, !PT ;  /* 0x0008000007027812 */ /* 0x000fe200078efcff */
[----:B------:R-:W-:-:S04]  /*9d50*/  IMAD.MOV.U32 R32, RZ, RZ, R6 ;  /* 0x000000ffff207224 */ /* 0x000fc800078e0006 */
[----:B------:R-:W-:Y:S01]  /*9d60*/  IMAD.MOV.U32 R33, RZ, RZ, R2 ;  /* 0x000000ffff217224 */ /* 0x000fe200078e0002 */
[----:B------:R-:W-:Y:S06]  /*9d70*/  BRA `(.L_x_5402) ;  /* 0x00000000000c7947 */ /* 0x000fec0003800000 */
.L_x_5403:
[----:B------:R-:W-:Y:S01]  /*9d80*/  LOP3.LUT R2, R41, 0x80000, RZ, 0xfc, !PT ;  /* 0x0008000029027812 */ /* 0x000fe200078efcff */
[----:B------:R-:W-:-:S04]  /*9d90*/  IMAD.MOV.U32 R32, RZ, RZ, R40 ;  /* 0x000000ffff207224 */ /* 0x000fc800078e0028 */
[----:B------:R-:W-:-:S07]  /*9da0*/  IMAD.MOV.U32 R33, RZ, RZ, R2 ;  /* 0x000000ffff217224 */ /* 0x000fce00078e0002 */
.L_x_5402:
[----:B------:R-:W-:Y:S05]  /*9db0*/  BSYNC B1 ;  /* 0x0000000000017941 */ /* 0x000fea0003800000 */
.L_x_5400:
[----:B------:R-:W-:Y:S01]  /*9dc0*/  IMAD.MOV.U32 R4, RZ, RZ, R0 ;  /* 0x000000ffff047224 */ /* 0x000fe200078e0000 */
[----:B------:R-:W-:Y:S01]  /*9dd0*/  MOV R2, R33 ;  /* 0x0000002100027202 */ /* 0x000fe20000000f00 */
[----:B------:R-:W-:Y:S02]  /*9de0*/  IMAD.MOV.U32 R5, RZ, RZ, 0x0 ;  /* 0x00000000ff057424 */ /* 0x000fe400078e00ff */
[----:B------:R-:W-:Y:S02]  /*9df0*/  IMAD.MOV.U32 R3, RZ, RZ, R32 ;  /* 0x000000ffff037224 */ /* 0x000fe400078e0020 */
[----:B------:R-:W-:Y:S05]  /*9e00*/  RET.REL.NODEC R4 `(_ZN2at6native27unrolled_elementwise_kernelIZZZNS0_16tanh_kernel_cudaERNS_18TensorIteratorBaseEENKUlvE_clEvENKUlvE_clEvEUlN3c107complexIdEEE_St5arrayIPcLm2EELi4E23TrivialOffsetCalculatorILi1EjESE_NS0_6memory15LoadWithoutCastENSF_16StoreWithoutCastEEEviT_T0_T2_T3_T4_T5_) ;  /* 0xffffff60047c7950 */ /* 0x000fea0003c3ffff */
        .weak           $__internal_7_$__cuda_sm20_dsqrt_rn_f64_mediumpath_v1
        .type           $__internal_7_$__cuda_sm20_dsqrt_rn_f64_mediumpath_v1,@function
        .size           $__internal_7_$__cuda_sm20_dsqrt_rn_f64_mediumpath_v1,($_ZN2at6native27unrolled_elementwise_kernelIZZZNS0_16tanh_kernel_cudaERNS_18TensorIteratorBaseEENKUlvE_clEvENKUlvE_clEvEUlN3c107complexIdEEE_St5arrayIPcLm2EELi4E23TrivialOffsetCalculatorILi1EjESE_NS0_6memory15LoadWithoutCastENSF_16StoreWithoutCastEEEviT_T0_T2_T3_T4_T5_$__internal_trig_reduction_slowpathd - $__internal_7_$__cuda_sm20_dsqrt_rn_f64_mediumpath_v1)
$__internal_7_$__cuda_sm20_dsqrt_rn_f64_mediumpath_v1:
[----:B------:R-:W-:Y:S01]  /*9e10*/  ISETP.GE.U32.AND P0, PT, R32, -0x3400000, PT ;  /* 0xfcc000002000780c */ /* 0x000fe20003f06070 */
[----:B------:R-:W-:Y:S01]  /*9e20*/  BSSY B2, `(.L_x_5405) ;  /* 0x0000028000027945 */ /* 0x000fe20003800000 */
[----:B------:R-:W-:Y:S01]  /*9e30*/  IMAD.MOV.U32 R36, RZ, RZ, R7 ;  /* 0x000000ffff247224 */ /* 0x000fe200078e0007 */
[----:B------:R-:W-:Y:S01]  /*9e40*/  MOV R7, R6 ;  /* 0x0000000600077202 */ /* 0x000fe20000000f00 */
[----:B------:R-:W-:Y:S02]  /*9e50*/  IMAD.MOV.U32 R32, RZ, RZ, R34 ;  /* 0x000000ffff207224 */ /* 0x000fe400078e0022 */
[----:B------:R-:W-:Y:S02]  /*9e60*/  IMAD.MOV.U32 R37, RZ, RZ, R3 ;  /* 0x000000ffff257224 */ /* 0x000fe400078e0003 */
[----:B------:R-:W-:-:S05]  /*9e70*/  IMAD.MOV.U32 R6, RZ, RZ, R0 ;  /* 0x000000ffff067224 */ /* 0x000fca00078e0000 */
[----:B------:R-:W-:Y:S05]  /*9e80*/  @!P0 BRA `(.L_x_5406) ;  /* 0x0000000000208947 */ /* 0x000fea0003800000 */
        /* <DEDUP_REMOVED lines=8> */
.L_x_5406:
        /* <DEDUP_REMOVED lines=9> */
[----:B------:R-:W-:Y:S01]  /*9fa0*/  MOV R4, 0x0 ;  /* 0x0000000000047802 */ /* 0x000fe20000000f00 */
[----:B------:R-:W-:Y:S02]  /*9fb0*/  IMAD.MOV.U32 R32, RZ, RZ, RZ ;  /* 0x000000ffff207224 */ /* 0x000fe400078e00ff */
        /* <DEDUP_REMOVED lines=13> */
.L_x_5408:
[----:B------:R-:W-:-:S11]  /*a090*/  DADD R4, R32, R32 ;  /* 0x0000000020047229 */ /* 0x000fd60000000020 */
.L_x_5407:
[----:B------:R-:W-:Y:S05]  /*a0a0*/  BSYNC B2 ;  /* 0x0000000000027941 */ /* 0x000fea0003800000 */
.L_x_5405:
[----:B------:R-:W-:Y:S01]  /*a0b0*/  IMAD.MOV.U32 R3, RZ, RZ, R4 ;  /* 0x000000ffff037224 */ /* 0x000fe200078e0004 */
[----:B------:R-:W-:Y:S01]  /*a0c0*/  MOV R4, R2 ;  /* 0x0000000200047202 */ /* 0x000fe20000000f00 */
[----:B------:R-:W-:Y:S02]  /*a0d0*/  IMAD.MOV.U32 R0, RZ, RZ, R5 ;  /* 0x000000ffff007224 */ /* 0x000fe400078e0005 */
[----:B------:R-:W-:-:S04]  /*a0e0*/  IMAD.MOV.U32 R5, RZ, RZ, 0x0 ;  /* 0x00000000ff057424 */ /* 0x000fc800078e00ff */
[----:B------:R-:W-:Y:S05]  /*a0f0*/  RET.REL.NODEC R4 `(_ZN2at6native27unrolled_elementwise_kernelIZZZNS0_16tanh_kernel_cudaERNS_18TensorIteratorBaseEENKUlvE_clEvENKUlvE_clEvEUlN3c107complexIdEEE_St5arrayIPcLm2EELi4E23TrivialOffsetCalculatorILi1EjESE_NS0_6memory15LoadWithoutCastENSF_16StoreWithoutCastEEEviT_T0_T2_T3_T4_T5_) ;  /* 0xffffff5c04c07950 */ /* 0x000fea0003c3ffff */
        .type           $_ZN2at6native27unrolled_elementwise_kernelIZZZNS0_16tanh_kernel_cudaERNS_18TensorIteratorBaseEENKUlvE_clEvENKUlvE_clEvEUlN3c107complexIdEEE_St5arrayIPcLm2EELi4E23TrivialOffsetCalculatorILi1EjESE_NS0_6memory15LoadWithoutCastENSF_16StoreWithoutCastEEEviT_T0_T2_T3_T4_T5_$__internal_trig_reduction_slowpathd,@function
        .size           $_ZN2at6native27unrolled_elementwise_kernelIZZZNS0_16tanh_kernel_cudaERNS_18TensorIteratorBaseEENKUlvE_clEvENKUlvE_clEvEUlN3c107complexIdEEE_St5arrayIPcLm2EELi4E23TrivialOffsetCalculatorILi1EjESE_NS0_6memory15LoadWithoutCastENSF_16StoreWithoutCastEEEviT_T0_T2_T3_T4_T5_$__internal_trig_reduction_slowpathd,(.L_x_7171 - $_ZN2at6native27unrolled_elementwise_kernelIZZZNS0_16tanh_kernel_cudaERNS_18TensorIteratorBaseEENKUlvE_clEvENKUlvE_clEvEUlN3c107complexIdEEE_St5arrayIPcLm2EELi4E23TrivialOffsetCalculatorILi1EjESE_NS0_6memory15LoadWithoutCastENSF_16StoreWithoutCastEEEviT_T0_T2_T3_T4_T5_$__internal_trig_reduction_slowpathd)
$_ZN2at6native27unrolled_elementwise_kernelIZZZNS0_16tanh_kernel_cudaERNS_18TensorIteratorBaseEENKUlvE_clEvENKUlvE_clEvEUlN3c107complexIdEEE_St5arrayIPcLm2EELi4E23TrivialOffsetCalculatorILi1EjESE_NS0_6memory15LoadWithoutCastENSF_16StoreWithoutCastEEEviT_T0_T2_T3_T4_T5_$__internal_trig_reduction_slowpathd:
[--C-:B------:R-:W-:Y:S01]  /*a100*/  SHF.R.U32.HI R3, RZ, 0x14, R36.reuse ;  /* 0x00000014ff037819 */ /* 0x100fe20000011624 */
[----:B------:R-:W-:Y:S02]  /*a110*/  IMAD.MOV.U32 R0, RZ, RZ, R36 ;  /* 0x000000ffff007224 */ /* 0x000fe400078e0024 */
[----:B------:R-:W-:Y:S01]  /*a120*/  IMAD.MOV.U32 R2, RZ, RZ, RZ ;  /* 0x000000ffff027224 */ /* 0x000fe200078e00ff */
[----:B------:R-:W-:-:S04]  /*a130*/  LOP3.LUT R4, R3, 0x7ff, RZ, 0xc0, !PT ;  /* 0x000007ff03047812 */ /* 0x000fc800078ec0ff */
        /* <DEDUP_REMOVED lines=8> */
[----:B------:R-:W-:-:S04]  /*a1c0*/  ISETP.GT.AND P0, PT, R2, 0xe, PT ;  /* 0x0000000e0200780c */ /* 0x000fc80003f04270 */
[----:B------:R-:W-:-:S04]  /*a1d0*/  SEL R4, R4, 0x12, !P0 ;  /* 0x0000001204047807 */ /* 0x000fc80004000000 */
[----:B------:R-:W-:Y:S02]  /*a1e0*/  ISETP.GT.AND P0, PT, R2, R4, PT ;  /* 0x000000040200720c */ /* 0x000fe40003f04270 */
[----:B------:R-:W-:-:S11]  /*a1f0*/  IADD3 R2, -R5, 0xf, RZ ;  /* 0x0000000f05027810 */ /* 0x000fd60007ffe1ff */
[----:B------:R-:W-:Y:S05]  /*a200*/  @P0 BRA `(.L_x_5411) ;  /* 0x0000000000980947 */ /* 0x000fea0003800000 */
[----:B------:R-:W0:Y:S01]  /*a210*/  LDC.64 R32, c[0x4][0x170] ;  /* 0x01005c00ff207b82 */ /* 0x000e220000000a00 */
[C---:B------:R-:W-:Y:S01]  /*a220*/  SHF.L.U64.HI R5, R7.reuse, 0xb, R0 ;  /* 0x0000000b07057819 */ /* 0x040fe20000010200 */
[----:B------:R-:W-:Y:S01]  /*a230*/  IMAD.SHL.U32 R7, R7, 0x800, RZ ;  /* 0x0000080007077824 */ /* 0x000fe200078e00ff */
[----:B------:R-:W-:Y:S01]  /*a240*/  CS2R R46, SRZ ;  /* 0x00000000002e7805 */ /* 0x000fe2000001ff00 */
[----:B------:R-:W-:Y:S01]  /*a250*/  IMAD.MOV.U32 R0, RZ, RZ, R1 ;  /* 0x000000ffff007224 */ /* 0x000fe200078e0001 */
[----:B------:R-:W-:-:S03]  /*a260*/  LOP3.LUT R5, R5, 0x80000000, RZ, 0xfc, !PT ;  /* 0x8000000005057812 */ /* 0x000fc600078efcff */
[----:B------:R-:W1:Y:S01]  /*a270*/  LDC.64 R42, c[0x0][0x208] ;  /* 0x00008200ff2a7b82 */ /* 0x000e620000000a00 */
[----:B0-----:R-:W-:-:S04]  /*a280*/  IMAD.WIDE R32, R2, 0x8, R32 ;  /* 0x0000000802207825 */ /* 0x001fc800078e0220 */
[----:B------:R-:W-:Y:S01]  /*a290*/  IMAD.MOV.U32 R6, RZ, RZ, R32 ;  /* 0x000000ffff067224 */ /* 0x000fe200078e0020 */
[----:B------:R-:W-:-:S07]  /*a2a0*/  MOV R32, R33 ;  /* 0x0000002100207202 */ /* 0x000fce0000000f00 */
.L_x_5412:
[----:B-1----:R-:W-:Y:S01]  /*a2b0*/  R2UR UR4, R42 ;  /* 0x000000002a0472ca */ /* 0x002fe200000e0000 */
[----:B------:R-:W-:Y:S01]  /*a2c0*/  IMAD.MOV.U32 R38, RZ, RZ, R6 ;  /* 0x000000ffff267224 */ /* 0x000fe200078e0006 */
[----:B------:R-:W-:Y:S01]  /*a2d0*/  R2UR UR5, R43 ;  /* 0x000000002b0572ca */ /* 0x000fe200000e0000 */
[----:B------:R-:W-:-:S12]  /*a2e0*/  IMAD.MOV.U32 R39, RZ, RZ, R32 ;  /* 0x000000ffff277224 */ /* 0x000fd800078e0020 */
[----:B------:R-:W2:Y:S01]  /*a2f0*/  LDG.E.64.CONSTANT R38, desc[UR4][R38.64] ;  /* 0x0000000426267981 */ /* 0x000ea2000c1e9b00 */
[----:B------:R-:W-:Y:S01]  /*a300*/  IADD3 R2, R2, 0x1, RZ ;  /* 0x0000000102027810 */ /* 0x000fe20007ffe0ff */
[----:B--2---:R-:W-:-:S04]  /*a310*/  IMAD.WIDE.U32 R46, P0, R38, R7, R46 ;  /* 0x00000007262e7225 */ /* 0x004fc8000780002e */
[----:B------:R-:W-:Y:S02]  /*a320*/  IMAD R34, R38, R5, RZ ;  /* 0x0000000526227224 */ /* 0x000fe400078e02ff */
[----:B------:R-:W-:-:S03]  /*a330*/  IMAD R33, R39, R7, RZ ;  /* 0x0000000727217224 */ /* 0x000fc600078e02ff */
[----:B------:R-:W-:-:S04]  /*a340*/  IADD3 R34, P1, R34, R47, RZ ;  /* 0x0000002f22227210 */ /* 0x000fc80007f3e0ff */
[----:B------:R-:W-:Y:S01]  /*a350*/  IADD3 R47, P3, R33, R34, RZ ;  /* 0x00000022212f7210 */ /* 0x000fe20007f7e0ff */
[----:B------:R-:W-:-:S04]  /*a360*/  IMAD.HI.U32 R33, R38, R5, RZ ;  /* 0x0000000526217227 */ /* 0x000fc800078e00ff */
[C---:B------:R-:W-:Y:S01]  /*a370*/  IMAD.HI.U32 R38, R39.reuse, R7, RZ ;  /* 0x0000000727267227 */ /* 0x040fe200078e00ff */
[----:B------:R0:W-:Y:S03]  /*a380*/  STL.64 [R0], R46 ;  /* 0x0000002e00007387 */ /* 0x0001e60000100a00 */
[----:B------:R-:W-:Y:S02]  /*a390*/  IMAD.X R33, RZ, RZ, R33, P0 ;  /* 0x000000ffff217224 */ /* 0x000fe400000e0621 */
[----:B------:R-:W-:-:S03]  /*a3a0*/  IMAD R34, R39, R5, RZ ;  /* 0x0000000527227224 */ /* 0x000fc600078e02ff */
[----:B------:R-:W-:Y:S01]  /*a3b0*/  IADD3.X R38, P0, R38, R33, RZ, P1, !PT ;  /* 0x0000002126267210 */ /* 0x000fe20000f1e4ff */
[----:B------:R-:W-:Y:S01]  /*a3c0*/  IMAD.HI.U32 R33, R39, R5, RZ ;  /* 0x0000000527217227 */ /* 0x000fe200078e00ff */
        /* <DEDUP_REMOVED lines=10> */
.L_x_5411:
[----:B------:R-:W-:Y:S05]  /*a470*/  BSYNC B1 ;  /* 0x0000000000017941 */ /* 0x000fea0003800000 */
.L_x_5410:
        /* <DEDUP_REMOVED lines=10> */
[----:B------:R-:W3:Y:S04]  /*a520*/  @P0 LDL.64 R32, [R1+0x8] ;  /* 0x0000080001200983 */ /* 0x000ee80000100a00 */
[----:B------:R-:W4:Y:S01]  /*a530*/  LDL.64 R2, [R1+0x18] ;  /* 0x0000180001027983 */ /* 0x000f220000100a00 */
[----:B0-----:R-:W-:Y:S01]  /*a540*/  @P0 IADD3 R0, -R38, 0x40, RZ ;  /* 0x0000004026000810 */ /* 0x001fe20007ffe1ff */
[----:B------:R-:W-:Y:S01]  /*a550*/  IMAD.MOV.U32 R39, RZ, RZ, RZ ;  /* 0x000000ffff277224 */ /* 0x000fe200078e00ff */
[----:B------:R-:W-:Y:S01]  /*a560*/  UMOV UR4, URZ ;  /* 0x0000003f00047c82 */ /* 0x000fe20008000000 */
[----:B--2---:R-:W-:-:S02]  /*a570*/  @P0 SHF.L.U32 R6, R4, R38, RZ ;  /* 0x0000002604060219 */ /* 0x004fc400000006ff */
[----:B------:R-:W-:Y:S02]  /*a580*/  @P0 SHF.L.U64.HI R34, R4, R38, R5 ;  /* 0x0000002604220219 */ /* 0x000fe40000010205 */
[-CC-:B---3--:R-:W-:Y:S02]  /*a590*/  @P0 SHF.R.U64 R7, R32, R0.reuse, R33.reuse ;  /* 0x0000000020070219 */ /* 0x188fe40000001221 */
[-C--:B------:R-:W-:Y:S02]  /*a5a0*/  @P0 SHF.R.U32.HI R32, RZ, R0.reuse, R33 ;  /* 0x00000000ff200219 */ /* 0x080fe40000011621 */
[--C-:B------:R-:W-:Y:S02]  /*a5b0*/  @P0 SHF.R.U64 R33, R4, R0, R5.reuse ;  /* 0x0000000004210219 */ /* 0x100fe40000001205 */
[----:B------:R-:W-:Y:S02]  /*a5c0*/  @P0 LOP3.LUT R4, R7, R6, RZ, 0xfc, !PT ;  /* 0x0000000607040212 */ /* 0x000fe400078efcff */
[----:B------:R-:W-:-:S02]  /*a5d0*/  @P0 SHF.R.U32.HI R6, RZ, R0, R5 ;  /* 0x00000000ff060219 */ /* 0x000fc40000011605 */
[----:B----4-:R-:W-:Y:S02]  /*a5e0*/  @P0 SHF.L.U32 R0, R2, R38, RZ ;  /* 0x0000002602000219 */ /* 0x010fe400000006ff */
[----:B------:R-:W-:Y:S02]  /*a5f0*/  @P0 LOP3.LUT R5, R32, R34, RZ, 0xfc, !PT ;  /* 0x0000002220050212 */ /* 0x000fe400078efcff */
[----:B------:R-:W-:Y:S02]  /*a600*/  @P0 SHF.L.U64.HI R38, R2, R38, R3 ;  /* 0x0000002602260219 */ /* 0x000fe40000010203 */
[----:B------:R-:W-:Y:S02]  /*a610*/  @P0 LOP3.LUT R2, R0, R33, RZ, 0xfc, !PT ;  /* 0x0000002100020212 */ /* 0x000fe400078efcff */
[C-C-:B------:R-:W-:Y:S01]  /*a620*/  SHF.L.U64.HI R0, R4.reuse, 0x2, R5.reuse ;  /* 0x0000000204007819 */ /* 0x140fe20000010205 */
[----:B------:R-:W-:Y:S01]  /*a630*/  IMAD.SHL.U32 R4, R4, 0x4, RZ ;  /* 0x0000000404047824 */ /* 0x000fe200078e00ff */
[----:B------:R-:W-:-:S02]  /*a640*/  SHF.R.U32.HI R5, RZ, 0x1e, R5 ;  /* 0x0000001eff057819 */ /* 0x000fc40000011605 */
[----:B------:R-:W-:Y:S02]  /*a650*/  SHF.L.U32 R7, R2, 0x2, RZ ;  /* 0x0000000202077819 */ /* 0x000fe400000006ff */
[----:B------:R-:W-:Y:S02]  /*a660*/  @P0 LOP3.LUT R3, R38, R6, RZ, 0xfc, !PT ;  /* 0x0000000626030212 */ /* 0x000fe400078efcff */
[----:B------:R-:W-:Y:S02]  /*a670*/  IADD3 RZ, P0, RZ, -R4, RZ ;  /* 0x80000004ffff7210 */ /* 0x000fe40007f1e0ff */
[----:B------:R-:W-:Y:S02]  /*a680*/  LOP3.LUT R33, RZ, R0, RZ, 0x33, !PT ;  /* 0x00000000ff217212 */ /* 0x000fe400078e33ff */
[----:B------:R-:W-:Y:S02]  /*a690*/  LOP3.LUT R6, R5, R7, RZ, 0xfc, !PT ;  /* 0x0000000705067212 */ /* 0x000fe400078efcff */
[----:B------:R-:W-:-:S02]  /*a6a0*/  SHF.L.U64.HI R5, R2, 0x2, R3 ;  /* 0x0000000202057819 */ /* 0x000fc40000010203 */
[----:B------:R-:W-:Y:S02]  /*a6b0*/  IADD3.X R33, P0, RZ, R33, RZ, P0, !PT ;  /* 0x00000021ff217210 */ /* 0x000fe4000071e4ff */
[----:B------:R-:W-:Y:S02]  /*a6c0*/  LOP3.LUT R7, RZ, R6, RZ, 0x33, !PT ;  /* 0x00000006ff077212 */ /* 0x000fe400078e33ff */
[----:B------:R-:W-:Y:S02]  /*a6d0*/  LOP3.LUT R32, RZ, R5, RZ, 0x33, !PT ;  /* 0x00000005ff207212 */ /* 0x000fe400078e33ff */
[----:B------:R-:W-:Y:S02]  /*a6e0*/  IADD3.X R7, P1, RZ, R7, RZ, P0, !PT ;  /* 0x00000007ff077210 */ /* 0x000fe4000073e4ff */
[----:B------:R-:W-:-:S03]  /*a6f0*/  SHF.R.U32.HI R2, RZ, 0x1d, R3 ;  /* 0x0000001dff027819 */ /* 0x000fc60000011603 */
[----:B------:R-:W-:Y:S01]  /*a700*/  IMAD.X R32, RZ, RZ, R32, P1 ;  /* 0x000000ffff207224 */ /* 0x000fe200008e0620 */
[C---:B------:R-:W-:Y:S02]  /*a710*/  LOP3.LUT P0, RZ, R2.reuse, 0x1, RZ, 0xc0, !PT ;  /* 0x0000000102ff7812 */ /* 0x040fe4000780c0ff */
[----:B------:R-:W-:Y:S02]  /*a720*/  LOP3.LUT R2, R2, 0x1, RZ, 0xc0, !PT ;  /* 0x0000000102027812 */ /* 0x000fe400078ec0ff */
[----:B------:R-:W-:Y:S02]  /*a730*/  SEL R5, R5, R32, !P0 ;  /* 0x0000002005057207 */ /* 0x000fe40004000000 */
[----:B------:R-:W-:Y:S02]  /*a740*/  SEL R6, R6, R7, !P0 ;  /* 0x0000000706067207 */ /* 0x000fe40004000000 */
[----:B------:R-:W-:Y:S02]  /*a750*/  ISETP.NE.U32.AND P1, PT, R5, RZ, PT ;  /* 0x000000ff0500720c */ /* 0x000fe40003f25070 */
[----:B------:R-:W-:-:S02]  /*a760*/  SEL R0, R0, R33, !P0 ;  /* 0x0000002100007207 */ /* 0x000fc40004000000 */
[----:B------:R-:W-:Y:S01]  /*a770*/  SEL R7, R6, R5, !P1 ;  /* 0x0000000506077207 */ /* 0x000fe20004800000 */
[----:B------:R-:W-:Y:S01]  /*a780*/  @P0 IMAD.MOV R4, RZ, RZ, -R4 ;  /* 0x000000ffff040224 */ /* 0x000fe200078e0a04 */
[----:B------:R-:W-:-:S04]  /*a790*/  LEA.HI R2, R3, R2, RZ, 0x2 ;  /* 0x0000000203027211 */ /* 0x000fc800078f10ff */
[----:B------:R-:W0:Y:S02]  /*a7a0*/  FLO.U32 R7, R7 ;  /* 0x0000000700077300 */ /* 0x000e2400000e0000 */
[C---:B0-----:R-:W-:Y:S02]  /*a7b0*/  IADD3 R32, -R7.reuse, 0x1f, RZ ;  /* 0x0000001f07207810 */ /* 0x041fe40007ffe1ff */
[----:B------:R-:W-:-:S03]  /*a7c0*/  IADD3 R7, -R7, 0x3f, RZ ;  /* 0x0000003f07077810 */ /* 0x000fc60007ffe1ff */
[----:B------:R-:W-:-:S05]  /*a7d0*/  @P1 IMAD.MOV R7, RZ, RZ, R32 ;  /* 0x000000ffff071224 */ /* 0x000fca00078e0220 */
[C---:B------:R-:W-:Y:S02]  /*a7e0*/  ISETP.NE.U32.AND P1, PT, R7.reuse, RZ, PT ;  /* 0x000000ff0700720c */ /* 0x040fe40003f25070 */
[----:B------:R-:W-:Y:S02]  /*a7f0*/  IADD3 R33, -R7, 0x40, RZ ;  /* 0x0000004007217810 */ /* 0x000fe40007ffe1ff */
[----:B------:R-:W-:Y:S02]  /*a800*/  ISETP.NE.AND.EX P1, PT, RZ, RZ, PT, P1 ;  /* 0x000000ffff00720c */ /* 0x000fe40003f25310 */
[----:B------:R-:W-:Y:S02]  /*a810*/  SHF.L.U32 R32, R6, R7, RZ ;  /* 0x0000000706207219 */ /* 0x000fe400000006ff */
[----:B------:R-:W-:Y:S02]  /*a820*/  SHF.R.U64 R34, R4, R33, R0 ;  /* 0x0000002104227219 */ /* 0x000fe40000001200 */
[----:B------:R-:W-:-:S02]  /*a830*/  SHF.L.U64.HI R4, R6, R7, R5 ;  /* 0x0000000706047219 */ /* 0x000fc40000010205 */
[----:B------:R-:W-:-:S05]  /*a840*/  SHF.R.U32.HI R0, RZ, R33, R0 ;  /* 0x00000021ff007219 */ /* 0x000fca0000011600 */
[----:B------:R-:W-:Y:S02]  /*a850*/  @P1 LOP3.LUT R6, R34, R32, RZ, 0xfc, !PT ;  /* 0x0000002022061212 */ /* 0x000fe400078efcff */
[----:B------:R-:W-:-:S03]  /*a860*/  @P1 LOP3.LUT R5, R0, R4, RZ, 0xfc, !PT ;  /* 0x0000000400051212 */ /* 0x000fc600078efcff */
[----:B------:R-:W-:-:S04]  /*a870*/  IMAD.WIDE.U32 R32, R6, 0x2168c235, RZ ;  /* 0x2168c23506207825 */ /* 0x000fc800078e00ff */
[----:B------:R-:W-:Y:S01]  /*a880*/  IMAD.MOV.U32 R38, RZ, RZ, R33 ;  /* 0x000000ffff267224 */ /* 0x000fe200078e0021 */
[----:B------:R-:W-:Y:S01]  /*a890*/  IADD3 RZ, P1, R32, R32, RZ ;  /* 0x0000002020ff7210 */ /* 0x000fe20007f3e0ff */
[----:B------:R-:W-:-:S04]  /*a8a0*/  IMAD.HI.U32 R0, R5, -0x36f0255e, RZ ;  /* 0xc90fdaa205007827 */ /* 0x000fc800078e00ff */
[----:B------:R-:W-:-:S04]  /*a8b0*/  IMAD.WIDE.U32 R38, R6, -0x36f0255e, R38 ;  /* 0xc90fdaa206267825 */ /* 0x000fc800078e0026 */
[C---:B------:R-:W-:Y:S02]  /*a8c0*/  IMAD R6, R5.reuse, -0x36f0255e, RZ ;  /* 0xc90fdaa205067824 */ /* 0x040fe400078e02ff */
[----:B------:R-:W-:-:S05]  /*a8d0*/  IMAD.WIDE.U32 R38, P3, R5, 0x2168c235, R38 ;  /* 0x2168c23505267825 */ /* 0x000fca0007860026 */
[----:B------:R-:W-:Y:S02]  /*a8e0*/  IADD3.X R0, R0, RZ, RZ, P3, !PT ;  /* 0x000000ff00007210 */ /* 0x000fe40001ffe4ff */
        /* <DEDUP_REMOVED lines=10> */
[----:B------:R-:W-:Y:S01]  /*a990*/  IMAD.X R4, RZ, RZ, R0, P1 ;  /* 0x000000ffff047224 */ /* 0x000fe200008e0600 */
[----:B------:R-:W-:-:S04]  /*a9a0*/  SEL R0, RZ, 0x1, !P3 ;  /* 0x00000001ff007807 */ /* 0x000fc80005800000 */
[----:B------:R-:W-:Y:S01]  /*a9b0*/  SHF.R.U64 R5, R5, 0xa, R4 ;  /* 0x0000000a05057819 */ /* 0x000fe20000001204 */
[----:B------:R-:W-:-:S03]  /*a9c0*/  IMAD.IADD R0, R0, 0x1, R7 ;  /* 0x0000000100007824 */ /* 0x000fc600078e0207 */
[----:B------:R-:W-:Y:S01]  /*a9d0*/  IADD3 R5, P1, R5, 0x1, RZ ;  /* 0x0000000105057810 */ /* 0x000fe20007f3e0ff */
[----:B------:R-:W-:-:S03]  /*a9e0*/  IMAD.SHL.U32 R0, R0, 0x100000, RZ ;  /* 0x0010000000007824 */ /* 0x000fc600078e00ff */
[----:B------:R-:W-:Y:S02]  /*a9f0*/  LEA.HI.X R4, R4, RZ, RZ, 0x16, P1 ;  /* 0x000000ff04047211 */ /* 0x000fe400008fb4ff */
[----:B------:R-:W-:Y:S02]  /*aa00*/  LOP3.LUT P1, R6, R36, 0x80000000, RZ, 0xc0, !PT ;  /* 0x8000000024067812 */ /* 0x000fe4000782c0ff */
[--C-:B------:R-:W-:Y:S02]  /*aa10*/  SHF.R.U64 R5, R5, 0x1, R4.reuse ;  /* 0x0000000105057819 */ /* 0x100fe40000001204 */
[----:B------:R-:W-:Y:S02]  /*aa20*/  SHF.R.U32.HI R4, RZ, 0x1, R4 ;  /* 0x00000001ff047819 */ /* 0x000fe40000011604 */
[----:B------:R-:W-:Y:S02]  /*aa30*/  IADD3 R7, P3, P4, R5, -UR4, RZ ;  /* 0x8000000405077c10 */ /* 0x000fe4000fc7e0ff */
[----:B------:R-:W-:-:S02]  /*aa40*/  @P0 LOP3.LUT R6, R6, 0x80000000, RZ, 0x3c, !PT ;  /* 0x8000000006060812 */ /* 0x000fc400078e3cff */
[----:B------:R-:W-:-:S03]  /*aa50*/  IADD3.X R0, R4, 0x3fe00000, ~R0, P3, P4 ;  /* 0x3fe0000004007810 */ /* 0x000fc60001fe8c00 */
[----:B------:R-:W-:Y:S02]  /*aa60*/  @P1 IADD3 R2, -R2, RZ, RZ ;  /* 0x000000ff02021210 */ /* 0x000fe40007ffe1ff */
[----:B------:R-:W-:-:S07]  /*aa70*/  LOP3.LUT R0, R0, R6, RZ, 0xfc, !PT ;  /* 0x0000000600007212 */ /* 0x000fce00078efcff */
.L_x_5409:
[----:B------:R-:W-:Y:S02]  /*aa80*/  IMAD.MOV.U32 R4, RZ, RZ, R7 ;  /* 0x000000ffff047224 */ /* 0x000fe400078e0007 */
[----:B------:R-:W-:Y:S02]  /*aa90*/  IMAD.MOV.U32 R6, RZ, RZ, R37 ;  /* 0x000000ffff067224 */ /* 0x000fe400078e0025 */
[----:B------:R-:W-:Y:S02]  /*aaa0*/  IMAD.MOV.U32 R7, RZ, RZ, 0x0 ;  /* 0x00000000ff077424 */ /* 0x000fe400078e00ff */
[----:B------:R-:W-:Y:S02]  /*aab0*/  IMAD.MOV.U32 R5, RZ, RZ, R0 ;  /* 0x000000ffff057224 */ /* 0x000fe400078e0000 */
[----:B------:R-:W-:Y:S05]  /*aac0*/  RET.REL.NODEC R6 `(_ZN2at6native27unrolled_elementwise_kernelIZZZNS0_16tanh_kernel_cudaERNS_18TensorIteratorBaseEENKUlvE_clEvENKUlvE_clEvEUlN3c107complexIdEEE_St5arrayIPcLm2EELi4E23TrivialOffsetCalculatorILi1EjESE_NS0_6memory15LoadWithoutCastENSF_16StoreWithoutCastEEEviT_T0_T2_T3_T4_T5_) ;  /* 0xffffff54064c7950 */ /* 0x000fea0003c3ffff */
.L_x_5413:
        /* <DEDUP_REMOVED lines=11> */
.L_x_7171:


//--------------------- .text._ZN2at6native29vectorized_elementwise_kernelILi2EZZZNS0_16tanh_kernel_cudaERNS_18TensorIteratorBaseEENKUlvE_clEvENKUlvE_clEvEUlN3c107complexIdEEE_St5arrayIPcLm2EEEEviT0_T1_ --------------------------
	.section	.text._ZN2at6native29vectorized_elementwise_kernelILi2EZZZNS0_16tanh_kernel_cudaERNS_18TensorIteratorBaseEENKUlvE_clEvENKUlvE_clEvEUlN3c107complexIdEEE_St5arrayIPcLm2EEEEviT0_T1_,"ax",@progbits
	.align	128
        .global         _ZN2at6native29vectorized_elementwise_kernelILi2EZZZNS0_16tanh_kernel_cudaERNS_18TensorIteratorBaseEENKUlvE_clEvENKUlvE_clEvEUlN3c107complexIdEEE_St5arrayIPcLm2EEEEviT0_T1_
        .type           _ZN2at6native29vectorized_elementwise_kernelILi2EZZZNS0_16tanh_kernel_cudaERNS_18TensorIteratorBaseEENKUlvE_clEvENKUlvE_clEvEUlN3c107complexIdEEE_St5arrayIPcLm2EEEEviT0_T1_,@function
        .size           _ZN2at6native29vectorized_elementwise_kernelILi2EZZZNS0_16tanh_kernel_cudaERNS_18TensorIteratorBaseEENKUlvE_clEvENKUlvE_clEvEUlN3c107complexIdEEE_St5arrayIPcLm2EEEEviT0_T1_,(.L_x_7174 - _ZN2at6native29vectorized_elementwise_kernelILi2EZZZNS0_16tanh_kernel_cudaERNS_18TensorIteratorBaseEENKUlvE_clEvENKUlvE_clEvEUlN3c107complexIdEEE_St5arrayIPcLm2EEEEviT0_T1_)
        .other          _ZN2at6native29vectorized_elementwise_kernelILi2EZZZNS0_16tanh_kernel_cudaERNS_18TensorIteratorBaseEENKUlvE_clEvENKUlvE_clEvEUlN3c107complexIdEEE_St5arrayIPcLm2EEEEviT0_T1_,@"STO_CUDA_ENTRY STV_DEFAULT"
_ZN2at6native29vectorized_elementwise_kernelILi2EZZZNS0_16tanh_kernel_cudaERNS_18TensorIteratorBaseEENKUlvE_clEvENKUlvE_clEvEUlN3c107complexIdEEE_St5arrayIPcLm2EEEEviT0_T1_:
.text._ZN2at6native29vectorized_elementwise_kernelILi2EZZZNS0_16tanh_kernel_cudaERNS_18TensorIteratorBaseEENKUlvE_clEvENKUlvE_clEvEUlN3c107complexIdEEE_St5arrayIPcLm2EEEEviT0_T1_:
[----:B------:R-:W0:Y:S01]  /*0000*/  LDC R1, c[0x0][0x28] ;  /* 0x00000a00ff017b82 */ /* 0x000e220000000800 */
[----:B------:R-:W1:Y:S01]  /*0010*/  S2R R2, SR_CTAID.X ;  /* 0x0000000000027919 */ /* 0x000e620000002500 */
[----:B------:R-:W-:Y:S01]  /*0020*/  ULDC UR4, c[0x0][0x210] ;  /* 0x0000840000047ab9 */ /* 0x000fe20000000800 */
[----:B------:R-:W-:Y:S01]  /*0030*/  ULDC.64 UR6, c[0x0][0x208] ;  /* 0x0000820000067ab9 */ /* 0x000fe20000000a00 */
[----:B0-----:R-:W-:Y:S02]  /*0040*/  VIADD R1, R1, 0xffffffd8 ;  /* 0xffffffd801017836 */ /* 0x001fe40000000000 */
[----:B-1----:R-:W-:-:S05]  /*0050*/  IMAD.SHL.U32 R2, R2, 0x400, RZ ;  /* 0x0000040002027824 */ /* 0x002fca00078e00ff */
[----:B------:R-:W-:-:S04]  /*0060*/  IADD3 R0, -R2, UR4, RZ ;  /* 0x0000000402007c10 */ /* 0x000fc8000fffe1ff */
        /* <DEDUP_REMOVED lines=9> */
[----:B------:R0:W5:Y:S04]  /*0100*/  LDG.E.128 R16, desc[UR6][R4.64+0x1010] ;  /* 0x0010100604107981 */ /* 0x000168000c1e1d00 */
[----:B------:R0:W5:Y:S04]  /*0110*/  LDG.E.128 R32, desc[UR6][R4.64+0x2000] ;  /* 0x0020000604207981 */ /* 0x000168000c1e1d00 */
[----:B------:R0:W5:Y:S04]  /*0120*/  LDG.E.128 R36, desc[UR6][R4.64+0x2010] ;  /* 0x0020100604247981 */ /* 0x000168000c1e1d00 */
[----:B------:R0:W5:Y:S04]  /*0130*/  LDG.E.128 R20, desc[UR6][R4.64+0x3000] ;  /* 0x0030000604147981 */ /* 0x000168000c1e1d00 */
[----:B------:R0:W5:Y:S01]  /*0140*/  LDG.E.128 R24, desc[UR6][R4.64+0x3010] ;  /* 0x0030100604187981 */ /* 0x000162000c1e1d00 */
[----:B------:R-:W-:Y:S01]  /*0150*/  BSSY B1, `(.L_x_5415) ;  /* 0x0000245000017945 */ /* 0x000fe20003800000 */
[----:B--2---:R-:W-:Y:S01]  /*0160*/  LOP3.LUT R3, R45, 0x7fffffff, RZ, 0xc0, !PT ;  /* 0x7fffffff2d037812 */ /* 0x004fe200078ec0ff */
[----:B------:R-:W-:-:S02]  /*0170*/  IMAD.MOV.U32 R28, RZ, RZ, R44 ;  /* 0x000000ffff1c7224 */ /* 0x000fc400078e002c */
[----:B------:R-:W-:Y:S01]  /*0180*/  IMAD.MOV.U32 R29, RZ, RZ, R45 ;  /* 0x000000ffff1d7224 */ /* 0x000fe200078e002d */
[----:B------:R-:W-:-:S13]  /*0190*/  ISETP.GT.U32.AND P0, PT, R3, 0x7fefffff, PT ;  /* 0x7fefffff0300780c */ /* 0x000fda0003f04070 */
[----:B0-----:R-:W-:Y:S05]  /*01a0*/  @P0 BRA `(.L_x_5416) ;  /* 0x0000001c00780947 */ /* 0x001fea0003800000 */
        /* <DEDUP_REMOVED lines=26> */
[----:B-----5:R-:W-:Y:S05]  /*0350*/  CALL.REL.NOINC `($_ZN2at6native29vectorized_elementwise_kernelILi2EZZZNS0_16tanh_kernel_cudaERNS_18TensorIteratorBaseEENKUlvE_clEvENKUlvE_clEvEUlN3c107complexIdEEE_St5arrayIPcLm2EEEEviT0_T1_$__internal_trig_reduction_slowpathd) ;  /* 0x0000025400947944 */ /* 0x020fea0003c00000 */
[----:B------:R-:W-:Y:S05]  /*0360*/  BRA `(.L_x_5421) ;  /* 0x0000000000087947 */ /* 0x000fea0003800000 */
.L_x_5420:
[----:B------:R-:W-:Y:S01]  /*0370*/  DMUL R4, RZ, R46 ;  /* 0x0000002eff047228 */ /* 0x000fe20000000000 */
[----:B------:R-:W-:-:S10]  /*0380*/  IMAD.MOV.U32 R41, RZ, RZ, RZ ;  /* 0x000000ffff297224 */ /* 0x000fd400078e00ff */
.L_x_5421:
[----:B------:R-:W-:Y:S05]  /*0390*/  BSYNC B2 ;  /* 0x0000000000027941 */ /* 0x000fea0003800000 */
.L_x_5419:
        /* <DEDUP_REMOVED lines=63> */
.L_x_5423:
[----:B------:R-:W-:Y:S05]  /*0790*/  BSYNC B0 ;  /* 0x0000000000007941 */ /* 0x000fea0003800000 */
.L_x_5422:
        /* <DEDUP_REMOVED lines=8> */
[----:B------:R-:W-:Y:S01]  /*0820*/  IMAD.MOV.U32 R52, RZ, RZ, 0x0 ;  /* 0x00000000ff347424 */ /* 0x000fe200078e00ff */
[----:B------:R-:W-:Y:S01]  /*0830*/  BSSY B3, `(.L_x_5426) ;  /* 0x0000050000037945 */ /* 0x000fe20003800000 */
[----:B------:R-:W-:Y:S02]  /*0840*/  IMAD.MOV.U32 R53, RZ, RZ, 0x3ff00000 ;  /* 0x3ff00000ff357424 */ /* 0x000fe400078e00ff */
[----:B------:R-:W-:-:S08]  /*0850*/  DFMA R4, R44, R4, 6.75539944105574400000e+15 ;  /* 0x433800002c04742b */ /* 0x000fd00000000004 */
[----:B------:R-:W-:Y:S01]  /*0860*/  DADD R40, R4, -6.75539944105574400000e+15 ;  /* 0xc338000004287429 */ /* 0x000fe20000000000 */
[----:B------:R-:W-:Y:S02]  /*0870*/  IMAD.SHL.U32 R5, R45, 0x2, RZ ;  /* 0x000000022d057824 */ /* 0x000fe400078e00ff */
[----:B------:R-:W-:-:S03]  /*0880*/  VIADD R4, R4, 0xffffffff ;  /* 0xffffffff04047836 */ /* 0x000fc60000000000 */
[C---:B------:R-:W-:Y:S02]  /*0890*/  ISETP.GE.U32.AND P0, PT, R5.reuse, 0x7fb3e647, PT ;  /* 0x7fb3e6470500780c */ /* 0x040fe40003f06070 */
[----:B------:R-:W-:Y:S01]  /*08a0*/  DFMA R42, R40, -UR4, R44 ;  /* 0x80000004282a7c2b */ /* 0x000fe2000800002c */
[----:B------:R-:W-:Y:S01]  /*08b0*/  UMOV UR4, 0x3b39803f ;  /* 0x3b39803f00047882 */ /* 0x000fe20000000000 */
[----:B------:R-:W-:Y:S01]  /*08c0*/  UMOV UR5, 0x3c7abc9e ;  /* 0x3c7abc9e00057882 */ /* 0x000fe20000000000 */
[----:B------:R-:W-:Y:S02]  /*08d0*/  SEL R4, R4, RZ, P0 ;  /* 0x000000ff04047207 */ /* 0x000fe40000000000 */
[----:B------:R-:W-:-:S03]  /*08e0*/  ISETP.NE.AND P1, PT, R5, RZ, PT ;  /* 0x000000ff0500720c */ /* 0x000fc60003f25270 */
[----:B------:R-:W-:Y:S01]  /*08f0*/  DFMA R42, R40, -UR4, R42 ;  /* 0x80000004282a7c2b */ /* 0x000fe2000800002a */
[----:B------:R-:W-:Y:S01]  /*0900*/  UMOV UR4, 0x6acd15b6 ;  /* 0x6acd15b600047882 */ /* 0x000fe20000000000 */
[----:B------:R-:W-:Y:S01]  /*0910*/  MOV R40, 0x8ebd13cd ;  /* 0x8ebd13cd00287802 */ /* 0x000fe20000000f00 */
[----:B------:R-:W-:Y:S01]  /*0920*/  IMAD.MOV.U32 R41, RZ, RZ, 0x3e5af86d ;  /* 0x3e5af86dff297424 */ /* 0x000fe200078e00ff */
[----:B------:R-:W-:-:S06]  /*0930*/  UMOV UR5, 0x3e21f407 ;  /* 0x3e21f40700057882 */ /* 0x000fcc0000000000 */
[----:B------:R-:W-:Y:S02]  /*0940*/  FSEL R3, R45, R43, !P0 ;  /* 0x0000002b2d037208 */ /* 0x000fe40004000000 */
[----:B------:R-:W-:Y:S01]  /*0950*/  FSEL R46, R44, R42, !P0 ;  /* 0x0000002a2c2e7208 */ /* 0x000fe20004000000 */
[C---:B------:R-:W-:Y:S01]  /*0960*/  VIADD R42, R4.reuse, 0xffffffff ;  /* 0xffffffff042a7836 */ /* 0x040fe20000000000 */
[----:B------:R-:W-:Y:S01]  /*0970*/  ISETP.NE.AND P0, PT, R4, 0x400, PT ;  /* 0x000004000400780c */ /* 0x000fe20003f05270 */
[----:B------:R-:W-:-:S06]  /*0980*/  IMAD.MOV.U32 R47, RZ, RZ, R3 ;  /* 0x000000ffff2f7224 */ /* 0x000fcc00078e0003 */
[----:B------:R-:W-:Y:S01]  /*0990*/  DFMA R40, R46, UR4, R40 ;  /* 0x000000042e287c2b */ /* 0x000fe20008000028 */
[----:B------:R-:W-:Y:S01]  /*09a0*/  UMOV UR4, 0x92ba033d ;  /* 0x92ba033d00047882 */ /* 0x000fe20000000000 */
[----:B------:R-:W-:-:S04]  /*09b0*/  UMOV UR5, 0x3e927e50 ;  /* 0x3e927e5000057882 */ /* 0x000fc80000000000 */
[----:B------:R-:W-:Y:S02]  /*09c0*/  @P0 IADD3 R42, R4, RZ, RZ ;  /* 0x000000ff042a0210 */ /* 0x000fe40007ffe0ff */
[----:B------:R-:W-:Y:S01]  /*09d0*/  DFMA R40, R46, R40, UR4 ;  /* 0x000000042e287e2b */ /* 0x000fe20008000028 */
[----:B------:R-:W-:Y:S01]  /*09e0*/  UMOV UR4, 0x6c5f9da1 ;  /* 0x6c5f9da100047882 */ /* 0x000fe20000000000 */
[----:B------:R-:W-:Y:S01]  /*09f0*/  UMOV UR5, 0x3ec71dde ;  /* 0x3ec71dde00057882 */ /* 0x000fe20000000000 */
[----:B------:R-:W-:Y:S01]  /*0a00*/  LEA R43, R42, 0x3ff00000, 0x14 ;  /* 0x3ff000002a2b7811 */ /* 0x000fe200078ea0ff */
[----:B------:R-:W-:-:S04]  /*0a10*/  IMAD.MOV.U32 R42, RZ, RZ, RZ ;  /* 0x000000ffff2a7224 */ /* 0x000fc800078e00ff */
        /* <DEDUP_REMOVED lines=27> */
[----:B------:R-:W-:-:S03]  /*0bd0*/  @P1 FSEL R3, R5, R41, !P0 ;  /* 0x0000002905031208 */ /* 0x000fc60004000000 */
[----:B------:R-:W-:Y:S01]  /*0be0*/  IMAD.MOV.U32 R4, RZ, RZ, R46 ;  /* 0x000000ffff047224 */ /* 0x000fe200078e002e */
[----:B------:R-:W-:Y:S02]  /*0bf0*/  MOV R5, R3 ;  /* 0x0000000300057202 */ /* 0x000fe40000000f00 */
[----:B------:R-:W-:-:S04]  /*0c00*/  FSETP.GEU.AND P1, PT, |R3|, 6.5827683646048100446e-37, PT ;  /* 0x036000000300780b */ /* 0x000fc80003f2e200 */
        /* <DEDUP_REMOVED lines=16> */
[----:B-----5:R-:W-:Y:S05]  /*0d10*/  CALL.REL.NOINC `($__internal_8_$__cuda_sm20_div_rn_f64_full) ;  /* 0x0000024000bc7944 */ /* 0x020fea0003c00000 */
[----:B------:R-:W-:-:S07]  /*0d20*/  IMAD.MOV.U32 R41, RZ, RZ, R3 ;  /* 0x000000ffff297224 */ /* 0x000fce00078e0003 */
.L_x_5427:
[----:B------:R-:W-:Y:S05]  /*0d30*/  BSYNC B3 ;  /* 0x0000000000037941 */ /* 0x000fea0003800000 */
.L_x_5426:
[----:B------:R-:W-:Y:S01]  /*0d40*/  DADD R4, R4, R40 ;  /* 0x0000000004047229 */ /* 0x000fe20000000028 */
[----:B------:R-:W-:Y:S01]  /*0d50*/  UMOV UR4, 0x8fb9f87e ;  /* 0x8fb9f87e00047882 */ /* 0x000fe20000000000 */
[----:B------:R-:W-:Y:S02]  /*0d60*/  UMOV UR5, 0x408633ce ;  /* 0x408633ce00057882 */ /* 0x000fe40000000000 */
[----:B------:R-:W-:-:S06]  /*0d70*/  DSETP.GE.AND P0, PT, R44, UR4, PT ;  /* 0x000000042c007e2a */ /* 0x000fcc000bf06000 */
[----:B------:R-:W-:Y:S02]  /*0d80*/  FSEL R40, R4, RZ, !P0 ;  /* 0x000000ff04287208 */ /* 0x000fe40004000000 */
[----:B------:R-:W-:Y:S01]  /*0d90*/  FSEL R41, R5, +QNAN , !P0 ;  /* 0x7ff0000005297808 */ /* 0x000fe20004000000 */
[----:B------:R-:W-:Y:S06]  /*0da0*/  BRA `(.L_x_5428) ;  /* 0x00000000005c7947 */ /* 0x000fec0003800000 */
.L_x_5425:
        /* <DEDUP_REMOVED lines=23> */
.L_x_5428:
[----:B------:R-:W-:Y:S05]  /*0f20*/  BSYNC B2 ;  /* 0x0000000000027941 */ /* 0x000fea0003800000 */
.L_x_5424:
        /* <DEDUP_REMOVED lines=26> */
[----:B------:R-:W-:Y:S02]  /*10d0*/  IMAD.MOV.U32 R4, RZ, RZ, R47 ;  /* 0x000000ffff047224 */ /* 0x000fe400078e002f */
[----:B------:R-:W-:-:S07]  /*10e0*/  IMAD.MOV.U32 R40, RZ, RZ, R45 ;  /* 0x000000ffff287224 */ /* 0x000fce00078e002d */
[----:B-----5:R-:W-:Y:S05]  /*10f0*/  CALL.REL.NOINC `($__internal_9_$__cuda_sm20_dsqrt_rn_f64_mediumpath_v1) ;  /* 0x00000244005c7944 */ /* 0x020fea0003c00000 */
[----:B------:R-:W-:Y:S01]  /*1100*/  MOV R40, R5 ;  /* 0x0000000500287202 */ /* 0x000fe20000000f00 */
[----:B------:R-:W-:-:S07]  /*1110*/  IMAD.MOV.U32 R41, RZ, RZ, R4 ;  /* 0x000000ffff297224 */ /* 0x000fce00078e0004 */
.L_x_5430:
[----:B------:R-:W-:Y:S05]  /*1120*/  BSYNC B2 ;  /* 0x0000000000027941 */ /* 0x000fea0003800000 */
.L_x_5429:
        /* <DEDUP_REMOVED lines=24> */
[----:B-----5:R-:W-:Y:S05]  /*12b0*/  CALL.REL.NOINC `($__internal_8_$__cuda_sm20_div_rn_f64_full) ;  /* 0x0000023c00547944 */ /* 0x020fea0003c00000 */
[----:B------:R-:W-:Y:S02]  /*12c0*/  IMAD.MOV.U32 R28, RZ, RZ, R40 ;  /* 0x000000ffff1c7224 */ /* 0x000fe400078e0028 */
[----:B------:R-:W-:-:S07]  /*12d0*/  IMAD.MOV.U32 R29, RZ, RZ, R3 ;  /* 0x000000ffff1d7224 */ /* 0x000fce00078e0003 */
.L_x_5432:
[----:B------:R-:W-:Y:S05]  /*12e0*/  BSYNC B2 ;  /* 0x0000000000027941 */ /* 0x000fea0003800000 */
.L_x_5431:
        /* <DEDUP_REMOVED lines=20> */
[----:B-----5:R-:W-:Y:S05]  /*1430*/  CALL.REL.NOINC `($__internal_8_$__cuda_sm20_div_rn_f64_full) ;  /* 0x0000023800f47944 */ /* 0x020fea0003c00000 */
[----:B------:R-:W-:-:S07]  /*1440*/  IMAD.MOV.U32 R41, RZ, RZ, R3 ;  /* 0x000000ffff297224 */ /* 0x000fce00078e0003 */
.L_x_5434:
[----:B------:R-:W-:Y:S05]  /*1450*/  BSYNC B2 ;  /* 0x0000000000027941 */ /* 0x000fea0003800000 */
.L_x_5433:
[----:B------:R-:W-:Y:S01]  /*1460*/  MOV R30, R40 ;  /* 0x00000028001e7202 */ /* 0x000fe20000000f00 */
[----:B------:R-:W-:Y:S01]  /*1470*/  IMAD.MOV.U32 R31, RZ, RZ, R41 ;  /* 0x000000ffff1f7224 */ /* 0x000fe200078e0029 */
[----:B------:R-:W-:Y:S06]  /*1480*/  BRA `(.L_x_5435) ;  /* 0x0000001000447947 */ /* 0x000fec0003800000 */
.L_x_5418:
        /* <DEDUP_REMOVED lines=61> */
.L_x_5437:
[----:B------:R-:W-:Y:S05]  /*1860*/  BSYNC B0 ;  /* 0x0000000000007941 */ /* 0x000fea0003800000 */
.L_x_5436:
        /* <DEDUP_REMOVED lines=21> */
[----:B-----5:R-:W-:Y:S05]  /*19c0*/  CALL.REL.NOINC `($_ZN2at6native29vectorized_elementwise_kernelILi2EZZZNS0_16tanh_kernel_cudaERNS_18TensorIteratorBaseEENKUlvE_clEvENKUlvE_clEvEUlN3c107complexIdEEE_St5arrayIPcLm2EEEEviT0_T1_$__internal_trig_reduction_slowpathd) ;  /* 0x0000023c00f87944 */ /* 0x020fea0003c00000 */
[----:B------:R-:W-:Y:S01]  /*19d0*/  IMAD.MOV.U32 R3, RZ, RZ, R41 ;  /* 0x000000ffff037224 */ /* 0x000fe200078e0029 */
[----:B------:R-:W-:Y:S01]  /*19e0*/  MOV R44, R4 ;  /* 0x00000004002c7202 */ /* 0x000fe20000000f00 */
[----:B------:R-:W-:Y:S01]  /*19f0*/  IMAD.MOV.U32 R45, RZ, RZ, R5 ;  /* 0x000000ffff2d7224 */ /* 0x000fe200078e0005 */
[----:B------:R-:W-:Y:S06]  /*1a00*/  BRA `(.L_x_5440) ;  /* 0x0000000000087947 */ /* 0x000fec0003800000 */
.L_x_5439:
[----:B------:R-:W-:Y:S01]  /*1a10*/  DMUL R44, RZ, R46 ;  /* 0x0000002eff2c7228 */ /* 0x000fe20000000000 */
[----:B------:R-:W-:-:S10]  /*1a20*/  IMAD.MOV.U32 R3, RZ, RZ, RZ ;  /* 0x000000ffff037224 */ /* 0x000fd400078e00ff */
.L_x_5440:
[----:B------:R-:W-:Y:S05]  /*1a30*/  BSYNC B2 ;  /* 0x0000000000027941 */ /* 0x000fea0003800000 */
.L_x_5438:
        /* <DEDUP_REMOVED lines=44> */
[----:B------:R-:W-:Y:S02]  /*1d00*/  IMAD.MOV.U32 R50, RZ, RZ, R4 ;  /* 0x000000ffff327224 */ /* 0x000fe400078e0004 */
[----:B------:R-:W-:Y:S01]  /*1d10*/  IMAD.MOV.U32 R51, RZ, RZ, R5 ;  /* 0x000000ffff337224 */ /* 0x000fe200078e0005 */
[----:B------:R-:W-:Y:S06]  /*1d20*/  BRA `(.L_x_5443) ;  /* 0x0000000000087947 */ /* 0x000fec0003800000 */
.L_x_5442:
[----:B------:R-:W-:Y:S01]  /*1d30*/  DMUL R50, RZ, R46 ;  /* 0x0000002eff327228 */ /* 0x000fe20000000000 */
[----:B------:R-:W-:-:S10]  /*1d40*/  MOV R41, RZ ;  /* 0x000000ff00297202 */ /* 0x000fd40000000f00 */
.L_x_5443:
[----:B------:R-:W-:Y:S05]  /*1d50*/  BSYNC B2 ;  /* 0x0000000000027941 */ /* 0x000fea0003800000 */
.L_x_5441:
        /* <DEDUP_REMOVED lines=15> */
[----:B------:R-:W-:Y:S02]  /*1e50*/  FSEL R57, R3, -0.082518599927425384521, !P0 ;  /* 0xbda8ff8303397808 */ /* 0x000fe40004000000 */
[----:B------:R-:W-:-:S04]  /*1e60*/  MOV R3, 0x3ff00000 ;  /* 0x3ff0000000037802 */ /* 0x000fc80000000f00 */
[----:B------:R-:W-:Y:S01]  /*1e70*/  LOP3.LUT R29, R3, 0x80000000, R29, 0xb8, !PT ;  /* 0x80000000031d7812 */ /* 0x000fe200078eb81d */
        /* <DEDUP_REMOVED lines=13> */
.L_x_5417:
[----:B------:R-:W-:-:S10]  /*1f50*/  DADD R28, R46, -R46 ;  /* 0x000000002e1c7229 */ /* 0x000fd4000000082e */
[----:B------:R-:W-:Y:S02]  /*1f60*/  IMAD.MOV.U32 R30, RZ, RZ, R28 ;  /* 0x000000ffff1e7224 */ /* 0x000fe400078e001c */
[----:B------:R-:W-:Y:S01]  /*1f70*/  IMAD.MOV.U32 R31, RZ, RZ, R29 ;  /* 0x000000ffff1f7224 */ /* 0x000fe200078e001d */
[----:B------:R-:W-:Y:S06]  /*1f80*/  BRA `(.L_x_5435) ;  /* 0x0000000400847947 */ /* 0x000fec0003800000 */
.L_x_5416:
        /* <DEDUP_REMOVED lines=33> */
[----:B-----5:R-:W-:Y:S05]  /*21a0*/  CALL.REL.NOINC `($_ZN2at6native29vectorized_elementwise_kernelILi2EZZZNS0_16tanh_kernel_cudaERNS_18TensorIteratorBaseEENKUlvE_clEvENKUlvE_clEvEUlN3c107complexIdEEE_St5arrayIPcLm2EEEEviT0_T1_$__internal_trig_reduction_slowpathd) ;  /* 0x0000023800007944 */ /* 0x020fea0003c00000 */
[----:B------:R-:W-:-:S07]  /*21b0*/  MOV R3, R41 ;  /* 0x0000002900037202 */ /* 0x000fce0000000f00 */
.L_x_5447:
[----:B------:R-:W-:Y:S05]  /*21c0*/  BSYNC B3 ;  /* 0x0000000000037941 */ /* 0x000fea0003800000 */
.L_x_5446:
        /* <DEDUP_REMOVED lines=27> */
[----:B-----5:R-:W-:Y:S05]  /*2380*/  CALL.REL.NOINC `($_ZN2at6native29vectorized_elementwise_kernelILi2EZZZNS0_16tanh_kernel_cudaERNS_18TensorIteratorBaseEENKUlvE_clEvENKUlvE_clEvEUlN3c107complexIdEEE_St5arrayIPcLm2EEEEviT0_T1_$__internal_trig_reduction_slowpathd) ;  /* 0x0000023400887944 */ /* 0x020fea0003c00000 */
[----:B------:R-:W-:Y:S02]  /*2390*/  IMAD.MOV.U32 R6, RZ, RZ, R41 ;  /* 0x000000ffff067224 */ /* 0x000fe400078e0029 */
[----:B------:R-:W-:Y:S02]  /*23a0*/  IMAD.MOV.U32 R58, RZ, RZ, R4 ;  /* 0x000000ffff3a7224 */ /* 0x000fe400078e0004 */
[----:B------:R-:W-:-:S07]  /*23b0*/  IMAD.MOV.U32 R59, RZ, RZ, R5 ;  /* 0x000000ffff3b7224 */ /* 0x000fce00078e0005 */
.L_x_5449:
[----:B------:R-:W-:Y:S05]  /*23c0*/  BSYNC B3 ;  /* 0x0000000000037941 */ /* 0x000fea0003800000 */
.L_x_5448:
        /* <DEDUP_REMOVED lines=24> */
.L_x_5445:
[----:B------:R-:W-:Y:S05]  /*2550*/  BSYNC B2 ;  /* 0x0000000000027941 */ /* 0x000fea0003800000 */
.L_x_5444:
[----:B------:R-:W-:Y:S01]  /*2560*/  LOP3.LUT R31, RZ, 0x80000000, R47, 0xb8, !PT ;  /* 0x80000000ff1f7812 */ /* 0x000fe200078eb82f */
[----:B------:R-:W-:Y:S01]  /*2570*/  IMAD.MOV.U32 R28, RZ, RZ, R44 ;  /* 0x000000ffff1c7224 */ /* 0x000fe200078e002c */
[----:B------:R-:W-:Y:S01]  /*2580*/  MOV R30, RZ ;  /* 0x000000ff001e7202 */ /* 0x000fe20000000f00 */
[----:B------:R-:W-:-:S07]  /*2590*/  IMAD.MOV.U32 R29, RZ, RZ, R7 ;  /* 0x000000ffff1d7224 */ /* 0x000fce00078e0007 */
.L_x_5435:
[----:B------:R-:W-:Y:S05]  /*25a0*/  BSYNC B1 ;  /* 0x0000000000017941 */ /* 0x000fea0003800000 */
.L_x_5415:
[----:B-----5:R-:W-:Y:S01]  /*25b0*/  LOP3.LUT R3, R9, 0x7fffffff, RZ, 0xc0, !PT ;  /* 0x7fffffff09037812 */ /* 0x020fe200078ec0ff */
        /* <DEDUP_REMOVED lines=29> */
[----:B------:R-:W-:Y:S05]  /*2790*/  CALL.REL.NOINC `($_ZN2at6native29vectorized_elementwise_kernelILi2EZZZNS0_16tanh_kernel_cudaERNS_18TensorIteratorBaseEENKUlvE_clEvENKUlvE_clEvEUlN3c107complexIdEEE_St5arrayIPcLm2EEEEviT0_T1_$__internal_trig_reduction_slowpathd) ;  /* 0x0000023000847944 */ /* 0x000fea0003c00000 */
[----:B------:R-:W-:Y:S05]  /*27a0*/  BRA `(.L_x_5456) ;  /* 0x0000000000087947 */ /* 0x000fea0003800000 */
.L_x_5455:
[----:B------:R-:W-:Y:S01]  /*27b0*/  DMUL R4, RZ, R10 ;  /* 0x0000000aff047228 */ /* 0x000fe20000000000 */
[----:B------:R-:W-:-:S10]  /*27c0*/  IMAD.MOV.U32 R41, RZ, RZ, RZ ;  /* 0x000000ffff297224 */ /* 0x000fd400078e00ff */
.L_x_5456:
[----:B------:R-:W-:Y:S05]  /*27d0*/  BSYNC B2 ;  /* 0x0000000000027941 */ /* 0x000fea0003800000 */
.L_x_5454:
        /* <DEDUP_REMOVED lines=63> */
.L_x_5458:
[----:B------:R-:W-:Y:S05]  /*2bd0*/  BSYNC B0 ;  /* 0x0000000000007941 */ /* 0x000fea0003800000 */
.L_x_5457:
        /* <DEDUP_REMOVED lines=13> */
[----:B------:R-:W-:Y:S01]  /*2cb0*/  SHF.L.U32 R5, R45, 0x1, RZ ;  /* 0x000000012d057819 */ /* 0x000fe200000006ff */
[----:B------:R-:W-:-:S03]  /*2cc0*/  VIADD R4, R4, 0xffffffff ;  /* 0xffffffff04047836 */ /* 0x000fc60000000000 */
[----:B------:R-:W-:-:S03]  /*2cd0*/  ISETP.GE.U32.AND P0, PT, R5, 0x7fb3e647, PT ;  /* 0x7fb3e6470500780c */ /* 0x000fc60003f06070 */
[----:B------:R-:W-:Y:S01]  /*2ce0*/  DFMA R42, R40, -UR4, R44 ;  /* 0x80000004282a7c2b */ /* 0x000fe2000800002c */
[----:B------:R-:W-:Y:S01]  /*2cf0*/  UMOV UR4, 0x3b39803f ;  /* 0x3b39803f00047882 */ /* 0x000fe20000000000 */
[----:B------:R-:W-:Y:S01]  /*2d00*/  UMOV UR5, 0x3c7abc9e ;  /* 0x3c7abc9e00057882 */ /* 0x000fe20000000000 */
[----:B------:R-:W-:Y:S02]  /*2d10*/  SEL R4, R4, RZ, P0 ;  /* 0x000000ff04047207 */ /* 0x000fe40000000000 */
[----:B------:R-:W-:-:S03]  /*2d20*/  ISETP.NE.AND P1, PT, R5, RZ, PT ;  /* 0x000000ff0500720c */ /* 0x000fc60003f25270 */
[----:B------:R-:W-:Y:S01]  /*2d30*/  DFMA R42, R40, -UR4, R42 ;  /* 0x80000004282a7c2b */ /* 0x000fe2000800002a */
[----:B------:R-:W-:Y:S01]  /*2d40*/  UMOV UR4, 0x6acd15b6 ;  /* 0x6acd15b600047882 */ /* 0x000fe20000000000 */
[----:B------:R-:W-:Y:S01]  /*2d50*/  IMAD.MOV.U32 R40, RZ, RZ, -0x7142ec33 ;  /* 0x8ebd13cdff287424 */ /* 0x000fe200078e00ff */
[----:B------:R-:W-:Y:S01]  /*2d60*/  UMOV UR5, 0x3e21f407 ;  /* 0x3e21f40700057882 */ /* 0x000fe20000000000 */
[----:B------:R-:W-:-:S06]  /*2d70*/  IMAD.MOV.U32 R41, RZ, RZ, 0x3e5af86d ;  /* 0x3e5af86dff297424 */ /* 0x000fcc00078e00ff */
[----:B------:R-:W-:Y:S02]  /*2d80*/  FSEL R3, R45, R43, !P0 ;  /* 0x0000002b2d037208 */ /* 0x000fe40004000000 */
[----:B------:R-:W-:Y:S02]  /*2d90*/  FSEL R46, R44, R42, !P0 ;  /* 0x0000002a2c2e7208 */ /* 0x000fe40004000000 */
[C---:B------:R-:W-:Y:S01]  /*2da0*/  ISETP.NE.AND P0, PT, R4.reuse, 0x400, PT ;  /* 0x000004000400780c */ /* 0x040fe20003f05270 */
[----:B------:R-:W-:Y:S01]  /*2db0*/  IMAD.MOV.U32 R47, RZ, RZ, R3 ;  /* 0x000000ffff2f7224 */ /* 0x000fe200078e0003 */
[----:B------:R-:W-:-:S05]  /*2dc0*/  IADD3 R42, R4, -0x1, RZ ;  /* 0xffffffff042a7810 */ /* 0x000fca0007ffe0ff */
[----:B------:R-:W-:Y:S01]  /*2dd0*/  DFMA R40, R46, UR4, R40 ;  /* 0x000000042e287c2b */ /* 0x000fe20008000028 */
[----:B------:R-:W-:Y:S01]  /*2de0*/  UMOV UR4, 0x92ba033d ;  /* 0x92ba033d00047882 */ /* 0x000fe20000000000 */
[----:B------:R-:W-:-:S04]  /*2df0*/  UMOV UR5, 0x3e927e50 ;  /* 0x3e927e5000057882 */ /* 0x000fc80000000000 */
[----:B------:R-:W-:Y:S02]  /*2e00*/  @P0 IMAD.MOV R42, RZ, RZ, R4 ;  /* 0x000000ffff2a0224 */ /* 0x000fe400078e0204 */
        /* <DEDUP_REMOVED lines=31> */
[----:B------:R-:W-:Y:S01]  /*3000*/  @P1 FSEL R46, R4, R40, !P0 ;  /* 0x00000028042e1208 */ /* 0x000fe20004000000 */
[----:B------:R-:W-:Y:S01]  /*3010*/  IMAD.MOV.U32 R40, RZ, RZ, 0x1 ;  /* 0x00000001ff287424 */ /* 0x000fe200078e00ff */
[----:B------:R-:W-:Y:S01]  /*3020*/  FSETP.GEU.AND P1, PT, |R3|, 6.5827683646048100446e-37, PT ;  /* 0x036000000300780b */ /* 0x000fe20003f2e200 */
[----:B------:R-:W-:Y:S01]  /*3030*/  IMAD.MOV.U32 R5, RZ, RZ, R3 ;  /* 0x000000ffff057224 */ /* 0x000fe200078e0003 */
[----:B------:R-:W-:-:S06]  /*3040*/  MOV R4, R46 ;  /* 0x0000002e00047202 */ /* 0x000fcc0000000f00 */
        /* <DEDUP_REMOVED lines=16> */
[----:B------:R-:W-:Y:S05]  /*3150*/  CALL.REL.NOINC `($__internal_8_$__cuda_sm20_div_rn_f64_full) ;  /* 0x0000021c00ac7944 */ /* 0x000fea0003c00000 */
[----:B------:R-:W-:-:S07]  /*3160*/  MOV R41, R3 ;  /* 0x0000000300297202 */ /* 0x000fce0000000f00 */
.L_x_5462:
[----:B------:R-:W-:Y:S05]  /*3170*/  BSYNC B3 ;  /* 0x0000000000037941 */ /* 0x000fea0003800000 */
.L_x_5461:
[----:B------:R-:W-:Y:S01]  /*3180*/  DADD R4, R4, R40 ;  /* 0x0000000004047229 */ /* 0x000fe20000000028 */
[----:B------:R-:W-:Y:S01]  /*3190*/  UMOV UR4, 0x8fb9f87e ;  /* 0x8fb9f87e00047882 */ /* 0x000fe20000000000 */
[----:B------:R-:W-:Y:S02]  /*31a0*/  UMOV UR5, 0x408633ce ;  /* 0x408633ce00057882 */ /* 0x000fe40000000000 */
[----:B------:R-:W-:-:S06]  /*31b0*/  DSETP.GE.AND P0, PT, R44, UR4, PT ;  /* 0x000000042c007e2a */ /* 0x000fcc000bf06000 */
[----:B------:R-:W-:Y:S02]  /*31c0*/  FSEL R40, R4, RZ, !P0 ;  /* 0x000000ff04287208 */ /* 0x000fe40004000000 */
[----:B------:R-:W-:Y:S01]  /*31d0*/  FSEL R41, R5, +QNAN , !P0 ;  /* 0x7ff0000005297808 */ /* 0x000fe20004000000 */
[----:B------:R-:W-:Y:S06]  /*31e0*/  BRA `(.L_x_5463) ;  /* 0x00000000005c7947 */ /* 0x000fec0003800000 */
.L_x_5460:
        /* <DEDUP_REMOVED lines=23> */
.L_x_5463:
[----:B------:R-:W-:Y:S05]  /*3360*/  BSYNC B2 ;  /* 0x0000000000027941 */ /* 0x000fea0003800000 */
.L_x_5459:
        /* <DEDUP_REMOVED lines=23> */
[----:B------:R-:W-:Y:S01]  /*34e0*/  MOV R40, R45 ;  /* 0x0000002d00287202 */ /* 0x000fe20000000f00 */
[----:B------:R-:W-:Y:S01]  /*34f0*/  IMAD.MOV.U32 R42, RZ, RZ, R49 ;  /* 0x000000ffff2a7224 */ /* 0x000fe200078e0031 */
[----:B------:R-:W-:Y:S01]  /*3500*/  MOV R3, 0x3540 ;  /* 0x0000354000037802 */ /* 0x000fe20000000f00 */
[----:B------:R-:W-:Y:S02]  /*3510*/  IMAD.MOV.U32 R5, RZ, RZ, R46 ;  /* 0x000000ffff057224 */ /* 0x000fe400078e002e */
[----:B------:R-:W-:-:S07]  /*3520*/  IMAD.MOV.U32 R4, RZ, RZ, R47 ;  /* 0x000000ffff047224 */ /* 0x000fce00078e002f */
[----:B------:R-:W-:Y:S05]  /*3530*/  CALL.REL.NOINC `($__internal_9_$__cuda_sm20_dsqrt_rn_f64_mediumpath_v1) ;  /* 0x00000220004c7944 */ /* 0x000fea0003c00000 */
[----:B------:R-:W-:Y:S02]  /*3540*/  IMAD.MOV.U32 R40, RZ, RZ, R5 ;  /* 0x000000ffff287224 */ /* 0x000fe400078e0005 */
[----:B------:R-:W-:-:S07]  /*3550*/  IMAD.MOV.U32 R41, RZ, RZ, R4 ;  /* 0x000000ffff297224 */ /* 0x000fce00078e0004 */
.L_x_5465:
[----:B------:R-:W-:Y:S05]  /*3560*/  BSYNC B2 ;  /* 0x0000000000027941 */ /* 0x000fea0003800000 */
.L_x_5464:
        /* <DEDUP_REMOVED lines=24> */
[----:B------:R-:W-:Y:S05]  /*36f0*/  CALL.REL.NOINC `($__internal_8_$__cuda_sm20_div_rn_f64_full) ;  /* 0x0000021800447944 */ /* 0x000fea0003c00000 */
[----:B------:R-:W-:Y:S02]  /*3700*/  IMAD.MOV.U32 R8, RZ, RZ, R40 ;  /* 0x000000ffff087224 */ /* 0x000fe400078e0028 */
[----:B------:R-:W-:-:S07]  /*3710*/  IMAD.MOV.U32 R9, RZ, RZ, R3 ;  /* 0x000000ffff097224 */ /* 0x000fce00078e0003 */
.L_x_5467:
[----:B------:R-:W-:Y:S05]  /*3720*/  BSYNC B2 ;  /* 0x0000000000027941 */ /* 0x000fea0003800000 */
.L_x_5466:
[----:B------:R-:W0:Y:S01]  /*3730*/  MUFU.RCP64H R7, R5 ;  /* 0x0000000500077308 */ /* 0x000e220000001800 */
[----:B------:R-:W-:Y:S01]  /*3740*/  MOV R6, 0x1 ;  /* 0x0000000100067802 */ /* 0x000fe20000000f00 */
[----:B------:R-:W-:Y:S01]  /*3750*/  BSSY B2, `(.L_x_5468) ;  /* 0x0000015000027945 */ /* 0x000fe20003800000 */
[----:B------:R-:W-:-:S04]  /*3760*/  FSETP.GEU.AND P1, PT, |R11|, 6.5827683646048100446e-37, PT ;  /* 0x036000000b00780b */ /* 0x000fc80003f2e200 */
        /* <DEDUP_REMOVED lines=16> */
[----:B------:R-:W-:Y:S05]  /*3870*/  CALL.REL.NOINC `($__internal_8_$__cuda_sm20_div_rn_f64_full) ;  /* 0x0000021400e47944 */ /* 0x000fea0003c00000 */
[----:B------:R-:W-:Y:S01]  /*3880*/  MOV R6, R40 ;  /* 0x0000002800067202 */ /* 0x000fe20000000f00 */
[----:B------:R-:W-:-:S07]  /*3890*/  IMAD.MOV.U32 R7, RZ, RZ, R3 ;  /* 0x000000ffff077224 */ /* 0x000fce00078e0003 */
.L_x_5469:
[----:B------:R-:W-:Y:S05]  /*38a0*/  BSYNC B2 ;  /* 0x0000000000027941 */ /* 0x000fea0003800000 */
.L_x_5468:
[----:B------:R-:W-:Y:S05]  /*38b0*/  BRA `(.L_x_5470) ;  /* 0x0000001000387947 */ /* 0x000fea0003800000 */
.L_x_5453:
        /* <DEDUP_REMOVED lines=61> */
.L_x_5472:
[----:B------:R-:W-:Y:S05]  /*3c90*/  BSYNC B0 ;  /* 0x0000000000007941 */ /* 0x000fea0003800000 */
.L_x_5471:
        /* <DEDUP_REMOVED lines=22> */
[----:B------:R-:W-:Y:S01]  /*3e00*/  IMAD.MOV.U32 R3, RZ, RZ, R41 ;  /* 0x000000ffff037224 */ /* 0x000fe200078e0029 */
[----:B------:R-:W-:Y:S01]  /*3e10*/  MOV R48, R4 ;  /* 0x0000000400307202 */ /* 0x000fe20000000f00 */
[----:B------:R-:W-:Y:S01]  /*3e20*/  IMAD.MOV.U32 R49, RZ, RZ, R5 ;  /* 0x000000ffff317224 */ /* 0x000fe200078e0005 */
[----:B------:R-:W-:Y:S06]  /*3e30*/  BRA `(.L_x_5475) ;  /* 0x0000000000087947 */ /* 0x000fec0003800000 */
.L_x_5474:
[----:B------:R-:W-:Y:S01]  /*3e40*/  DMUL R48, RZ, R10 ;  /* 0x0000000aff307228 */ /* 0x000fe20000000000 */
[----:B------:R-:W-:-:S10]  /*3e50*/  IMAD.MOV.U32 R3, RZ, RZ, RZ ;  /* 0x000000ffff037224 */ /* 0x000fd400078e00ff */
.L_x_5475:
[----:B------:R-:W-:Y:S05]  /*3e60*/  BSYNC B2 ;  /* 0x0000000000027941 */ /* 0x000fea0003800000 */
.L_x_5473:
        /* <DEDUP_REMOVED lines=45> */
.L_x_5477:
[----:B------:R-:W-:Y:S01]  /*4140*/  DMUL R4, RZ, R10 ;  /* 0x0000000aff047228 */ /* 0x000fe20000000000 */
[----:B------:R-:W-:-:S10]  /*4150*/  IMAD.MOV.U32 R41, RZ, RZ, RZ ;  /* 0x000000ffff297224 */ /* 0x000fd400078e00ff */
.L_x_5478:
[----:B------:R-:W-:Y:S05]  /*4160*/  BSYNC B2 ;  /* 0x0000000000027941 */ /* 0x000fea0003800000 */
.L_x_5476:
        /* <DEDUP_REMOVED lines=15> */
[----:B------:R-:W-:Y:S01]  /*4260*/  FSEL R55, R3, -0.082518599927425384521, !P0 ;  /* 0xbda8ff8303377808 */ /* 0x000fe20004000000 */
[----:B------:R-:W-:-:S05]  /*4270*/  IMAD.MOV.U32 R3, RZ, RZ, 0x3ff00000 ;  /* 0x3ff00000ff037424 */ /* 0x000fca00078e00ff */
        /* <DEDUP_REMOVED lines=14> */
.L_x_5452:
[----:B------:R-:W-:-:S10]  /*4360*/  DADD R8, R10, -R10 ;  /* 0x000000000a087229 */ /* 0x000fd4000000080a */
[----:B------:R-:W-:Y:S01]  /*4370*/  MOV R6, R8 ;  /* 0x0000000800067202 */ /* 0x000fe20000000f00 */
[----:B------:R-:W-:Y:S01]  /*4380*/  IMAD.MOV.U32 R7, RZ, RZ, R9 ;  /* 0x000000ffff077224 */ /* 0x000fe200078e0009 */
[----:B------:R-:W-:Y:S06]  /*4390*/  BRA `(.L_x_5470) ;  /* 0x0000000400807947 */ /* 0x000fec0003800000 */
.L_x_5451:
        /* <DEDUP_REMOVED lines=33> */
[----:B------:R-:W-:Y:S05]  /*45b0*/  CALL.REL.NOINC `($_ZN2at6native29vectorized_elementwise_kernelILi2EZZZNS0_16tanh_kernel_cudaERNS_18TensorIteratorBaseEENKUlvE_clEvENKUlvE_clEvEUlN3c107complexIdEEE_St5arrayIPcLm2EEEEviT0_T1_$__internal_trig_reduction_slowpathd) ;  /* 0x0000021000fc7944 */ /* 0x000fea0003c00000 */
[----:B------:R-:W-:-:S07]  /*45c0*/  IMAD.MOV.U32 R3, RZ, RZ, R41 ;  /* 0x000000ffff037224 */ /* 0x000fce00078e0029 */
.L_x_5482:
[----:B------:R-:W-:Y:S05]  /*45d0*/  BSYNC B3 ;  /* 0x0000000000037941 */ /* 0x000fea0003800000 */
.L_x_5481:
        /* <DEDUP_REMOVED lines=27> */
[----:B------:R-:W-:Y:S05]  /*4790*/  CALL.REL.NOINC `($_ZN2at6native29vectorized_elementwise_kernelILi2EZZZNS0_16tanh_kernel_cudaERNS_18TensorIteratorBaseEENKUlvE_clEvENKUlvE_clEvEUlN3c107complexIdEEE_St5arrayIPcLm2EEEEviT0_T1_$__internal_trig_reduction_slowpathd) ;  /* 0x0000021000847944 */ /* 0x000fea0003c00000 */
[----:B------:R-:W-:Y:S01]  /*47a0*/  IMAD.MOV.U32 R7, RZ, RZ, R41 ;  /* 0x000000ffff077224 */ /* 0x000fe200078e0029 */
[----:B------:R-:W-:Y:S01]  /*47b0*/  MOV R58, R4 ;  /* 0x00000004003a7202 */ /* 0x000fe20000000f00 */
[----:B------:R-:W-:-:S07]  /*47c0*/  IMAD.MOV.U32 R59, RZ, RZ, R5 ;  /* 0x000000ffff3b7224 */ /* 0x000fce00078e0005 */
.L_x_5484:
[----:B------:R-:W-:Y:S05]  /*47d0*/  BSYNC B3 ;  /* 0x0000000000037941 */ /* 0x000fea0003800000 */
.L_x_5483:
        /* <DEDUP_REMOVED lines=24> */
.L_x_5480:
[----:B------:R-:W-:Y:S05]  /*4960*/  BSYNC B2 ;  /* 0x0000000000027941 */ /* 0x000fea0003800000 */
.L_x_5479:
[----:B------:R-:W-:Y:S01]  /*4970*/  IMAD.MOV.U32 R9, RZ, RZ, R6 ;  /* 0x000000ffff097224 */ /* 0x000fe200078e0006 */
[----:B------:R-:W-:Y:S01]  /*4980*/  LOP3.LUT R7, RZ, 0x80000000, R11, 0xb8, !PT ;  /* 0x80000000ff077812 */ /* 0x000fe200078eb80b */
[----:B------:R-:W-:-:S07]  /*4990*/  IMAD.MOV.U32 R6, RZ, RZ, RZ ;  /* 0x000000ffff067224 */ /* 0x000fce00078e00ff */
.L_x_5470:
[----:B------:R-:W-:Y:S05]  /*49a0*/  BSYNC B1 ;  /* 0x0000000000017941 */ /* 0x000fea0003800000 */
.L_x_5450:
[----:B------:R-:W-:Y:S01]  /*49b0*/  LOP3.LUT R3, R13, 0x7fffffff, RZ, 0xc0, !PT ;  /* 0x7fffffff0d037812 */ /* 0x000fe200078ec0ff */
        /* <DEDUP_REMOVED lines=31> */
.L_x_5490:
[----:B------:R-:W-:Y:S01]  /*4bb0*/  DMUL R4, RZ, R14 ;  /* 0x0000000eff047228 */ /* 0x000fe20000000000 */
[----:B------:R-:W-:-:S10]  /*4bc0*/  MOV R41, RZ ;  /* 0x000000ff00297202 */ /* 0x000fd40000000f00 */
.L_x_5491:
[----:B------:R-:W-:Y:S05]  /*4bd0*/  BSYNC B2 ;  /* 0x0000000000027941 */ /* 0x000fea0003800000 */
.L_x_5489:
        /* <DEDUP_REMOVED lines=63> */
.L_x_5493:
[----:B------:R-:W-:Y:S05]  /*4fd0*/  BSYNC B0 ;  /* 0x0000000000007941 */ /* 0x000fea0003800000 */
.L_x_5492:
        /* <DEDUP_REMOVED lines=8> */
[----:B------:R-:W-:Y:S01]  /*5060*/  MOV R52, 0x0 ;  /* 0x0000000000347802 */ /* 0x000fe20000000f00 */
[----:B------:R-:W-:Y:S01]  /*5070*/  IMAD.MOV.U32 R53, RZ, RZ, 0x3ff00000 ;  /* 0x3ff00000ff357424 */ /* 0x000fe200078e00ff */
[----:B------:R-:W-:Y:S01]  /*5080*/  BSSY B3, `(.L_x_5496) ;  /* 0x000004f000037945 */ /* 0x000fe20003800000 */
        /* <DEDUP_REMOVED lines=16> */
[----:B------:R-:W-:Y:S01]  /*5190*/  FSEL R46, R44, R42, !P0 ;  /* 0x0000002a2c2e7208 */ /* 0x000fe20004000000 */
[C---:B------:R-:W-:Y:S01]  /*51a0*/  VIADD R42, R4.reuse, 0xffffffff ;  /* 0xffffffff042a7836 */ /* 0x040fe20000000000 */
[----:B------:R-:W-:Y:S02]  /*51b0*/  MOV R47, R3 ;  /* 0x00000003002f7202 */ /* 0x000fe40000000f00 */
[----:B------:R-:W-:-:S04]  /*51c0*/  ISETP.NE.AND P0, PT, R4, 0x400, PT ;  /* 0x000004000400780c */ /* 0x000fc80003f05270 */
[----:B------:R-:W-:Y:S01]  /*51d0*/  DFMA R40, R46, UR4, R40 ;  /* 0x000000042e287c2b */ /* 0x000fe20008000028 */
[----:B------:R-:W-:Y:S01]  /*51e0*/  UMOV UR4, 0x92ba033d ;  /* 0x92ba033d00047882 */ /* 0x000fe20000000000 */
[----:B------:R-:W-:-:S06]  /*51f0*/  UMOV UR5, 0x3e927e50 ;  /* 0x3e927e5000057882 */ /* 0x000fcc0000000000 */
[----:B------:R-:W-:Y:S01]  /*5200*/  DFMA R40, R46, R40, UR4 ;  /* 0x000000042e287e2b */ /* 0x000fe20008000028 */
[----:B------:R-:W-:Y:S01]  /*5210*/  UMOV UR4, 0x6c5f9da1 ;  /* 0x6c5f9da100047882 */ /* 0x000fe20000000000 */
[----:B------:R-:W-:Y:S01]  /*5220*/  UMOV UR5, 0x3ec71dde ;  /* 0x3ec71dde00057882 */ /* 0x000fe20000000000 */
[----:B------:R-:W-:-:S05]  /*5230*/  @P0 IMAD.MOV R42, RZ, RZ, R4 ;  /* 0x000000ffff2a0224 */ /* 0x000fca00078e0204 */
        /* <DEDUP_REMOVED lines=31> */
[----:B------:R-:W-:Y:S01]  /*5430*/  FSETP.GEU.AND P1, PT, |R3|, 6.5827683646048100446e-37, PT ;  /* 0x036000000300780b */ /* 0x000fe20003f2e200 */
[----:B------:R-:W-:-:S06]  /*5440*/  IMAD.MOV.U32 R5, RZ, RZ, R3 ;  /* 0x000000ffff057224 */ /* 0x000fcc00078e0003 */
        /* <DEDUP_REMOVED lines=16> */
[----:B------:R-:W-:Y:S05]  /*5550*/  CALL.REL.NOINC `($__internal_8_$__cuda_sm20_div_rn_f64_full) ;  /* 0x000001f800ac7944 */ /* 0x000fea0003c00000 */
[----:B------:R-:W-:-:S07]  /*5560*/  IMAD.MOV.U32 R41, RZ, RZ, R3 ;  /* 0x000000ffff297224 */ /* 0x000fce00078e0003 */
.L_x_5497:
[----:B------:R-:W-:Y:S05]  /*5570*/  BSYNC B3 ;  /* 0x0000000000037941 */ /* 0x000fea0003800000 */
.L_x_5496:
[----:B------:R-:W-:Y:S01]  /*5580*/  DADD R4, R4, R40 ;  /* 0x0000000004047229 */ /* 0x000fe20000000028 */
[----:B------:R-:W-:Y:S01]  /*5590*/  UMOV UR4, 0x8fb9f87e ;  /* 0x8fb9f87e00047882 */ /* 0x000fe20000000000 */
[----:B------:R-:W-:Y:S02]  /*55a0*/  UMOV UR5, 0x408633ce ;  /* 0x408633ce00057882 */ /* 0x000fe40000000000 */
[----:B------:R-:W-:-:S06]  /*55b0*/  DSETP.GE.AND P0, PT, R44, UR4, PT ;  /* 0x000000042c007e2a */ /* 0x000fcc000bf06000 */
[----:B------:R-:W-:Y:S02]  /*55c0*/  FSEL R40, R4, RZ, !P0 ;  /* 0x000000ff04287208 */ /* 0x000fe40004000000 */
[----:B------:R-:W-:Y:S01]  /*55d0*/  FSEL R41, R5, +QNAN , !P0 ;  /* 0x7ff0000005297808 */ /* 0x000fe20004000000 */
[----:B------:R-:W-:Y:S06]  /*55e0*/  BRA `(.L_x_5498) ;  /* 0x00000000005c7947 */ /* 0x000fec0003800000 */
.L_x_5495:
        /* <DEDUP_REMOVED lines=23> */
.L_x_5498:
[----:B------:R-:W-:Y:S05]  /*5760*/  BSYNC B2 ;  /* 0x0000000000027941 */ /* 0x000fea0003800000 */
.L_x_5494:
        /* <DEDUP_REMOVED lines=15> */
[----:B------:R-:W-:Y:S01]  /*5860*/  VIADD R45, R5, 0xfff00000 ;  /* 0xfff00000052d7836 */ /* 0x000fe20000000000 */
[----:B------:R-:W-:-:S05]  /*5870*/  MOV R44, R4 ;  /* 0x00000004002c7202 */ /* 0x000fca0000000f00 */
        /* <DEDUP_REMOVED lines=11> */
[----:B------:R-:W-:Y:S05]  /*5930*/  CALL.REL.NOINC `($__internal_9_$__cuda_sm20_dsqrt_rn_f64_mediumpath_v1) ;  /* 0x000001fc004c7944 */ /* 0x000fea0003c00000 */
[----:B------:R-:W-:Y:S02]  /*5940*/  IMAD.MOV.U32 R40, RZ, RZ, R5 ;  /* 0x000000ffff287224 */ /* 0x000fe400078e0005 */
[----:B------:R-:W-:-:S07]  /*5950*/  IMAD.MOV.U32 R41, RZ, RZ, R4 ;  /* 0x000000ffff297224 */ /* 0x000fce00078e0004 */
.L_x_5500:
[----:B------:R-:W-:Y:S05]  /*5960*/  BSYNC B2 ;  /* 0x0000000000027941 */ /* 0x000fea0003800000 */
.L_x_5499:
[C---:B------:R-:W-:Y:S01]  /*5970*/  DMUL R4, R10.reuse, R12 ;  /* 0x0000000c0a047228 */ /* 0x040fe20000000000 */
[----:B------:R-:W-:Y:S01]  /*5980*/  MOV R42, 0x1 ;  /* 0x00000001002a7802 */ /* 0x000fe20000000f00 */
        /* <DEDUP_REMOVED lines=25> */
.L_x_5502:
[----:B------:R-:W-:Y:S05]  /*5b20*/  BSYNC B2 ;  /* 0x0000000000027941 */ /* 0x000fea0003800000 */
.L_x_5501:
        /* <DEDUP_REMOVED lines=23> */
.L_x_5504:
[----:B------:R-:W-:Y:S05]  /*5ca0*/  BSYNC B2 ;  /* 0x0000000000027941 */ /* 0x000fea0003800000 */
.L_x_5503:
[----:B------:R-:W-:Y:S05]  /*5cb0*/  BRA `(.L_x_5505) ;  /* 0x0000001000307947 */ /* 0x000fea0003800000 */
.L_x_5488:
        /* <DEDUP_REMOVED lines=58> */
[----:B------:R-:W-:Y:S02]  /*6060*/  @!P1 IMAD.MOV.U32 R4, RZ, RZ, R40 ;  /* 0x000000ffff049224 */ /* 0x000fe400078e0028 */
[----:B------:R-:W-:-:S06]  /*6070*/  @!P1 IMAD.MOV.U32 R40, RZ, RZ, RZ ;  /* 0x000000ffff289224 */ /* 0x000fcc00078e00ff */
[----:B------:R-:W-:-:S11]  /*6080*/  @!P1 DMUL R10, R4, R40 ;  /* 0x00000028040a9228 */ /* 0x000fd60000000000 */
.L_x_5507:
[----:B------:R-:W-:Y:S05]  /*6090*/  BSYNC B0 ;  /* 0x0000000000007941 */ /* 0x000fea0003800000 */
.L_x_5506:
        /* <DEDUP_REMOVED lines=21> */
[----:B------:R-:W-:Y:S05]  /*61f0*/  CALL.REL.NOINC `($_ZN2at6native29vectorized_elementwise_kernelILi2EZZZNS0_16tanh_kernel_cudaERNS_18TensorIteratorBaseEENKUlvE_clEvENKUlvE_clEvEUlN3c107complexIdEEE_St5arrayIPcLm2EEEEviT0_T1_$__internal_trig_reduction_slowpathd) ;  /* 0x000001f400ec7944 */ /* 0x000fea0003c00000 */
[----:B------:R-:W-:Y:S01]  /*6200*/  IMAD.MOV.U32 R3, RZ, RZ, R41 ;  /* 0x000000ffff037224 */ /* 0x000fe200078e0029 */
[----:B------:R-:W-:Y:S06]  /*6210*/  BRA `(.L_x_5510) ;  /* 0x0000000000087947 */ /* 0x000fec0003800000 */
.L_x_5509:
[----:B------:R-:W-:Y:S01]  /*6220*/  DMUL R4, RZ, R14 ;  /* 0x0000000eff047228 */ /* 0x000fe20000000000 */
[----:B------:R-:W-:-:S10]  /*6230*/  IMAD.MOV.U32 R3, RZ, RZ, RZ ;  /* 0x000000ffff037224 */ /* 0x000fd400078e00ff */
.L_x_5510:
[----:B------:R-:W-:Y:S05]  /*6240*/  BSYNC B2 ;  /* 0x0000000000027941 */ /* 0x000fea0003800000 */
.L_x_5508:
        /* <DEDUP_REMOVED lines=45> */
.L_x_5512:
[----:B------:R-:W-:Y:S01]  /*6520*/  DMUL R4, RZ, R14 ;  /* 0x0000000eff047228 */ /* 0x000fe20000000000 */
[----:B------:R-:W-:-:S10]  /*6530*/  IMAD.MOV.U32 R41, RZ, RZ, RZ ;  /* 0x000000ffff297224 */ /* 0x000fd400078e00ff */
.L_x_5513:
[----:B------:R-:W-:Y:S05]  /*6540*/  BSYNC B2 ;  /* 0x0000000000027941 */ /* 0x000fea0003800000 */
.L_x_5511:
        /* <DEDUP_REMOVED lines=31> */
.L_x_5487:
[----:B------:R-:W-:-:S10]  /*6740*/  DADD R12, R14, -R14 ;  /* 0x000000000e0c7229 */ /* 0x000fd4000000080e */
[----:B------:R-:W-:Y:S01]  /*6750*/  MOV R10, R12 ;  /* 0x0000000c000a7202 */ /* 0x000fe20000000f00 */
[----:B------:R-:W-:Y:S01]  /*6760*/  IMAD.MOV.U32 R11, RZ, RZ, R13 ;  /* 0x000000ffff0b7224 */ /* 0x000fe200078e000d */
[----:B------:R-:W-:Y:S06]  /*6770*/  BRA `(.L_x_5505) ;  /* 0x0000000400807947 */ /* 0x000fec0003800000 */
.L_x_5486:
        /* <DEDUP_REMOVED lines=35> */
.L_x_5517:
[----:B------:R-:W-:Y:S05]  /*69b0*/  BSYNC B3 ;  /* 0x0000000000037941 */ /* 0x000fea0003800000 */
.L_x_5516:
        /* <DEDUP_REMOVED lines=31> */
.L_x_5519:
[----:B------:R-:W-:Y:S05]  /*6bb0*/  BSYNC B3 ;  /* 0x0000000000037941 */ /* 0x000fea0003800000 */
.L_x_5518:
        /* <DEDUP_REMOVED lines=24> */
.L_x_5515:
[----:B------:R-:W-:Y:S05]  /*6d40*/  BSYNC B2 ;  /* 0x0000000000027941 */ /* 0x000fea0003800000 */
.L_x_5514:
[----:B------:R-:W-:Y:S01]  /*6d50*/  IMAD.MOV.U32 R13, RZ, RZ, R10 ;  /* 0x000000ffff0d7224 */ /* 0x000fe200078e000a */
[----:B------:R-:W-:Y:S01]  /*6d60*/  LOP3.LUT R11, RZ, 0x80000000, R15, 0xb8, !PT ;  /* 0x80000000ff0b7812 */ /* 0x000fe200078eb80f */
[----:B------:R-:W-:-:S07]  /*6d70*/  IMAD.MOV.U32 R10, RZ, RZ, RZ ;  /* 0x000000ffff0a7224 */ /* 0x000fce00078e00ff */
.L_x_5505:
[----:B------:R-:W-:Y:S05]  /*6d80*/  BSYNC B1 ;  /* 0x0000000000017941 */ /* 0x000fea0003800000 */
.L_x_5485:
        /* <DEDUP_REMOVED lines=32> */
.L_x_5525:
[----:B------:R-:W-:Y:S01]  /*6f90*/  DMUL R4, RZ, R18 ;  /* 0x00000012ff047228 */ /* 0x000fe20000000000 */
[----:B------:R-:W-:-:S10]  /*6fa0*/  MOV R41, RZ ;  /* 0x000000ff00297202 */ /* 0x000fd40000000f00 */
.L_x_5526:
[----:B------:R-:W-:Y:S05]  /*6fb0*/  BSYNC B2 ;  /* 0x0000000000027941 */ /* 0x000fea0003800000 */
.L_x_5524:
        /* <DEDUP_REMOVED lines=63> */
.L_x_5528:
[----:B------:R-:W-:Y:S05]  /*73b0*/  BSYNC B0 ;  /* 0x0000000000007941 */ /* 0x000fea0003800000 */
.L_x_5527:
        /* <DEDUP_REMOVED lines=89> */
.L_x_5532:
[----:B------:R-:W-:Y:S05]  /*7950*/  BSYNC B3 ;  /* 0x0000000000037941 */ /* 0x000fea0003800000 */
.L_x_5531:
[----:B------:R-:W-:Y:S01]  /*7960*/  DADD R4, R4, R40 ;  /* 0x0000000004047229 */ /* 0x000fe20000000028 */
[----:B------:R-:W-:Y:S01]  /*7970*/  UMOV UR4, 0x8fb9f87e ;  /* 0x8fb9f87e00047882 */ /* 0x000fe20000000000 */
[----:B------:R-:W-:Y:S02]  /*7980*/  UMOV UR5, 0x408633ce ;  /* 0x408633ce00057882 */ /* 0x000fe40000000000 */
[----:B------:R-:W-:-:S06]  /*7990*/  DSETP.GE.AND P0, PT, R44, UR4, PT ;  /* 0x000000042c007e2a */ /* 0x000fcc000bf06000 */
[----:B------:R-:W-:Y:S02]  /*79a0*/  FSEL R40, R4, RZ, !P0 ;  /* 0x000000ff04287208 */ /* 0x000fe40004000000 */
[----:B------:R-:W-:Y:S01]  /*79b0*/  FSEL R41, R5, +QNAN , !P0 ;  /* 0x7ff0000005297808 */ /* 0x000fe20004000000 */
[----:B------:R-:W-:Y:S06]  /*79c0*/  BRA `(.L_x_5533) ;  /* 0x00000000005c7947 */ /* 0x000fec0003800000 */
.L_x_5530:
        /* <DEDUP_REMOVED lines=23> */
.L_x_5533:
[----:B------:R-:W-:Y:S05]  /*7b40*/  BSYNC B2 ;  /* 0x0000000000027941 */ /* 0x000fea0003800000 */
.L_x_5529:
        /* <DEDUP_REMOVED lines=31> */
.L_x_5535:
[----:B------:R-:W-:Y:S05]  /*7d40*/  BSYNC B2 ;  /* 0x0000000000027941 */ /* 0x000fea0003800000 */
.L_x_5534:
        /* <DEDUP_REMOVED lines=27> */
.L_x_5537:
[----:B------:R-:W-:Y:S05]  /*7f00*/  BSYNC B2 ;  /* 0x0000000000027941 */ /* 0x000fea0003800000 */
.L_x_5536:
        /* <DEDUP_REMOVED lines=23> */
.L_x_5539:
[----:B------:R-:W-:Y:S05]  /*8080*/  BSYNC B2 ;  /* 0x0000000000027941 */ /* 0x000fea0003800000 */
.L_x_5538:
[----:B------:R-:W-:Y:S05]  /*8090*/  BRA `(.L_x_5540) ;  /* 0x0000001000307947 */ /* 0x000fea0003800000 */
.L_x_5523:
        /* <DEDUP_REMOVED lines=61> */
.L_x_5542:
[----:B------:R-:W-:Y:S05]  /*8470*/  BSYNC B0 ;  /* 0x0000000000007941 */ /* 0x000fea0003800000 */
.L_x_5541:
        /* <DEDUP_REMOVED lines=24> */
.L_x_5544:
[----:B------:R-:W-:Y:S01]  /*8600*/  DMUL R4, RZ, R18 ;  /* 0x00000012ff047228 */ /* 0x000fe20000000000 */
[----:B------:R-:W-:-:S10]  /*8610*/  IMAD.MOV.U32 R3, RZ, RZ, RZ ;  /* 0x000000ffff037224 */ /* 0x000fd400078e00ff */
.L_x_5545:
[----:B------:R-:W-:Y:S05]  /*8620*/  BSYNC B2 ;  /* 0x0000000000027941 */ /* 0x000fea0003800000 */
.L_x_5543:
        /* <DEDUP_REMOVED lines=45> */
.L_x_5547:
[----:B------:R-:W-:Y:S01]  /*8900*/  DMUL R4, RZ, R18 ;  /* 0x00000012ff047228 */ /* 0x000fe20000000000 */
[----:B------:R-:W-:-:S10]  /*8910*/  IMAD.MOV.U32 R41, RZ, RZ, RZ ;  /* 0x000000ffff297224 */ /* 0x000fd400078e00ff */
.L_x_5548:
[----:B------:R-:W-:Y:S05]  /*8920*/  BSYNC B2 ;  /* 0x0000000000027941 */ /* 0x000fea0003800000 */
.L_x_5546:
        /* <DEDUP_REMOVED lines=31> */
.L_x_5522:
[----:B------:R-:W-:-:S10]  /*8b20*/  DADD R16, R18, -R18 ;  /* 0x0000000012107229 */ /* 0x000fd40000000812 */
[----:B------:R-:W-:Y:S01]  /*8b30*/  MOV R14, R16 ;  /* 0x00000010000e7202 */ /* 0x000fe20000000f00 */
[----:B------:R-:W-:Y:S01]  /*8b40*/  IMAD.MOV.U32 R15, RZ, RZ, R17 ;  /* 0x000000ffff0f7224 */ /* 0x000fe200078e0011 */
[----:B------:R-:W-:Y:S06]  /*8b50*/  BRA `(.L_x_5540) ;  /* 0x0000000400807947 */ /* 0x000fec0003800000 */
.L_x_5521:
        /* <DEDUP_REMOVED lines=35> */
.L_x_5552:
[----:B------:R-:W-:Y:S05]  /*8d90*/  BSYNC B3 ;  /* 0x0000000000037941 */ /* 0x000fea0003800000 */
.L_x_5551:
        /* <DEDUP_REMOVED lines=31> */
.L_x_5554:
[----:B------:R-:W-:Y:S05]  /*8f90*/  BSYNC B3 ;  /* 0x0000000000037941 */ /* 0x000fea0003800000 */
.L_x_5553:
        /* <DEDUP_REMOVED lines=24> */
.L_x_5550:
[----:B------:R-:W-:Y:S05]  /*9120*/  BSYNC B2 ;  /* 0x0000000000027941 */ /* 0x000fea0003800000 */
.L_x_5549:
[----:B------:R-:W-:Y:S01]  /*9130*/  IMAD.MOV.U32 R17, RZ, RZ, R14 ;  /* 0x000000ffff117224 */ /* 0x000fe200078e000e */
[----:B------:R-:W-:Y:S01]  /*9140*/  LOP3.LUT R15, RZ, 0x80000000, R19, 0xb8, !PT ;  /* 0x80000000ff0f7812 */ /* 0x000fe200078eb813 */
[----:B------:R-:W-:-:S07]  /*9150*/  IMAD.MOV.U32 R14, RZ, RZ, RZ ;  /* 0x000000ffff0e7224 */ /* 0x000fce00078e00ff */
.L_x_5540:
[----:B------:R-:W-:Y:S05]  /*9160*/  BSYNC B1 ;  /* 0x0000000000017941 */ /* 0x000fea0003800000 */
.L_x_5520:
        /* <DEDUP_REMOVED lines=32> */
.L_x_5560:
[----:B------:R-:W-:Y:S01]  /*9370*/  DMUL R4, RZ, R34 ;  /* 0x00000022ff047228 */ /* 0x000fe20000000000 */
[----:B------:R-:W-:-:S10]  /*9380*/  MOV R41, RZ ;  /* 0x000000ff00297202 */ /* 0x000fd40000000f00 */
.L_x_5561:
[----:B------:R-:W-:Y:S05]  /*9390*/  BSYNC B2 ;  /* 0x0000000000027941 */ /* 0x000fea0003800000 */
.L_x_5559:
        /* <DEDUP_REMOVED lines=63> */
.L_x_5563:
[----:B------:R-:W-:Y:S05]  /*9790*/  BSYNC B0 ;  /* 0x0000000000007941 */ /* 0x000fea0003800000 */
.L_x_5562:
        /* <DEDUP_REMOVED lines=89> */
.L_x_5567:
[----:B------:R-:W-:Y:S05]  /*9d30*/  BSYNC B3 ;  /* 0x0000000000037941 */ /* 0x000fea0003800000 */
.L_x_5566:
[----:B------:R-:W-:Y:S01]  /*9d40*/  DADD R4, R4, R40 ;  /* 0x0000000004047229 */ /* 0x000fe20000000028 */
[----:B------:R-:W-:Y:S01]  /*9d50*/  UMOV UR4, 0x8fb9f87e ;  /* 0x8fb9f87e00047882 */ /* 0x000fe20000000000 */
[----:B------:R-:W-:Y:S02]  /*9d60*/  UMOV UR5, 0x408633ce ;  /* 0x408633ce00057882 */ /* 0x000fe40000000000 */
[----:B------:R-:W-:-:S06]  /*9d70*/  DSETP.GE.AND P0, PT, R44, UR4, PT ;  /* 0x000000042c007e2a */ /* 0x000fcc000bf06000 */
[----:B------:R-:W-:Y:S02]  /*9d80*/  FSEL R40, R4, RZ, !P0 ;  /* 0x000000ff04287208 */ /* 0x000fe40004000000 */
[----:B------:R-:W-:Y:S01]  /*9d90*/  FSEL R41, R5, +QNAN , !P0 ;  /* 0x7ff0000005297808 */ /* 0x000fe20004000000 */
[----:B------:R-:W-:Y:S06]  /*9da0*/  BRA `(.L_x_5568) ;  /* 0x00000000005c7947 */ /* 0x000fec0003800000 */
.L_x_5565:
        /* <DEDUP_REMOVED lines=23> */
.L_x_5568:
[----:B------:R-:W-:Y:S05]  /*9f20*/  BSYNC B2 ;  /* 0x0000000000027941 */ /* 0x000fea0003800000 */
.L_x_5564:
        /* <DEDUP_REMOVED lines=31> */
.L_x_5570:
[----:B------:R-:W-:Y:S05]  /*a120*/  BSYNC B2 ;  /* 0x0000000000027941 */ /* 0x000fea0003800000 */
.L_x_5569:
        /* <DEDUP_REMOVED lines=27> */
.L_x_5572:
[----:B------:R-:W-:Y:S05]  /*a2e0*/  BSYNC B2 ;  /* 0x0000000000027941 */ /* 0x000fea0003800000 */
.L_x_5571:
        /* <DEDUP_REMOVED lines=23> */
.L_x_5574:
[----:B------:R-:W-:Y:S05]  /*a460*/  BSYNC B2 ;  /* 0x0000000000027941 */ /* 0x000fea0003800000 */
.L_x_5573:
[----:B------:R-:W-:Y:S05]  /*a470*/  BRA `(.L_x_5575) ;  /* 0x0000001000307947 */ /* 0x000fea0003800000 */
.L_x_5558:
        /* <DEDUP_REMOVED lines=61> */
.L_x_5577:
[----:B------:R-:W-:Y:S05]  /*a850*/  BSYNC B0 ;  /* 0x0000000000007941 */ /* 0x000fea0003800000 */
.L_x_5576:
        /* <DEDUP_REMOVED lines=24> */
.L_x_5579:
[----:B------:R-:W-:Y:S01]  /*a9e0*/  DMUL R4, RZ, R34 ;  /* 0x00000022ff047228 */ /* 0x000fe20000000000 */
[----:B------:R-:W-:-:S10]  /*a9f0*/  IMAD.MOV.U32 R3, RZ, RZ, RZ ;  /* 0x000000ffff037224 */ /* 0x000fd400078e00ff */
.L_x_5580:
[----:B------:R-:W-:Y:S05]  /*aa00*/  BSYNC B2 ;  /* 0x0000000000027941 */ /* 0x000fea0003800000 */
.L_x_5578:
        /* <DEDUP_REMOVED lines=45> */
.L_x_5582:
[----:B------:R-:W-:Y:S01]  /*ace0*/  DMUL R4, RZ, R34 ;  /* 0x00000022ff047228 */ /* 0x000fe20000000000 */
[----:B------:R-:W-:-:S10]  /*acf0*/  IMAD.MOV.U32 R41, RZ, RZ, RZ ;  /* 0x000000ffff297224 */ /* 0x000fd400078e00ff */
.L_x_5583:
[----:B------:R-:W-:Y:S05]  /*ad00*/  BSYNC B2 ;  /* 0x0000000000027941 */ /* 0x000fea0003800000 */
.L_x_5581:
        /* <DEDUP_REMOVED lines=31> */
.L_x_5557:
[----:B------:R-:W-:-:S10]  /*af00*/  DADD R32, R34, -R34 ;  /* 0x0000000022207229 */ /* 0x000fd40000000822 */
[----:B------:R-:W-:Y:S01]  /*af10*/  MOV R18, R32 ;  /* 0x0000002000127202 */ /* 0x000fe20000000f00 */
[----:B------:R-:W-:Y:S01]  /*af20*/  IMAD.MOV.U32 R19, RZ, RZ, R33 ;  /* 0x000000ffff137224 */ /* 0x000fe200078e0021 */
[----:B------:R-:W-:Y:S06]  /*af30*/  BRA `(.L_x_5575) ;  /* 0x0000000400807947 */ /* 0x000fec0003800000 */
.L_x_5556:
        /* <DEDUP_REMOVED lines=35> */
.L_x_5587:
[----:B------:R-:W-:Y:S05]  /*b170*/  BSYNC B3 ;  /* 0x0000000000037941 */ /* 0x000fea0003800000 */
.L_x_5586:
        /* <DEDUP_REMOVED lines=31> */
.L_x_5589:
[----:B------:R-:W-:Y:S05]  /*b370*/  BSYNC B3 ;  /* 0x0000000000037941 */ /* 0x000fea0003800000 */
.L_x_5588:
        /* <DEDUP_REMOVED lines=24> */
.L_x_5585:
[----:B------:R-:W-:Y:S05]  /*b500*/  BSYNC B2 ;  /* 0x0000000000027941 */ /* 0x000fea0003800000 */
.L_x_5584:
[----:B------:R-:W-:Y:S01]  /*b510*/  IMAD.MOV.U32 R33, RZ, RZ, R18 ;  /* 0x000000ffff217224 */ /* 0x000fe200078e0012 */
[----:B------:R-:W-:Y:S01]  /*b520*/  LOP3.LUT R19, RZ, 0x80000000, R35, 0xb8, !PT ;  /* 0x80000000ff137812 */ /* 0x000fe200078eb823 */
[----:B------:R-:W-:-:S07]  /*b530*/  IMAD.MOV.U32 R18, RZ, RZ, RZ ;  /* 0x000000ffff127224 */ /* 0x000fce00078e00ff */
.L_x_5575:
[----:B------:R-:W-:Y:S05]  /*b540*/  BSYNC B1 ;  /* 0x0000000000017941 */ /* 0x000fea0003800000 */
.L_x_5555:
        /* <DEDUP_REMOVED lines=32> */
.L_x_5595:
[----:B------:R-:W-:Y:S01]  /*b750*/  DMUL R4, RZ, R38 ;  /* 0x00000026ff047228 */ /* 0x000fe20000000000 */
[----:B------:R-:W-:-:S10]  /*b760*/  MOV R41, RZ ;  /* 0x000000ff00297202 */ /* 0x000fd40000000f00 */
.L_x_5596:
[----:B------:R-:W-:Y:S05]  /*b770*/  BSYNC B2 ;  /* 0x0000000000027941 */ /* 0x000fea0003800000 */
.L_x_5594:
        /* <DEDUP_REMOVED lines=63> */
.L_x_5598:
[----:B------:R-:W-:Y:S05]  /*bb70*/  BSYNC B0 ;  /* 0x0000000000007941 */ /* 0x000fea0003800000 */
.L_x_5597:
        /* <DEDUP_REMOVED lines=89> */
.L_x_5602:
[----:B------:R-:W-:Y:S05]  /*c110*/  BSYNC B3 ;  /* 0x0000000000037941 */ /* 0x000fea0003800000 */
.L_x_5601:
[----:B------:R-:W-:Y:S01]  /*c120*/  DADD R4, R4, R40 ;  /* 0x0000000004047229 */ /* 0x000fe20000000028 */
[----:B------:R-:W-:Y:S01]  /*c130*/  UMOV UR4, 0x8fb9f87e ;  /* 0x8fb9f87e00047882 */ /* 0x000fe20000000000 */
[----:B------:R-:W-:Y:S02]  /*c140*/  UMOV UR5, 0x408633ce ;  /* 0x408633ce00057882 */ /* 0x000fe40000000000 */
[----:B------:R-:W-:-:S06]  /*c150*/  DSETP.GE.AND P0, PT, R44, UR4, PT ;  /* 0x000000042c007e2a */ /* 0x000fcc000bf06000 */
[----:B------:R-:W-:Y:S02]  /*c160*/  FSEL R40, R4, RZ, !P0 ;  /* 0x000000ff04287208 */ /* 0x000fe40004000000 */
[----:B------:R-:W-:Y:S01]  /*c170*/  FSEL R41, R5, +QNAN , !P0 ;  /* 0x7ff0000005297808 */ /* 0x000fe20004000000 */
[----:B------:R-:W-:Y:S06]  /*c180*/  BRA `(.L_x_5603) ;  /* 0x00000000005c7947 */ /* 0x000fec0003800000 */
.L_x_5600:
        /* <DEDUP_REMOVED lines=23> */
.L_x_5603:
[----:B------:R-:W-:Y:S05]  /*c300*/  BSYNC B2 ;  /* 0x0000000000027941 */ /* 0x000fea0003800000 */
.L_x_5599:
        /* <DEDUP_REMOVED lines=31> */
.L_x_5605:
[----:B------:R-:W-:Y:S05]  /*c500*/  BSYNC B2 ;  /* 0x0000000000027941 */ /* 0x000fea0003800000 */
.L_x_5604:
        /* <DEDUP_REMOVED lines=27> */
.L_x_5607:
[----:B------:R-:W-:Y:S05]  /*c6c0*/  BSYNC B2 ;  /* 0x0000000000027941 */ /* 0x000fea0003800000 */
.L_x_5606:
        /* <DEDUP_REMOVED lines=23> */
.L_x_5609:
[----:B------:R-:W-:Y:S05]  /*c840*/  BSYNC B2 ;  /* 0x0000000000027941 */ /* 0x000fea0003800000 */
.L_x_5608:
[----:B------:R-:W-:Y:S05]  /*c850*/  BRA `(.L_x_5610) ;  /* 0x0000001000307947 */ /* 0x000fea0003800000 */
.L_x_5593:
        /* <DEDUP_REMOVED lines=61> */
.L_x_5612:
[----:B------:R-:W-:Y:S05]  /*cc30*/  BSYNC B0 ;  /* 0x0000000000007941 */ /* 0x000fea0003800000 */
.L_x_5611:
        /* <DEDUP_REMOVED lines=24> */
.L_x_5614:
[----:B------:R-:W-:Y:S01]  /*cdc0*/  DMUL R4, RZ, R38 ;  /* 0x00000026ff047228 */ /* 0x000fe20000000000 */
[----:B------:R-:W-:-:S10]  /*cdd0*/  IMAD.MOV.U32 R3, RZ, RZ, RZ ;  /* 0x000000ffff037224 */ /* 0x000fd400078e00ff */
.L_x_5615:
[----:B------:R-:W-:Y:S05]  /*cde0*/  BSYNC B2 ;  /* 0x0000000000027941 */ /* 0x000fea0003800000 */
.L_x_5613:
        /* <DEDUP_REMOVED lines=45> */
.L_x_5617:
[----:B------:R-:W-:Y:S01]  /*d0c0*/  DMUL R4, RZ, R38 ;  /* 0x00000026ff047228 */ /* 0x000fe20000000000 */
[----:B------:R-:W-:-:S10]  /*d0d0*/  IMAD.MOV.U32 R41, RZ, RZ, RZ ;  /* 0x000000ffff297224 */ /* 0x000fd400078e00ff */
.L_x_5618:
[----:B------:R-:W-:Y:S05]  /*d0e0*/  BSYNC B2 ;  /* 0x0000000000027941 */ /* 0x000fea0003800000 */
.L_x_5616:
        /* <DEDUP_REMOVED lines=31> */
.L_x_5592:
[----:B------:R-:W-:-:S10]  /*d2e0*/  DADD R36, R38, -R38 ;  /* 0x0000000026247229 */ /* 0x000fd40000000826 */
[----:B------:R-:W-:Y:S01]  /*d2f0*/  MOV R34, R36 ;  /* 0x0000002400227202 */ /* 0x000fe20000000f00 */
[----:B------:R-:W-:Y:S01]  /*d300*/  IMAD.MOV.U32 R35, RZ, RZ, R37 ;  /* 0x000000ffff237224 */ /* 0x000fe200078e0025 */
[----:B------:R-:W-:Y:S06]  /*d310*/  BRA `(.L_x_5610) ;  /* 0x0000000400807947 */ /* 0x000fec0003800000 */
.L_x_5591:
        /* <DEDUP_REMOVED lines=35> */
.L_x_5622:
[----:B------:R-:W-:Y:S05]  /*d550*/  BSYNC B3 ;  /* 0x0000000000037941 */ /* 0x000fea0003800000 */
.L_x_5621:
        /* <DEDUP_REMOVED lines=31> */
.L_x_5624:
[----:B------:R-:W-:Y:S05]  /*d750*/  BSYNC B3 ;  /* 0x0000000000037941 */ /* 0x000fea0003800000 */
.L_x_5623:
        /* <DEDUP_REMOVED lines=24> */
.L_x_5620:
[----:B------:R-:W-:Y:S05]  /*d8e0*/  BSYNC B2 ;  /* 0x0000000000027941 */ /* 0x000fea0003800000 */
.L_x_5619:
[----:B------:R-:W-:Y:S01]  /*d8f0*/  IMAD.MOV.U32 R37, RZ, RZ, R34 ;  /* 0x000000ffff257224 */ /* 0x000fe200078e0022 */
[----:B------:R-:W-:Y:S01]  /*d900*/  LOP3.LUT R35, RZ, 0x80000000, R39, 0xb8, !PT ;  /* 0x80000000ff237812 */ /* 0x000fe200078eb827 */
[----:B------:R-:W-:-:S07]  /*d910*/  IMAD.MOV.U32 R34, RZ, RZ, RZ ;  /* 0x000000ffff227224 */ /* 0x000fce00078e00ff */
.L_x_5610:
[----:B------:R-:W-:Y:S05]  /*d920*/  BSYNC B1 ;  /* 0x0000000000017941 */ /* 0x000fea0003800000 */
.L_x_5590:
        /* <DEDUP_REMOVED lines=32> */
.L_x_5630:
[----:B------:R-:W-:Y:S01]  /*db30*/  DMUL R4, RZ, R22 ;  /* 0x00000016ff047228 */ /* 0x000fe20000000000 */
[----:B------:R-:W-:-:S10]  /*db40*/  MOV R41, RZ ;  /* 0x000000ff00297202 */ /* 0x000fd40000000f00 */
.L_x_5631:
[----:B------:R-:W-:Y:S05]  /*db50*/  BSYNC B2 ;  /* 0x0000000000027941 */ /* 0x000fea0003800000 */
.L_x_5629:
        /* <DEDUP_REMOVED lines=63> */
.L_x_5633:
[----:B------:R-:W-:Y:S05]  /*df50*/  BSYNC B0 ;  /* 0x0000000000007941 */ /* 0x000fea0003800000 */
.L_x_5632:
        /* <DEDUP_REMOVED lines=89> */
.L_x_5637:
[----:B------:R-:W-:Y:S05]  /*e4f0*/  BSYNC B3 ;  /* 0x0000000000037941 */ /* 0x000fea0003800000 */
.L_x_5636:
[----:B------:R-:W-:Y:S01]  /*e500*/  DADD R4, R4, R40 ;  /* 0x0000000004047229 */ /* 0x000fe20000000028 */
[----:B------:R-:W-:Y:S01]  /*e510*/  UMOV UR4, 0x8fb9f87e ;  /* 0x8fb9f87e00047882 */ /* 0x000fe20000000000 */
[----:B------:R-:W-:Y:S02]  /*e520*/  UMOV UR5, 0x408633ce ;  /* 0x408633ce00057882 */ /* 0x000fe40000000000 */
[----:B------:R-:W-:-:S06]  /*e530*/  DSETP.GE.AND P0, PT, R44, UR4, PT ;  /* 0x000000042c007e2a */ /* 0x000fcc000bf06000 */
[----:B------:R-:W-:Y:S02]  /*e540*/  FSEL R40, R4, RZ, !P0 ;  /* 0x000000ff04287208 */ /* 0x000fe40004000000 */
[----:B------:R-:W-:Y:S01]  /*e550*/  FSEL R41, R5, +QNAN , !P0 ;  /* 0x7ff0000005297808 */ /* 0x000fe20004000000 */
[----:B------:R-:W-:Y:S06]  /*e560*/  BRA `(.L_x_5638) ;  /* 0x00000000005c7947 */ /* 0x000fec0003800000 */
.L_x_5635:
        /* <DEDUP_REMOVED lines=23> */
.L_x_5638:
[----:B------:R-:W-:Y:S05]  /*e6e0*/  BSYNC B2 ;  /* 0x0000000000027941 */ /* 0x000fea0003800000 */
.L_x_5634:
        /* <DEDUP_REMOVED lines=31> */
.L_x_5640:
[----:B------:R-:W-:Y:S05]  /*e8e0*/  BSYNC B2 ;  /* 0x0000000000027941 */ /* 0x000fea0003800000 */
.L_x_5639:
        /* <DEDUP_REMOVED lines=27> */
.L_x_5642:
[----:B------:R-:W-:Y:S05]  /*eaa0*/  BSYNC B2 ;  /* 0x0000000000027941 */ /* 0x000fea0003800000 */
.L_x_5641:
        /* <DEDUP_REMOVED lines=21> */
[----:B------:R-:W-:-:S07]  /*ec00*/  IMAD.MOV.U32 R41, RZ, RZ, R3 ;  /* 0x000000ffff297224 */ /* 0x000fce00078e0003 */
.L_x_5644:
[----:B------:R-:W-:Y:S05]  /*ec10*/  BSYNC B2 ;  /* 0x0000000000027941 */ /* 0x000fea0003800000 */
.L_x_5643:
[----:B------:R-:W-:Y:S02]  /*ec20*/  IMAD.MOV.U32 R38, RZ, RZ, R40 ;  /* 0x000000ffff267224 */ /* 0x000fe400078e0028 */
[----:B------:R-:W-:Y:S01]  /*ec30*/  IMAD.MOV.U32 R39, RZ, RZ, R41 ;  /* 0x000000ffff277224 */ /* 0x000fe200078e0029 */
[----:B------:R-:W-:Y:S06]  /*ec40*/  BRA `(.L_x_5645) ;  /* 0x0000001000307947 */ /* 0x000fec0003800000 */
.L_x_5628:
        /* <DEDUP_REMOVED lines=61> */
.L_x_5647:
[----:B------:R-:W-:Y:S05]  /*f020*/  BSYNC B0 ;  /* 0x0000000000007941 */ /* 0x000fea0003800000 */
.L_x_5646:
        /* <DEDUP_REMOVED lines=21> */
[----:B------:R-:W-:Y:S05]  /*f180*/  CALL.REL.NOINC `($_ZN2at6native29vectorized_elementwise_kernelILi2EZZZNS0_16tanh_kernel_cudaERNS_18TensorIteratorBaseEENKUlvE_clEvENKUlvE_clEvEUlN3c107complexIdEEE_St5arrayIPcLm2EEEEviT0_T1_$__internal_trig_reduction_slowpathd) ;  /* 0x0000016800087944 */ /* 0x000fea0003c00000 */
[----:B------:R-:W-:Y:S01]  /*f190*/  IMAD.MOV.U32 R3, RZ, RZ, R41 ;  /* 0x000000ffff037224 */ /* 0x000fe200078e0029 */
[----:B------:R-:W-:Y:S06]  /*f1a0*/  BRA `(.L_x_5650) ;  /* 0x0000000000087947 */ /* 0x000fec0003800000 */
.L_x_5649:
[----:B------:R-:W-:Y:S01]  /*f1b0*/  DMUL R4, RZ, R22 ;  /* 0x00000016ff047228 */ /* 0x000fe20000000000 */
[----:B------:R-:W-:-:S10]  /*f1c0*/  IMAD.MOV.U32 R3, RZ, RZ, RZ ;  /* 0x000000ffff037224 */ /* 0x000fd400078e00ff */
.L_x_5650:
[----:B------:R-:W-:Y:S05]  /*f1d0*/  BSYNC B2 ;  /* 0x0000000000027941 */ /* 0x000fea0003800000 */
.L_x_5648:
        /* <DEDUP_REMOVED lines=45> */
.L_x_5652:
[----:B------:R-:W-:Y:S01]  /*f4b0*/  DMUL R4, RZ, R22 ;  /* 0x00000016ff047228 */ /* 0x000fe20000000000 */
[----:B------:R-:W-:-:S10]  /*f4c0*/  IMAD.MOV.U32 R41, RZ, RZ, RZ ;  /* 0x000000ffff297224 */ /* 0x000fd400078e00ff */
.L_x_5653:
[----:B------:R-:W-:Y:S05]  /*f4d0*/  BSYNC B2 ;  /* 0x0000000000027941 */ /* 0x000fea0003800000 */
.L_x_5651:
        /* <DEDUP_REMOVED lines=31> */
.L_x_5627:
[----:B------:R-:W-:-:S10]  /*f6d0*/  DADD R20, R22, -R22 ;  /* 0x0000000016147229 */ /* 0x000fd40000000816 */
[----:B------:R-:W-:Y:S02]  /*f6e0*/  IMAD.MOV.U32 R38, RZ, RZ, R20 ;  /* 0x000000ffff267224 */ /* 0x000fe400078e0014 */
[----:B------:R-:W-:Y:S01]  /*f6f0*/  IMAD.MOV.U32 R39, RZ, RZ, R21 ;  /* 0x000000ffff277224 */ /* 0x000fe200078e0015 */
[----:B------:R-:W-:Y:S06]  /*f700*/  BRA `(.L_x_5645) ;  /* 0x0000000400807947 */ /* 0x000fec0003800000 */
.L_x_5626:
        /* <DEDUP_REMOVED lines=33> */
[----:B------:R-:W-:Y:S05]  /*f920*/  CALL.REL.NOINC `($_ZN2at6native29vectorized_elementwise_kernelILi2EZZZNS0_16tanh_kernel_cudaERNS_18TensorIteratorBaseEENKUlvE_clEvENKUlvE_clEvEUlN3c107complexIdEEE_St5arrayIPcLm2EEEEviT0_T1_$__internal_trig_reduction_slowpathd) ;  /* 0x0000016000207944 */ /* 0x000fea0003c00000 */
[----:B------:R-:W-:-:S07]  /*f930*/  IMAD.MOV.U32 R3, RZ, RZ, R41 ;  /* 0x000000ffff037224 */ /* 0x000fce00078e0029 */
.L_x_5657:
[----:B------:R-:W-:Y:S05]  /*f940*/  BSYNC B3 ;  /* 0x0000000000037941 */ /* 0x000fea0003800000 */
.L_x_5656:
        /* <DEDUP_REMOVED lines=28> */
[----:B------:R-:W-:Y:S01]  /*fb10*/  MOV R39, R41 ;  /* 0x0000002900277202 */ /* 0x000fe20000000f00 */
[----:B------:R-:W-:Y:S02]  /*fb20*/  IMAD.MOV.U32 R58, RZ, RZ, R4 ;  /* 0x000000ffff3a7224 */ /* 0x000fe400078e0004 */
[----:B------:R-:W-:-:S07]  /*fb30*/  IMAD.MOV.U32 R59, RZ, RZ, R5 ;  /* 0x000000ffff3b7224 */ /* 0x000fce00078e0005 */
.L_x_5659:
[----:B------:R-:W-:Y:S05]  /*fb40*/  BSYNC B3 ;  /* 0x0000000000037941 */ /* 0x000fea0003800000 */
.L_x_5658:
        /* <DEDUP_REMOVED lines=24> */
.L_x_5655:
[----:B------:R-:W-:Y:S05]  /*fcd0*/  BSYNC B2 ;  /* 0x0000000000027941 */ /* 0x000fea0003800000 */
.L_x_5654:
[----:B------:R-:W-:Y:S01]  /*fce0*/  IMAD.MOV.U32 R21, RZ, RZ, R38 ;  /* 0x000000ffff157224 */ /* 0x000fe200078e0026 */
[----:B------:R-:W-:Y:S01]  /*fcf0*/  LOP3.LUT R39, RZ, 0x80000000, R23, 0xb8, !PT ;  /* 0x80000000ff277812 */ /* 0x000fe200078eb817 */
[----:B------:R-:W-:-:S07]  /*fd00*/  IMAD.MOV.U32 R38, RZ, RZ, RZ ;  /* 0x000000ffff267224 */ /* 0x000fce00078e00ff */
.L_x_5645:
[----:B------:R-:W-:Y:S05]  /*fd10*/  BSYNC B1 ;  /* 0x0000000000017941 */ /* 0x000fea0003800000 */
.L_x_5625:
        /* <DEDUP_REMOVED lines=31> */
[----:B------:R-:W-:Y:S05]  /*ff10*/  BRA `(.L_x_5666) ;  /* 0x0000000000087947 */ /* 0x000fea0003800000 */
.L_x_5665:
[----:B------:R-:W-:Y:S01]  /*ff20*/  DMUL R4, RZ, R26 ;  /* 0x0000001aff047228 */ /* 0x000fe20000000000 */
[----:B------:R-:W-:-:S10]  /*ff30*/  IMAD.MOV.U32 R41, RZ, RZ, RZ ;  /* 0x000000ffff297224 */ /* 0x000fd400078e00ff */
.L_x_5666:
[----:B------:R-:W-:Y:S05]  /*ff40*/  BSYNC B2 ;  /* 0x0000000000027941 */ /* 0x000fea0003800000 */
.L_x_5664:
        /* <DEDUP_REMOVED lines=63> */
.L_x_5668:
[----:B------:R-:W-:Y:S05]  /*10340*/  BSYNC B0 ;  /* 0x0000000000007941 */ /* 0x000fea0003800000 */
.L_x_5667:
[----:B------:R-:W-:Y:S01]  /*10350*/  BSSY B2, `(.L_x_5669) ;  /* 0x0000078000027945 */ /* 0x000fe20003800000 */
[----:B------:R-:W-:Y:S01]  /*10360*/  DFMA R22, R26, R26, 1 ;  /* 0x3ff000001a16742b */ /* 0x000fe2000000001a */
[----:B------:R-:W-:Y:S02]  /*10370*/  MOV R44, R24 ;  /* 0x00000018002c7202 */ /* 0x000fe40000000f00 */
        /* <DEDUP_REMOVED lines=21> */
[----:B------:R-:W-:Y:S01]  /*104d0*/  MOV R41, 0x3e5af86d ;  /* 0x3e5af86d00297802 */ /* 0x000fe20000000f00 */
        /* <DEDUP_REMOVED lines=9> */
[----:B------:R-:W-:Y:S02]  /*10570*/  @P0 IMAD.MOV R42, RZ, RZ, R4 ;  /* 0x000000ffff2a0224 */ /* 0x000fe400078e0204 */
[----:B------:R-:W-:Y:S01]  /*10580*/  DFMA R40, R46, R40, UR4 ;  /* 0x000000042e287e2b */ /* 0x000fe20008000028 */
[----:B------:R-:W-:Y:S01]  /*10590*/  UMOV UR4, 0x6c5f9da1 ;  /* 0x6c5f9da100047882 */ /* 0x000fe20000000000 */
[----:B------:R-:W-:Y:S01]  /*105a0*/  UMOV UR5, 0x3ec71dde ;  /* 0x3ec71dde00057882 */ /* 0x000fe20000000000 */
[----:B------:R-:W-:Y:S02]  /*105b0*/  LEA R43, R42, 0x3ff00000, 0x14 ;  /* 0x3ff000002a2b7811 */ /* 0x000fe400078ea0ff */
[----:B------:R-:W-:-:S03]  /*105c0*/  MOV R42, RZ ;  /* 0x000000ff002a7202 */ /* 0x000fc60000000f00 */
        /* <DEDUP_REMOVED lines=27> */
[----:B------:R-:W-:Y:S01]  /*10780*/  MOV R40, 0x1 ;  /* 0x0000000100287802 */ /* 0x000fe20000000f00 */
        /* <DEDUP_REMOVED lines=20> */
[----:B------:R-:W-:-:S07]  /*108d0*/  IMAD.MOV.U32 R41, RZ, RZ, R3 ;  /* 0x000000ffff297224 */ /* 0x000fce00078e0003 */
.L_x_5672:
[----:B------:R-:W-:Y:S05]  /*108e0*/  BSYNC B3 ;  /* 0x0000000000037941 */ /* 0x000fea0003800000 */
.L_x_5671:
[----:B------:R-:W-:Y:S01]  /*108f0*/  DADD R4, R4, R40 ;  /* 0x0000000004047229 */ /* 0x000fe20000000028 */
[----:B------:R-:W-:Y:S01]  /*10900*/  UMOV UR4, 0x8fb9f87e ;  /* 0x8fb9f87e00047882 */ /* 0x000fe20000000000 */
[----:B------:R-:W-:Y:S02]  /*10910*/  UMOV UR5, 0x408633ce ;  /* 0x408633ce00057882 */ /* 0x000fe40000000000 */
[----:B------:R-:W-:-:S06]  /*10920*/  DSETP.GE.AND P0, PT, R44, UR4, PT ;  /* 0x000000042c007e2a */ /* 0x000fcc000bf06000 */
[----:B------:R-:W-:Y:S02]  /*10930*/  FSEL R40, R4, RZ, !P0 ;  /* 0x000000ff04287208 */ /* 0x000fe40004000000 */
[----:B------:R-:W-:Y:S01]  /*10940*/  FSEL R41, R5, +QNAN , !P0 ;  /* 0x7ff0000005297808 */ /* 0x000fe20004000000 */
[----:B------:R-:W-:Y:S06]  /*10950*/  BRA `(.L_x_5673) ;  /* 0x00000000005c7947 */ /* 0x000fec0003800000 */
.L_x_5670:
[----:B------:R-:W-:Y:S01]  /*10960*/  DMUL R4, R44, R44 ;  /* 0x0000002c2c047228 */ /* 0x000fe20000000000 */
[----:B------:R-:W-:Y:S01]  /*10970*/  IMAD.MOV.U32 R40, RZ, RZ, 0x61d87def ;  /* 0x61d87defff287424 */ /* 0x000fe200078e00ff */
[----:B------:R-:W-:Y:S01]  /*10980*/  MOV R41, 0x3de611a5 ;  /* 0x3de611a500297802 */ /* 0x000fe20000000f00 */
        /* <DEDUP_REMOVED lines=20> */
.L_x_5673:
[----:B------:R-:W-:Y:S05]  /*10ad0*/  BSYNC B2 ;  /* 0x0000000000027941 */ /* 0x000fea0003800000 */
.L_x_5669:
        /* <DEDUP_REMOVED lines=29> */
[----:B------:R-:W-:Y:S01]  /*10cb0*/  IMAD.MOV.U32 R40, RZ, RZ, R5 ;  /* 0x000000ffff287224 */ /* 0x000fe200078e0005 */
[----:B------:R-:W-:-:S07]  /*10cc0*/  MOV R41, R4 ;  /* 0x0000000400297202 */ /* 0x000fce0000000f00 */
.L_x_5675:
[----:B------:R-:W-:Y:S05]  /*10cd0*/  BSYNC B2 ;  /* 0x0000000000027941 */ /* 0x000fea0003800000 */
.L_x_5674:
        /* <DEDUP_REMOVED lines=27> */
.L_x_5677:
[----:B------:R-:W-:Y:S05]  /*10e90*/  BSYNC B2 ;  /* 0x0000000000027941 */ /* 0x000fea0003800000 */
.L_x_5676:
        /* <DEDUP_REMOVED lines=22> */
.L_x_5679:
[----:B------:R-:W-:Y:S05]  /*11000*/  BSYNC B2 ;  /* 0x0000000000027941 */ /* 0x000fea0003800000 */
.L_x_5678:
[----:B------:R-:W-:Y:S01]  /*11010*/  IMAD.MOV.U32 R22, RZ, RZ, R40 ;  /* 0x000000ffff167224 */ /* 0x000fe200078e0028 */
[----:B------:R-:W-:Y:S01]  /*11020*/  MOV R23, R41 ;  /* 0x0000002900177202 */ /* 0x000fe20000000f00 */
[----:B------:R-:W-:Y:S06]  /*11030*/  BRA `(.L_x_5680) ;  /* 0x0000001000307947 */ /* 0x000fec0003800000 */
.L_x_5663:
        /* <DEDUP_REMOVED lines=45> */
[----:B------:R-:W-:Y:S01]  /*11310*/  LEA R23, R4, R41, 0x14 ;  /* 0x0000002904177211 */ /* 0x000fe200078ea0ff */
        /* <DEDUP_REMOVED lines=12> */
[----:B------:R-:W-:Y:S01]  /*113e0*/  @!P1 IMAD.MOV.U32 R4, RZ, RZ, R40 ;  /* 0x000000ffff049224 */ /* 0x000fe200078e0028 */
[----:B------:R-:W-:-:S06]  /*113f0*/  @!P1 MOV R40, RZ ;  /* 0x000000ff00289202 */ /* 0x000fcc0000000f00 */
[----:B------:R-:W-:-:S11]  /*11400*/  @!P1 DMUL R22, R4, R40 ;  /* 0x0000002804169228 */ /* 0x000fd60000000000 */
.L_x_5682:
[----:B------:R-:W-:Y:S05]  /*11410*/  BSYNC B0 ;  /* 0x0000000000007941 */ /* 0x000fea0003800000 */
.L_x_5681:
        /* <DEDUP_REMOVED lines=23> */
[----:B------:R-:W-:Y:S06]  /*11590*/  BRA `(.L_x_5685) ;  /* 0x0000000000087947 */ /* 0x000fec0003800000 */
.L_x_5684:
[----:B------:R-:W-:Y:S01]  /*115a0*/  DMUL R4, RZ, R26 ;  /* 0x0000001aff047228 */ /* 0x000fe20000000000 */
[----:B------:R-:W-:-:S10]  /*115b0*/  IMAD.MOV.U32 R3, RZ, RZ, RZ ;  /* 0x000000ffff037224 */ /* 0x000fd400078e00ff */
.L_x_5685:
[----:B------:R-:W-:Y:S05]  /*115c0*/  BSYNC B2 ;  /* 0x0000000000027941 */ /* 0x000fea0003800000 */
.L_x_5683:
        /* <DEDUP_REMOVED lines=45> */
.L_x_5687:
[----:B------:R-:W-:Y:S01]  /*118a0*/  DMUL R4, RZ, R26 ;  /* 0x0000001aff047228 */ /* 0x000fe20000000000 */
[----:B------:R-:W-:-:S10]  /*118b0*/  MOV R41, RZ ;  /* 0x000000ff00297202 */ /* 0x000fd40000000f00 */
.L_x_5688:
[----:B------:R-:W-:Y:S05]  /*118c0*/  BSYNC B2 ;  /* 0x0000000000027941 */ /* 0x000fea0003800000 */
.L_x_5686:
        /* <DEDUP_REMOVED lines=31> */
.L_x_5662:
[----:B------:R-:W-:-:S10]  /*11ac0*/  DADD R24, R26, -R26 ;  /* 0x000000001a187229 */ /* 0x000fd4000000081a */
[----:B------:R-:W-:Y:S02]  /*11ad0*/  IMAD.MOV.U32 R22, RZ, RZ, R24 ;  /* 0x000000ffff167224 */ /* 0x000fe400078e0018 */
[----:B------:R-:W-:Y:S01]  /*11ae0*/  IMAD.MOV.U32 R23, RZ, RZ, R25 ;  /* 0x000000ffff177224 */ /* 0x000fe200078e0019 */
[----:B------:R-:W-:Y:S06]  /*11af0*/  BRA `(.L_x_5680) ;  /* 0x0000000400807947 */ /* 0x000fec0003800000 */
.L_x_5661:
        /* <DEDUP_REMOVED lines=33> */
[----:B------:R-:W-:Y:S05]  /*11d10*/  CALL.REL.NOINC `($_ZN2at6native29vectorized_elementwise_kernelILi2EZZZNS0_16tanh_kernel_cudaERNS_18TensorIteratorBaseEENKUlvE_clEvENKUlvE_clEvEUlN3c107complexIdEEE_St5arrayIPcLm2EEEEviT0_T1_$__internal_trig_reduction_slowpathd) ;  /* 0x0000013c00247944 */ /* 0x000fea0003c00000 */
[----:B------:R-:W-:-:S07]  /*11d20*/  MOV R3, R41 ;  /* 0x0000002900037202 */ /* 0x000fce0000000f00 */
.L_x_5692:
[----:B------:R-:W-:Y:S05]  /*11d30*/  BSYNC B3 ;  /* 0x0000000000037941 */ /* 0x000fea0003800000 */
.L_x_5691:
        /* <DEDUP_REMOVED lines=27> */
[----:B------:R-:W-:Y:S05]  /*11ef0*/  CALL.REL.NOINC `($_ZN2at6native29vectorized_elementwise_kernelILi2EZZZNS0_16tanh_kernel_cudaERNS_18TensorIteratorBaseEENKUlvE_clEvENKUlvE_clEvEUlN3c107complexIdEEE_St5arrayIPcLm2EEEEviT0_T1_$__internal_trig_reduction_slowpathd) ;  /* 0x0000013800ac7944 */ /* 0x000fea0003c00000 */
[----:B------:R-:W-:Y:S02]  /*11f00*/  IMAD.MOV.U32 R23, RZ, RZ, R41 ;  /* 0x000000ffff177224 */ /* 0x000fe400078e0029 */
[----:B------:R-:W-:Y:S02]  /*11f10*/  IMAD.MOV.U32 R58, RZ, RZ, R4 ;  /* 0x000000ffff3a7224 */ /* 0x000fe400078e0004 */
[----:B------:R-:W-:-:S07]  /*11f20*/  IMAD.MOV.U32 R59, RZ, RZ, R5 ;  /* 0x000000ffff3b7224 */ /* 0x000fce00078e0005 */
.L_x_5694:
[----:B------:R-:W-:Y:S05]  /*11f30*/  BSYNC B3 ;  /* 0x0000000000037941 */ /* 0x000fea0003800000 */
.L_x_5693:
        /* <DEDUP_REMOVED lines=24> */
.L_x_5690:
[----:B------:R-:W-:Y:S05]  /*120c0*/  BSYNC B2 ;  /* 0x0000000000027941 */ /* 0x000fea0003800000 */
.L_x_5689:
[----:B------:R-:W-:Y:S01]  /*120d0*/  IMAD.MOV.U32 R25, RZ, RZ, R22 ;  /* 0x000000ffff197224 */ /* 0x000fe200078e0016 */
[----:B------:R-:W-:Y:S01]  /*120e0*/  LOP3.LUT R23, RZ, 0x80000000, R27, 0xb8, !PT ;  /* 0x80000000ff177812 */ /* 0x000fe200078eb81b */
[----:B------:R-:W-:-:S07]  /*120f0*/  IMAD.MOV.U32 R22, RZ, RZ, RZ ;  /* 0x000000ffff167224 */ /* 0x000fce00078e00ff */
.L_x_5680:
[----:B------:R-:W-:Y:S05]  /*12100*/  BSYNC B1 ;  /* 0x0000000000017941 */ /* 0x000fea0003800000 */
.L_x_5660:
[----:B------:R-:W0:Y:S02]  /*12110*/  LDC.64 R4, c[0x0][0x218] ;  /* 0x00008600ff047b82 */ /* 0x000e240000000a00 */
[----:B0-----:R-:W-:Y:S01]  /*12120*/  IMAD.WIDE.U32 R2, R2, 0x10, R4 ;  /* 0x0000001002027825 */ /* 0x001fe200078e0004 */
[----:B------:R-:W-:-:S03]  /*12130*/  MOV R4, R8 ;  /* 0x0000000800047202 */ /* 0x000fc60000000f00 */
[----:B------:R-:W-:Y:S02]  /*12140*/  IMAD.MOV.U32 R5, RZ, RZ, R9 ;  /* 0x000000ffff057224 */ /* 0x000fe400078e0009 */
[----:B------:R-:W-:Y:S02]  /*12150*/  IMAD.MOV.U32 R8, RZ, RZ, R12 ;  /* 0x000000ffff087224 */ /* 0x000fe400078e000c */
[----:B------:R-:W-:Y:S01]  /*12160*/  IMAD.MOV.U32 R9, RZ, RZ, R13 ;  /* 0x000000ffff097224 */ /* 0x000fe200078e000d */
[----:B------:R-:W-:Y:S01]  /*12170*/  MOV R13, R17 ;  /* 0x00000011000d7202 */ /* 0x000fe20000000f00 */
[----:B------:R-:W-:Y:S02]  /*12180*/  IMAD.MOV.U32 R12, RZ, RZ, R16 ;  /* 0x000000ffff0c7224 */ /* 0x000fe400078e0010 */
[----:B------:R-:W-:Y:S02]  /*12190*/  IMAD.MOV.U32 R16, RZ, RZ, R32 ;  /* 0x000000ffff107224 */ /* 0x000fe400078e0020 */
[----:B------:R-:W-:-:S02]  /*121a0*/  IMAD.MOV.U32 R17, RZ, RZ, R33 ;  /* 0x000000ffff117224 */ /* 0x000fc400078e0021 */
[----:B------:R-:W-:Y:S01]  /*121b0*/  IMAD.MOV.U32 R32, RZ, RZ, R36 ;  /* 0x000000ffff207224 */ /* 0x000fe200078e0024 */
[----:B------:R-:W-:Y:S01]  /*121c0*/  MOV R36, R20 ;  /* 0x0000001400247202 */ /* 0x000fe20000000f00 */
[----:B------:R-:W-:Y:S02]  /*121d0*/  IMAD.MOV.U32 R33, RZ, RZ, R37 ;  /* 0x000000ffff217224 */ /* 0x000fe400078e0025 */
[----:B------:R-:W-:Y:S02]  /*121e0*/  IMAD.MOV.U32 R37, RZ, RZ, R21 ;  /* 0x000000ffff257224 */ /* 0x000fe400078e0015 */
[----:B------:R-:W-:-:S04]  /*121f0*/  IMAD.WIDE R2, R0, 0x20, R2 ;  /* 0x0000002000027825 */ /* 0x000fc800078e0202 */
[----:B------:R-:W-:Y:S01]  /*12200*/  IMAD.MOV.U32 R20, RZ, RZ, R24 ;  /* 0x000000ffff147224 */ /* 0x000fe200078e0018 */
[----:B------:R-:W-:Y:S01]  /*12210*/  STG.E.128 desc[UR6][R2.64], R28 ;  /* 0x0000001c02007986 */ /* 0x000fe2000c101d06 */
[----:B------:R-:W-:-:S03]  /*12220*/  IMAD.MOV.U32 R21, RZ, RZ, R25 ;  /* 0x000000ffff157224 */ /* 0x000fc600078e0019 */
[----:B------:R-:W-:Y:S04]  /*12230*/  STG.E.128 desc[UR6][R2.64+0x10], R4 ;  /* 0x0000100402007986 */ /* 0x000fe8000c101d06 */
[----:B------:R-:W-:Y:S04]  /*12240*/  STG.E.128 desc[UR6][R2.64+0x1000], R8 ;  /* 0x0010000802007986 */ /* 0x000fe8000c101d06 */
[----:B------:R-:W-:Y:S04]  /*12250*/  STG.E.128 desc[UR6][R2.64+0x1010], R12 ;  /* 0x0010100c02007986 */ /* 0x000fe8000c101d06 */
[----:B------:R-:W-:Y:S04]  /*12260*/  STG.E.128 desc[UR6][R2.64+0x2000], R16 ;  /* 0x0020001002007986 */ /* 0x000fe8000c101d06 */
[----:B------:R-:W-:Y:S04]  /*12270*/  STG.E.128 desc[UR6][R2.64+0x2010], R32 ;  /* 0x0020102002007986 */ /* 0x000fe8000c101d06 */
[----:B------:R-:W-:Y:S04]  /*12280*/  STG.E.128 desc[UR6][R2.64+0x3000], R36 ;  /* 0x0030002402007986 */ /* 0x000fe8000c101d06 */
[----:B------:R-:W-:Y:S01]  /*12290*/  STG.E.128 desc[UR6][R2.64+0x3010], R20 ;  /* 0x0030101402007986 */ /* 0x000fe2000c101d06 */
[----:B------:R-:W-:Y:S05]  /*122a0*/  EXIT ;  /* 0x000000000000794d */ /* 0x000fea0003800000 */
.L_x_5414:
[----:B------:R-:W0:Y:S01]  /*122b0*/  S2R R3, SR_TID.X ;  /* 0x0000000000037919 */ /* 0x000e220000002100 */
[----:B------:R-:W-:Y:S02]  /*122c0*/  CS2R R10, SRZ ;  /* 0x00000000000a7805 */ /* 0x000fe4000001ff00 */
[----:B------:R-:W-:Y:S02]  /*122d0*/  CS2R R8, SRZ ;  /* 0x0000000000087805 */ /* 0x000fe4000001ff00 */
[----:B0-----:R-:W-:-:S13]  /*122e0*/  ISETP.GE.AND P0, PT, R3, R0, PT ;  /* 0x000000000300720c */ /* 0x001fda0003f06270 */
[----:B------:R-:W-:Y:S01]  /*122f0*/  @!P0 IMAD.IADD R21, R2, 0x1, R3 ;  /* 0x0000000102158824 */ /* 0x000fe200078e0203 */
[----:B------:R-:W-:Y:S01]  /*12300*/  @!P0 IADD3 R3, R3, 0x80, RZ ;  /* 0x0000008003038810 */ /* 0x000fe20007ffe0ff */
[----:B------:R-:W0:Y:S03]  /*12310*/  @!P0 LDC.64 R36, c[0x0][0x220] ;  /* 0x00008800ff248b82 */ /* 0x000e260000000a00 */
[----:B------:R-:W-:-:S13]  /*12320*/  ISETP.GE.AND P6, PT, R3, R0, PT ;  /* 0x000000000300720c */ /* 0x000fda0003fc6270 */
[----:B------:R-:W-:Y:S01]  /*12330*/  @!P6 IMAD.IADD R7, R2, 0x1, R3 ;  /* 0x000000010207e824 */ /* 0x000fe200078e0203 */
[----:B------:R-:W1:Y:S01]  /*12340*/  @!P6 LDC.64 R4, c[0x0][0x220] ;  /* 0x00008800ff04eb82 */ /* 0x000e620000000a00 */
[----:B------:R-:W-:-:S05]  /*12350*/  @!P6 VIADD R3, R3, 0x80 ;  /* 0x000000800303e836 */ /* 0x000fca0000000000 */
[----:B------:R-:W-:-:S13]  /*12360*/  ISETP.GE.AND P5, PT, R3, R0, PT ;  /* 0x000000000300720c */ /* 0x000fda0003fa6270 */
[----:B------:R-:W-:Y:S02]  /*12370*/  @!P5 IMAD.IADD R29, R2, 0x1, R3 ;  /* 0x00000001021dd824 */ /* 0x000fe400078e0203 */
[----:B------:R-:W-:Y:S02]  /*12380*/  @!P5 VIADD R3, R3, 0x80 ;  /* 0x000000800303d836 */ /* 0x000fe40000000000 */
[----:B-1----:R-:W-:-:S03]  /*12390*/  @!P6 IMAD.WIDE.U32 R4, R7, 0x10, R4 ;  /* 0x000000100704e825 */ /* 0x002fc600078e0004 */
[CC--:B------:R-:W-:Y:S01]  /*123a0*/  ISETP.GE.AND P4, PT, R3.reuse, R0.reuse, PT ;  /* 0x000000000300720c */ /* 0x0c0fe20003f86270 */
[----:B------:R-:W1:Y:S01]  /*123b0*/  @!P5 LDC.64 R6, c[0x0][0x220] ;  /* 0x00008800ff06db82 */ /* 0x000e620000000a00 */
[----:B------:R2:W5:Y:S11]  /*123c0*/  @!P6 LDG.E.128 R8, desc[UR6][R4.64] ;  /* 0x000000060408e981 */ /* 0x000576000c1e1d00 */
[----:B------:R-:W-:Y:S01]  /*123d0*/  @!P4 IADD3 R31, R2, R3, RZ ;  /* 0x00000003021fc210 */ /* 0x000fe20007ffe0ff */
[----:B------:R-:W-:Y:S01]  /*123e0*/  @!P4 VIADD R3, R3, 0x80 ;  /* 0x000000800303c836 */ /* 0x000fe20000000000 */
[----:B------:R-:W3:Y:S04]  /*123f0*/  @!P4 LDC.64 R12, c[0x0][0x220] ;  /* 0x00008800ff0ccb82 */ /* 0x000ee80000000a00 */
[----:B------:R-:W-:-:S13]  /*12400*/  ISETP.GE.AND P3, PT, R3, R0, PT ;  /* 0x000000000300720c */ /* 0x000fda0003f66270 */
[----:B------:R-:W-:Y:S01]  /*12410*/  @!P3 IMAD.IADD R23, R2, 0x1, R3 ;  /* 0x000000010217b824 */ /* 0x000fe200078e0203 */
[----:B------:R-:W2:Y:S01]  /*12420*/  @!P3 LDC.64 R14, c[0x0][0x220] ;  /* 0x00008800ff0ebb82 */ /* 0x000ea20000000a00 */
[----:B------:R-:W-:-:S05]  /*12430*/  @!P3 VIADD R3, R3, 0x80 ;  /* 0x000000800303b836 */ /* 0x000fca0000000000 */
[----:B------:R-:W-:-:S13]  /*12440*/  ISETP.GE.AND P2, PT, R3, R0, PT ;  /* 0x000000000300720c */ /* 0x000fda0003f46270 */
[----:B------:R-:W-:Y:S01]  /*12450*/  @!P2 IMAD.IADD R25, R2, 0x1, R3 ;  /* 0x000000010219a824 */ /* 0x000fe200078e0203 */
[----:B------:R-:W-:Y:S01]  /*12460*/  @!P2 IADD3 R3, R3, 0x80, RZ ;  /* 0x000000800303a810 */ /* 0x000fe20007ffe0ff */
[----:B------:R-:W4:Y:S03]  /*12470*/  @!P2 LDC.64 R16, c[0x0][0x220] ;  /* 0x00008800ff10ab82 */ /* 0x000f260000000a00 */
[----:B------:R-:W-:-:S13]  /*12480*/  ISETP.GE.AND P1, PT, R3, R0, PT ;  /* 0x000000000300720c */ /* 0x000fda0003f26270 */
[----:B------:R-:W-:Y:S01]  /*12490*/  @!P1 IMAD.IADD R41, R2, 0x1, R3 ;  /* 0x0000000102299824 */ /* 0x000fe200078e0203 */
[----:B------:R-:W0:Y:S01]  /*124a0*/  @!P1 LDC.64 R18, c[0x0][0x220] ;  /* 0x00008800ff129b82 */ /* 0x000e220000000a00 */
[----:B------:R-:W-:-:S05]  /*124b0*/  @!P1 VIADD R3, R3, 0x80 ;  /* 0x0000008003039836 */ /* 0x000fca0000000000 */
[----:B------:R-:W-:-:S13]  /*124c0*/  ISETP.GE.AND P6, PT, R3, R0, PT ;  /* 0x000000000300720c */ /* 0x000fda0003fc6270 */
[----:B------:R-:W0:Y:S01]  /*124d0*/  @!P6 LDC.64 R38, c[0x0][0x220] ;  /* 0x00008800ff26eb82 */ /* 0x000e220000000a00 */
[----:B------:R-:W-:Y:S02]  /*124e0*/  @!P6 IMAD.IADD R3, R2, 0x1, R3 ;  /* 0x000000010203e824 */ /* 0x000fe400078e0203 */
[----:B-1----:R-:W-:Y:S01]  /*124f0*/  @!P5 IMAD.WIDE.U32 R28, R29, 0x10, R6 ;  /* 0x000000101d1cd825 */ /* 0x002fe200078e0006 */
[----:B------:R-:W-:Y:S02]  /*12500*/  CS2R R26, SRZ ;  /* 0x00000000001a7805 */ /* 0x000fe4000001ff00 */
[----:B------:R-:W-:Y:S02]  /*12510*/  CS2R R34, SRZ ;  /* 0x0000000000227805 */ /* 0x000fe4000001ff00 */
[----:B------:R-:W-:Y:S01]  /*12520*/  CS2R R32, SRZ ;  /* 0x0000000000207805 */ /* 0x000fe2000001ff00 */
[----:B---3--:R-:W-:Y:S01]  /*12530*/  @!P4 IMAD.WIDE.U32 R30, R31, 0x10, R12 ;  /* 0x000000101f1ec825 */ /* 0x008fe200078e000c */
[----:B------:R-:W-:-:S03]  /*12540*/  CS2R R12, SRZ ;  /* 0x00000000000c7805 */ /* 0x000fc6000001ff00 */
[----:B--2---:R-:W-:Y:S01]  /*12550*/  @!P3 IMAD.WIDE.U32 R4, R23, 0x10, R14 ;  /* 0x000000101704b825 */ /* 0x004fe200078e000e */
[----:B------:R-:W-:Y:S02]  /*12560*/  CS2R R14, SRZ ;  /* 0x00000000000e7805 */ /* 0x000fe4000001ff00 */
[----:B------:R-:W-:Y:S01]  /*12570*/  CS2R R22, SRZ ;  /* 0x0000000000167805 */ /* 0x000fe2000001ff00 */
[----:B----4-:R-:W-:Y:S01]  /*12580*/  @!P2 IMAD.WIDE.U32 R6, R25, 0x10, R16 ;  /* 0x000000101906a825 */ /* 0x010fe200078e0010 */
[----:B------:R-:W-:Y:S02]  /*12590*/  CS2R R16, SRZ ;  /* 0x0000000000107805 */ /* 0x000fe4000001ff00 */
[----:B------:R-:W-:Y:S01]  /*125a0*/  CS2R R24, SRZ ;  /* 0x0000000000187805 */ /* 0x000fe2000001ff00 */
[----:B------:R-:W5:Y:S01]  /*125b0*/  @!P3 LDG.E.128 R12, desc[UR6][R4.64] ;  /* 0x00000006040cb981 */ /* 0x000f62000c1e1d00 */
[----:B0-----:R-:W-:Y:S01]  /*125c0*/  @!P1 IMAD.WIDE.U32 R40, R41, 0x10, R18 ;  /* 0x0000001029289825 */ /* 0x001fe200078e0012 */
[----:B------:R-:W-:-:S03]  /*125d0*/  CS2R R18, SRZ ;  /* 0x0000000000127805 */ /* 0x000fc6000001ff00 */
[----:B------:R-:W-:Y:S01]  /*125e0*/  @!P0 IMAD.WIDE.U32 R36, R21, 0x10, R36 ;  /* 0x0000001015248825 */ /* 0x000fe200078e0024 */
[----:B------:R-:W-:Y:S02]  /*125f0*/  CS2R R20, SRZ ;  /* 0x0000000000147805 */ /* 0x000fe4000001ff00 */
[----:B------:R-:W5:Y:S01]  /*12600*/  @!P2 LDG.E.128 R16, desc[UR6][R6.64] ;  /* 0x000000060610a981 */ /* 0x000f62000c1e1d00 */
[----:B------:R-:W-:-:S03]  /*12610*/  @!P6 IMAD.WIDE.U32 R38, R3, 0x10, R38 ;  /* 0x000000100326e825 */ /* 0x000fc600078e0026 */
[----:B------:R-:W5:Y:S04]  /*12620*/  @!P1 LDG.E.128 R20, desc[UR6][R40.64] ;  /* 0x0000000628149981 */ /* 0x000f68000c1e1d00 */
[----:B------:R-:W5:Y:S04]  /*12630*/  @!P6 LDG.E.128 R24, desc[UR6][R38.64] ;  /* 0x000000062618e981 */ /* 0x000f68000c1e1d00 */
[----:B------:R-:W5:Y:S01]  /*12640*/  @!P0 LDG.E.128 R32, desc[UR6][R36.64] ;  /* 0x0000000624208981 */ /* 0x000f62000c1e1d00 */
[----:B------:R-:W-:Y:S02]  /*12650*/  CS2R R46, SRZ ;  /* 0x00000000002e7805 */ /* 0x000fe4000001ff00 */
[----:B------:R-:W-:-:S02]  /*12660*/  CS2R R44, SRZ ;  /* 0x00000000002c7805 */ /* 0x000fc4000001ff00 */
[----:B------:R-:W-:Y:S02]  /*12670*/  CS2R R50, SRZ ;  /* 0x0000000000327805 */ /* 0x000fe4000001ff00 */
[----:B------:R-:W-:Y:S01]  /*12680*/  CS2R R48, SRZ ;  /* 0x0000000000307805 */ /* 0x000fe2000001ff00 */
[----:B------:R-:W-:Y:S01]  /*12690*/  BSSY B1, `(.L_x_5695) ;  /* 0x000024b000017945 */ /* 0x000fe20003800000 */
[----:B------:R0:W5:Y:S04]  /*126a0*/  @!P5 LDG.E.128 R44, desc[UR6][R28.64] ;  /* 0x000000061c2cd981 */ /* 0x000168000c1e1d00 */
[----:B------:R1:W5:Y:S01]  /*126b0*/  @!P4 LDG.E.128 R48, desc[UR6][R30.64] ;  /* 0x000000061e30c981 */ /* 0x000362000c1e1d00 */
[----:B0-----:R-:W-:Y:S02]  /*126c0*/  CS2R R28, SRZ ;  /* 0x00000000001c7805 */ /* 0x001fe4000001ff00 */
[----:B-1----:R-:W-:Y:S01]  /*126d0*/  CS2R R30, SRZ ;  /* 0x00000000001e7805 */ /* 0x002fe2000001ff00 */
        /* <DEDUP_REMOVED lines=32> */
.L_x_5701:
[----:B------:R-:W-:Y:S01]  /*128e0*/  DMUL R4, RZ, R34 ;  /* 0x00000022ff047228 */ /* 0x000fe20000000000 */
[----:B------:R-:W-:-:S10]  /*128f0*/  IMAD.MOV.U32 R41, RZ, RZ, RZ ;  /* 0x000000ffff297224 */ /* 0x000fd400078e00ff */
.L_x_5702:
[----:B------:R-:W-:Y:S05]  /*12900*/  BSYNC B2 ;  /* 0x0000000000027941 */ /* 0x000fea0003800000 */
.L_x_5700:
        /* <DEDUP_REMOVED lines=63> */
.L_x_5704:
[----:B------:R-:W-:Y:S05]  /*12d00*/  BSYNC B0 ;  /* 0x0000000000007941 */ /* 0x000fea0003800000 */
.L_x_5703:
[----:B------:R-:W-:Y:S01]  /*12d10*/  BSSY B2, `(.L_x_5705) ;  /* 0x0000077000027945 */ /* 0x000fe20003800000 */
[----:B------:R-:W-:-:S03]  /*12d20*/  MOV R28, R32 ;  /* 0x00000020001c7202 */ /* 0x000fc60000000f00 */
[----:B------:R-:W-:Y:S05]  /*12d30*/  @!P1 BRA `(.L_x_5706) ;  /* 0x0000000400749947 */ /* 0x000fea0003800000 */
        /* <DEDUP_REMOVED lines=21> */
[----:B------:R-:W-:Y:S01]  /*12e90*/  UMOV UR5, 0x3e21f407 ;  /* 0x3e21f40700057882 */ /* 0x000fe20000000000 */
[----:B------:R-:W-:-:S05]  /*12ea0*/  VIADD R36, R4, 0xffffffff ;  /* 0xffffffff04247836 */ /* 0x000fca0000000000 */
[----:B------:R-:W-:Y:S02]  /*12eb0*/  FSEL R3, R29, R31, !P0 ;  /* 0x0000001f1d037208 */ /* 0x000fe40004000000 */
[----:B------:R-:W-:Y:S02]  /*12ec0*/  FSEL R30, R32, R30, !P0 ;  /* 0x0000001e201e7208 */ /* 0x000fe40004000000 */
        /* <DEDUP_REMOVED lines=60> */
.L_x_5708:
[----:B------:R-:W-:Y:S05]  /*13290*/  BSYNC B3 ;  /* 0x0000000000037941 */ /* 0x000fea0003800000 */
.L_x_5707:
[----:B------:R-:W-:Y:S01]  /*132a0*/  DADD R4, R4, R40 ;  /* 0x0000000004047229 */ /* 0x000fe20000000028 */
[----:B------:R-:W-:Y:S01]  /*132b0*/  UMOV UR4, 0x8fb9f87e ;  /* 0x8fb9f87e00047882 */ /* 0x000fe20000000000 */
[----:B------:R-:W-:Y:S02]  /*132c0*/  UMOV UR5, 0x408633ce ;  /* 0x408633ce00057882 */ /* 0x000fe40000000000 */
[----:B------:R-:W-:-:S06]  /*132d0*/  DSETP.GE.AND P0, PT, R28, UR4, PT ;  /* 0x000000041c007e2a */ /* 0x000fcc000bf06000 */
[----:B------:R-:W-:Y:S02]  /*132e0*/  FSEL R28, R4, RZ, !P0 ;  /* 0x000000ff041c7208 */ /* 0x000fe40004000000 */
[----:B------:R-:W-:Y:S01]  /*132f0*/  FSEL R29, R5, +QNAN , !P0 ;  /* 0x7ff00000051d7808 */ /* 0x000fe20004000000 */
[----:B------:R-:W-:Y:S06]  /*13300*/  BRA `(.L_x_5709) ;  /* 0x00000000005c7947 */ /* 0x000fec0003800000 */
.L_x_5706:
        /* <DEDUP_REMOVED lines=23> */
.L_x_5709:
[----:B------:R-:W-:Y:S05]  /*13480*/  BSYNC B2 ;  /* 0x0000000000027941 */ /* 0x000fea0003800000 */
.L_x_5705:
        /* <DEDUP_REMOVED lines=32> */
.L_x_5711:
[----:B------:R-:W-:Y:S05]  /*13690*/  BSYNC B2 ;  /* 0x0000000000027941 */ /* 0x000fea0003800000 */
.L_x_5710:
        /* <DEDUP_REMOVED lines=22> */
[----:B------:R-:W-:-:S07]  /*13800*/  IMAD.MOV.U32 R42, RZ, RZ, R5 ;  /* 0x000000ffff2a7224 */ /* 0x000fce00078e0005 */
[----:B------:R-:W-:Y:S05]  /*13810*/  CALL.REL.NOINC `($__internal_8_$__cuda_sm20_div_rn_f64_full) ;  /* 0x0000011400fc7944 */ /* 0x000fea0003c00000 */
[----:B------:R-:W-:Y:S01]  /*13820*/  MOV R28, R40 ;  /* 0x00000028001c7202 */ /* 0x000fe20000000f00 */
[----:B------:R-:W-:-:S07]  /*13830*/  IMAD.MOV.U32 R29, RZ, RZ, R3 ;  /* 0x000000ffff1d7224 */ /* 0x000fce00078e0003 */
.L_x_5713:
[----:B------:R-:W-:Y:S05]  /*13840*/  BSYNC B2 ;  /* 0x0000000000027941 */ /* 0x000fea0003800000 */
.L_x_5712:
        /* <DEDUP_REMOVED lines=23> */
.L_x_5715:
[----:B------:R-:W-:Y:S05]  /*139c0*/  BSYNC B2 ;  /* 0x0000000000027941 */ /* 0x000fea0003800000 */
.L_x_5714:
[----:B------:R-:W-:Y:S05]  /*139d0*/  BRA `(.L_x_5696) ;  /* 0x0000001000587947 */ /* 0x000fea0003800000 */
.L_x_5699:
        /* <DEDUP_REMOVED lines=61> */
.L_x_5717:
[----:B------:R-:W-:Y:S05]  /*13db0*/  BSYNC B0 ;  /* 0x0000000000007941 */ /* 0x000fea0003800000 */
.L_x_5716:
        /* <DEDUP_REMOVED lines=22> */
[----:B------:R-:W-:Y:S02]  /*13f20*/  IMAD.MOV.U32 R3, RZ, RZ, R41 ;  /* 0x000000ffff037224 */ /* 0x000fe400078e0029 */
[----:B------:R-:W-:Y:S02]  /*13f30*/  IMAD.MOV.U32 R40, RZ, RZ, R4 ;  /* 0x000000ffff287224 */ /* 0x000fe400078e0004 */
[----:B------:R-:W-:Y:S01]  /*13f40*/  IMAD.MOV.U32 R41, RZ, RZ, R5 ;  /* 0x000000ffff297224 */ /* 0x000fe200078e0005 */
[----:B------:R-:W-:Y:S06]  /*13f50*/  BRA `(.L_x_5720) ;  /* 0x0000000000087947 */ /* 0x000fec0003800000 */
.L_x_5719:
[----:B------:R-:W-:Y:S01]  /*13f60*/  DMUL R40, RZ, R34 ;  /* 0x00000022ff287228 */ /* 0x000fe20000000000 */
[----:B------:R-:W-:-:S10]  /*13f70*/  IMAD.MOV.U32 R3, RZ, RZ, RZ ;  /* 0x000000ffff037224 */ /* 0x000fd400078e00ff */
.L_x_5720:
[----:B------:R-:W-:Y:S05]  /*13f80*/  BSYNC B2 ;  /* 0x0000000000027941 */ /* 0x000fea0003800000 */
.L_x_5718:
        /* <DEDUP_REMOVED lines=45> */
.L_x_5722:
[----:B------:R-:W-:Y:S01]  /*14260*/  DMUL R4, RZ, R34 ;  /* 0x00000022ff047228 */ /* 0x000fe20000000000 */
[----:B------:R-:W-:-:S10]  /*14270*/  MOV R41, RZ ;  /* 0x000000ff00297202 */ /* 0x000fd40000000f00 */
.L_x_5723:
[----:B------:R-:W-:Y:S05]  /*14280*/  BSYNC B2 ;  /* 0x0000000000027941 */ /* 0x000fea0003800000 */
.L_x_5721:
        /* <DEDUP_REMOVED lines=23> */
[----:B------:R-:W-:Y:S01]  /*14400*/  MOV R29, 0x3ff00000 ;  /* 0x3ff00000001d7802 */ /* 0x000fe20000000f00 */
[----:B------:R-:W-:-:S03]  /*14410*/  IMAD.MOV.U32 R28, RZ, RZ, RZ ;  /* 0x000000ffff1c7224 */ /* 0x000fc600078e00ff */
[----:B------:R-:W-:-:S03]  /*14420*/  LOP3.LUT R29, R29, 0x80000000, R33, 0xb8, !PT ;  /* 0x800000001d1d7812 */ /* 0x000fc600078eb821 */
[----:B------:R-:W-:-:S08]  /*14430*/  @P1 DFMA R4, R4, -1, RZ ;  /* 0xbff000000404182b */ /* 0x000fd000000000ff */
[----:B------:R-:W-:-:S08]  /*14440*/  DMUL R6, R6, R4 ;  /* 0x0000000406067228 */ /* 0x000fd00000000000 */
[----:B------:R-:W-:-:S08]  /*14450*/  DMUL R6, R6, R58 ;  /* 0x0000003a06067228 */ /* 0x000fd00000000000 */
[----:B------:R-:W-:Y:S01]  /*14460*/  DMUL R30, R6, R58 ;  /* 0x0000003a061e7228 */ /* 0x000fe20000000000 */
[----:B------:R-:W-:Y:S10]  /*14470*/  BRA `(.L_x_5696) ;  /* 0x0000000400b07947 */ /* 0x000ff40003800000 */
.L_x_5698:
[----:B------:R-:W-:-:S10]  /*14480*/  DADD R28, R34, -R34 ;  /* 0x00000000221c7229 */ /* 0x000fd40000000822 */
[----:B------:R-:W-:Y:S02]  /*14490*/  IMAD.MOV.U32 R30, RZ, RZ, R28 ;  /* 0x000000ffff1e7224 */ /* 0x000fe400078e001c */
[----:B------:R-:W-:Y:S01]  /*144a0*/  IMAD.MOV.U32 R31, RZ, RZ, R29 ;  /* 0x000000ffff1f7224 */ /* 0x000fe200078e001d */
[----:B------:R-:W-:Y:S06]  /*144b0*/  BRA `(.L_x_5696) ;  /* 0x0000000400a07947 */ /* 0x000fec0003800000 */
.L_x_5697:
[----:B------:R-:W-:-:S13]  /*144c0*/  LOP3.LUT P0, RZ, R32, 0xfffff, R33, 0xf8, !PT ;  /* 0x000fffff20ff7812 */ /* 0x000fda000780f821 */
[C---:B------:R-:W-:Y:S01]  /*144d0*/  @P0 DMUL R4, R34.reuse, R32 ;  /* 0x0000002022040228 */ /* 0x040fe20000000000 */
[----:B------:R-:W-:Y:S01]  /*144e0*/  @P0 IMAD.MOV.U32 R28, RZ, RZ, R32 ;  /* 0x000000ffff1c0224 */ /* 0x000fe200078e0020 */
[----:B------:R-:W-:Y:S01]  /*144f0*/  @P0 DSETP.NEU.AND P1, PT, R34, RZ, PT ;  /* 0x000000ff2200022a */ /* 0x000fe20003f2d000 */
[----:B------:R-:W-:-:S07]  /*14500*/  @P0 MOV R29, R33 ;  /* 0x00000021001d0202 */ /* 0x000fce0000000f00 */
        /* <DEDUP_REMOVED lines=27> */
[----:B------:R-:W-:Y:S02]  /*146c0*/  MOV R56, R35 ;  /* 0x0000002300387202 */ /* 0x000fe40000000f00 */
[----:B------:R-:W-:-:S07]  /*146d0*/  MOV R55, 0x146f0 ;  /* 0x000146f000377802 */ /* 0x000fce0000000f00 */
[----:B------:R-:W-:Y:S05]  /*146e0*/  CALL.REL.NOINC `($_ZN2at6native29vectorized_elementwise_kernelILi2EZZZNS0_16tanh_kernel_cudaERNS_18TensorIteratorBaseEENKUlvE_clEvENKUlvE_clEvEUlN3c107complexIdEEE_St5arrayIPcLm2EEEEviT0_T1_$__internal_trig_reduction_slowpathd) ;  /* 0x0000011000b07944 */ /* 0x000fea0003c00000 */
[----:B------:R-:W-:Y:S02]  /*146f0*/  IMAD.MOV.U32 R3, RZ, RZ, R41 ;  /* 0x000000ffff037224 */ /* 0x000fe400078e0029 */
[----:B------:R-:W-:Y:S02]  /*14700*/  IMAD.MOV.U32 R52, RZ, RZ, R4 ;  /* 0x000000ffff347224 */ /* 0x000fe400078e0004 */
[----:B------:R-:W-:-:S07]  /*14710*/  IMAD.MOV.U32 R53, RZ, RZ, R5 ;  /* 0x000000ffff357224 */ /* 0x000fce00078e0005 */
.L_x_5727:
[----:B------:R-:W-:Y:S05]  /*14720*/  BSYNC B3 ;  /* 0x0000000000037941 */ /* 0x000fea0003800000 */
.L_x_5726:
        /* <DEDUP_REMOVED lines=11> */
[----:B------:R-:W-:Y:S01]  /*147e0*/  UMOV UR4, 0x6dc9c883 ;  /* 0x6dc9c88300047882 */ /* 0x000fe20000000000 */
[----:B------:R-:W-:Y:S01]  /*147f0*/  UMOV UR5, 0x3fe45f30 ;  /* 0x3fe45f3000057882 */ /* 0x000fe20000000000 */
[----:B------:R-:W-:Y:S01]  /*14800*/  FSEL R58, -R58, 4.2945490664224492434e-19, !P0 ;  /* 0x20fd81643a3a7808 */ /* 0x000fe20004000100 */
[----:B------:R-:W-:Y:S01]  /*14810*/  BSSY B3, `(.L_x_5728) ;  /* 0x0000015000037945 */ /* 0x000fe20003800000 */
[----:B------:R-:W-:-:S06]  /*14820*/  FSEL R59, R3, -0.082518599927425384521, !P0 ;  /* 0xbda8ff83033b7808 */ /* 0x000fcc0004000000 */
[----:B--2---:R-:W-:-:S08]  /*14830*/  DFMA R4, R54, R58, R4 ;  /* 0x0000003a3604722b */ /* 0x004fd00000000004 */
[----:B------:R-:W-:Y:S02]  /*14840*/  DFMA R4, R54, R4, R6 ;  /* 0x000000043604722b */ /* 0x000fe40000000006 */
[----:B------:R-:W-:-:S06]  /*14850*/  DMUL R6, R34, UR4 ;  /* 0x0000000422067c28 */ /* 0x000fcc0008000000 */
[----:B---3--:R-:W-:-:S08]  /*14860*/  DFMA R4, R54, R4, R36 ;  /* 0x000000043604722b */ /* 0x008fd00000000024 */
[----:B------:R-:W-:-:S08]  /*14870*/  DFMA R4, R54, R4, R38 ;  /* 0x000000043604722b */ /* 0x000fd00000000026 */
[C---:B----4-:R-:W-:Y:S01]  /*14880*/  DFMA R4, R54.reuse, R4, R40 ;  /* 0x000000043604722b */ /* 0x050fe20000000028 */
[----:B------:R0:W1:Y:S07]  /*14890*/  F2I.F64 R41, R6 ;  /* 0x0000000600297311 */ /* 0x00006e0000301100 */
[----:B------:R-:W-:-:S08]  /*148a0*/  DFMA R4, R54, R4, R42 ;  /* 0x000000043604722b */ /* 0x000fd0000000002a */
[----:B------:R-:W-:Y:S02]  /*148b0*/  DFMA R58, R4, R52, R52 ;  /* 0x00000034043a722b */ /* 0x000fe40000000034 */
[----:B------:R-:W-:Y:S02]  /*148c0*/  @P0 DFMA R58, R54, R4, 1 ;  /* 0x3ff00000363a042b */ /* 0x000fe40000000004 */
[----:B------:R-:W-:-:S06]  /*148d0*/  DSETP.GE.AND P0, PT, |R34|, 2.14748364800000000000e+09, PT ;  /* 0x41e000002200742a */ /* 0x000fcc0003f06200 */
[----:B------:R-:W-:-:S08]  /*148e0*/  @P1 DFMA R58, R58, -1, RZ ;  /* 0xbff000003a3a182b */ /* 0x000fd000000000ff */
[----:B01----:R-:W-:Y:S05]  /*148f0*/  @!P0 BRA `(.L_x_5729) ;  /* 0x0000000000188947 */ /* 0x003fea0003800000 */
[----:B------:R-:W-:Y:S01]  /*14900*/  IMAD.MOV.U32 R3, RZ, RZ, R34 ;  /* 0x000000ffff037224 */ /* 0x000fe200078e0022 */
[----:B------:R-:W-:Y:S01]  /*14910*/  MOV R55, 0x14940 ;  /* 0x0001494000377802 */ /* 0x000fe20000000f00 */
[----:B------:R-:W-:-:S07]  /*14920*/  IMAD.MOV.U32 R56, RZ, RZ, R35 ;  /* 0x000000ffff387224 */ /* 0x000fce00078e0023 */
[----:B------:R-:W-:Y:S05]  /*14930*/  CALL.REL.NOINC `($_ZN2at6native29vectorized_elementwise_kernelILi2EZZZNS0_16tanh_kernel_cudaERNS_18TensorIteratorBaseEENKUlvE_clEvENKUlvE_clEvEUlN3c107complexIdEEE_St5arrayIPcLm2EEEEviT0_T1_$__internal_trig_reduction_slowpathd) ;  /* 0x00000110001c7944 */ /* 0x000fea0003c00000 */
[----:B------:R-:W-:Y:S01]  /*14940*/  IMAD.MOV.U32 R30, RZ, RZ, R4 ;  /* 0x000000ffff1e7224 */ /* 0x000fe200078e0004 */
[----:B------:R-:W-:-:S07]  /*14950*/  MOV R31, R5 ;  /* 0x00000005001f7202 */ /* 0x000fce0000000f00 */
.L_x_5729:
[----:B------:R-:W-:Y:S05]  /*14960*/  BSYNC B3 ;  /* 0x0000000000037941 */ /* 0x000fea0003800000 */
.L_x_5728:
        /* <DEDUP_REMOVED lines=24> */
.L_x_5725:
[----:B------:R-:W-:Y:S05]  /*14af0*/  BSYNC B2 ;  /* 0x0000000000027941 */ /* 0x000fea0003800000 */
.L_x_5724:
[----:B------:R-:W-:Y:S01]  /*14b00*/  MOV R29, R28 ;  /* 0x0000001c001d7202 */ /* 0x000fe20000000f00 */
[----:B------:R-:W-:Y:S01]  /*14b10*/  IMAD.MOV.U32 R28, RZ, RZ, R32 ;  /* 0x000000ffff1c7224 */ /* 0x000fe200078e0020 */
[----:B------:R-:W-:Y:S01]  /*14b20*/  LOP3.LUT R31, RZ, 0x80000000, R35, 0xb8, !PT ;  /* 0x80000000ff1f7812 */ /* 0x000fe200078eb823 */
[----:B------:R-:W-:-:S07]  /*14b30*/  IMAD.MOV.U32 R30, RZ, RZ, RZ ;  /* 0x000000ffff1e7224 */ /* 0x000fce00078e00ff */
.L_x_5696:
[----:B------:R-:W-:Y:S05]  /*14b40*/  BSYNC B1 ;  /* 0x0000000000017941 */ /* 0x000fea0003800000 */
.L_x_5695:
[----:B------:R-:W0:Y:S01]  /*14b50*/  S2R R3, SR_TID.X ;  /* 0x0000000000037919 */ /* 0x000e220000002100 */
[----:B------:R-:W-:Y:S01]  /*14b60*/  BSSY B1, `(.L_x_5730) ;  /* 0x0000248000017945 */ /* 0x000fe20003800000 */
[----:B-----5:R-:W-:Y:S02]  /*14b70*/  CS2R R34, SRZ ;  /* 0x0000000000227805 */ /* 0x020fe4000001ff00 */
        /* <DEDUP_REMOVED lines=35> */
.L_x_5736:
[----:B------:R-:W-:Y:S01]  /*14db0*/  DMUL R4, RZ, R10 ;  /* 0x0000000aff047228 */ /* 0x000fe20000000000 */
[----:B------:R-:W-:-:S10]  /*14dc0*/  IMAD.MOV.U32 R41, RZ, RZ, RZ ;  /* 0x000000ffff297224 */ /* 0x000fd400078e00ff */
.L_x_5737:
[----:B------:R-:W-:Y:S05]  /*14dd0*/  BSYNC B2 ;  /* 0x0000000000027941 */ /* 0x000fea0003800000 */
.L_x_5735:
        /* <DEDUP_REMOVED lines=63> */
.L_x_5739:
[----:B------:R-:W-:Y:S05]  /*151d0*/  BSYNC B0 ;  /* 0x0000000000007941 */ /* 0x000fea0003800000 */
.L_x_5738:
        /* <DEDUP_REMOVED lines=88> */
.L_x_5743:
[----:B------:R-:W-:Y:S05]  /*15760*/  BSYNC B3 ;  /* 0x0000000000037941 */ /* 0x000fea0003800000 */
.L_x_5742:
[----:B------:R-:W-:Y:S01]  /*15770*/  DADD R4, R4, R40 ;  /* 0x0000000004047229 */ /* 0x000fe20000000028 */
[----:B------:R-:W-:Y:S01]  /*15780*/  UMOV UR4, 0x8fb9f87e ;  /* 0x8fb9f87e00047882 */ /* 0x000fe20000000000 */
[----:B------:R-:W-:Y:S02]  /*15790*/  UMOV UR5, 0x408633ce ;  /* 0x408633ce00057882 */ /* 0x000fe40000000000 */
[----:B------:R-:W-:-:S06]  /*157a0*/  DSETP.GE.AND P0, PT, R10, UR4, PT ;  /* 0x000000040a007e2a */ /* 0x000fcc000bf06000 */
[----:B------:R-:W-:Y:S02]  /*157b0*/  FSEL R10, R4, RZ, !P0 ;  /* 0x000000ff040a7208 */ /* 0x000fe40004000000 */
[----:B------:R-:W-:Y:S01]  /*157c0*/  FSEL R11, R5, +QNAN , !P0 ;  /* 0x7ff00000050b7808 */ /* 0x000fe20004000000 */
[----:B------:R-:W-:Y:S06]  /*157d0*/  BRA `(.L_x_5744) ;  /* 0x00000000005c7947 */ /* 0x000fec0003800000 */
.L_x_5741:
        /* <DEDUP_REMOVED lines=23> */
.L_x_5744:
[----:B------:R-:W-:Y:S05]  /*15950*/  BSYNC B2 ;  /* 0x0000000000027941 */ /* 0x000fea0003800000 */
.L_x_5740:
        /* <DEDUP_REMOVED lines=32> */
.L_x_5746:
[----:B------:R-:W-:Y:S05]  /*15b60*/  BSYNC B2 ;  /* 0x0000000000027941 */ /* 0x000fea0003800000 */
.L_x_5745:
        /* <DEDUP_REMOVED lines=26> */
.L_x_5748:
[----:B------:R-:W-:Y:S05]  /*15d10*/  BSYNC B2 ;  /* 0x0000000000027941 */ /* 0x000fea0003800000 */
.L_x_5747:
        /* <DEDUP_REMOVED lines=23> */
.L_x_5750:
[----:B------:R-:W-:Y:S05]  /*15e90*/  BSYNC B2 ;  /* 0x0000000000027941 */ /* 0x000fea0003800000 */
.L_x_5749:
[----:B------:R-:W-:Y:S05]  /*15ea0*/  BRA `(.L_x_5731) ;  /* 0x00000010004c7947 */ /* 0x000fea0003800000 */
.L_x_5734:
        /* <DEDUP_REMOVED lines=61> */
.L_x_5752:
[----:B------:R-:W-:Y:S05]  /*16280*/  BSYNC B0 ;  /* 0x0000000000007941 */ /* 0x000fea0003800000 */
.L_x_5751:
        /* <DEDUP_REMOVED lines=26> */
.L_x_5754:
[----:B------:R-:W-:Y:S01]  /*16430*/  DMUL R40, RZ, R10 ;  /* 0x0000000aff287228 */ /* 0x000fe20000000000 */
[----:B------:R-:W-:-:S10]  /*16440*/  IMAD.MOV.U32 R3, RZ, RZ, RZ ;  /* 0x000000ffff037224 */ /* 0x000fd400078e00ff */
.L_x_5755:
[----:B------:R-:W-:Y:S05]  /*16450*/  BSYNC B2 ;  /* 0x0000000000027941 */ /* 0x000fea0003800000 */
.L_x_5753:
        /* <DEDUP_REMOVED lines=45> */
.L_x_5757:
[----:B------:R-:W-:Y:S01]  /*16730*/  DMUL R4, RZ, R10 ;  /* 0x0000000aff047228 */ /* 0x000fe20000000000 */
[----:B------:R-:W-:-:S10]  /*16740*/  MOV R41, RZ ;  /* 0x000000ff00297202 */ /* 0x000fd40000000f00 */
.L_x_5758:
[----:B------:R-:W-:Y:S05]  /*16750*/  BSYNC B2 ;  /* 0x0000000000027941 */ /* 0x000fea0003800000 */
.L_x_5756:
        /* <DEDUP_REMOVED lines=31> */
.L_x_5733:
[----:B------:R-:W-:-:S10]  /*16950*/  DADD R32, R10, -R10 ;  /* 0x000000000a207229 */ /* 0x000fd4000000080a */
[----:B------:R-:W-:Y:S02]  /*16960*/  IMAD.MOV.U32 R34, RZ, RZ, R32 ;  /* 0x000000ffff227224 */ /* 0x000fe400078e0020 */
[----:B------:R-:W-:Y:S01]  /*16970*/  IMAD.MOV.U32 R35, RZ, RZ, R33 ;  /* 0x000000ffff237224 */ /* 0x000fe200078e0021 */
[----:B------:R-:W-:Y:S06]  /*16980*/  BRA `(.L_x_5731) ;  /* 0x0000000400947947 */ /* 0x000fec0003800000 */
.L_x_5732:
        /* <DEDUP_REMOVED lines=35> */
[----:B------:R-:W-:Y:S05]  /*16bc0*/  CALL.REL.NOINC `($_ZN2at6native29vectorized_elementwise_kernelILi2EZZZNS0_16tanh_kernel_cudaERNS_18TensorIteratorBaseEENKUlvE_clEvENKUlvE_clEvEUlN3c107complexIdEEE_St5arrayIPcLm2EEEEviT0_T1_$__internal_trig_reduction_slowpathd) ;  /* 0x000000ec00787944 */ /* 0x000fea0003c00000 */
[----:B------:R-:W-:Y:S02]  /*16bd0*/  IMAD.MOV.U32 R3, RZ, RZ, R41 ;  /* 0x000000ffff037224 */ /* 0x000fe400078e0029 */
[----:B------:R-:W-:Y:S02]  /*16be0*/  IMAD.MOV.U32 R52, RZ, RZ, R4 ;  /* 0x000000ffff347224 */ /* 0x000fe400078e0004 */
[----:B------:R-:W-:-:S07]  /*16bf0*/  IMAD.MOV.U32 R53, RZ, RZ, R5 ;  /* 0x000000ffff357224 */ /* 0x000fce00078e0005 */
.L_x_5762:
[----:B------:R-:W-:Y:S05]  /*16c00*/  BSYNC B3 ;  /* 0x0000000000037941 */ /* 0x000fea0003800000 */
.L_x_5761:
        /* <DEDUP_REMOVED lines=31> */
.L_x_5764:
[----:B------:R-:W-:Y:S05]  /*16e00*/  BSYNC B3 ;  /* 0x0000000000037941 */ /* 0x000fea0003800000 */
.L_x_5763:
        /* <DEDUP_REMOVED lines=24> */
.L_x_5760:
[----:B------:R-:W-:Y:S05]  /*16f90*/  BSYNC B2 ;  /* 0x0000000000027941 */ /* 0x000fea0003800000 */
.L_x_5759:
[----:B------:R-:W-:Y:S01]  /*16fa0*/  IMAD.MOV.U32 R33, RZ, RZ, R32 ;  /* 0x000000ffff217224 */ /* 0x000fe200078e0020 */
[----:B------:R-:W-:Y:S01]  /*16fb0*/  LOP3.LUT R35, RZ, 0x80000000, R11, 0xb8, !PT ;  /* 0x80000000ff237812 */ /* 0x000fe200078eb80b */
[----:B------:R-:W-:Y:S02]  /*16fc0*/  IMAD.MOV.U32 R32, RZ, RZ, R8 ;  /* 0x000000ffff207224 */ /* 0x000fe400078e0008 */
[----:B------:R-:W-:-:S07]  /*16fd0*/  IMAD.MOV.U32 R34, RZ, RZ, RZ ;  /* 0x000000ffff227224 */ /* 0x000fce00078e00ff */
.L_x_5731:
[----:B------:R-:W-:Y:S05]  /*16fe0*/  BSYNC B1 ;  /* 0x0000000000017941 */ /* 0x000fea0003800000 */
.L_x_5730:
[----:B------:R-:W0:Y:S01]  /*16ff0*/  S2R R3, SR_TID.X ;  /* 0x0000000000037919 */ /* 0x000e220000002100 */
[----:B------:R-:W-:Y:S01]  /*17000*/  BSSY B1, `(.L_x_5765) ;  /* 0x000024b000017945 */ /* 0x000fe20003800000 */
[----:B------:R-:W-:Y:S02]  /*17010*/  CS2R R10, SRZ ;  /* 0x00000000000a7805 */ /* 0x000fe4000001ff00 */
[----:B------:R-:W-:Y:S02]  /*17020*/  CS2R R38, SRZ ;  /* 0x0000000000267805 */ /* 0x000fe4000001ff00 */
[----:B------:R-:W-:Y:S02]  /*17030*/  CS2R R36, SRZ ;  /* 0x0000000000247805 */ /* 0x000fe4000001ff00 */
[----:B0-----:R-:W-:-:S04]  /*17040*/  IADD3 R3, R3, 0x100, RZ ;  /* 0x0000010003037810 */ /* 0x001fc80007ffe0ff */
        /* <DEDUP_REMOVED lines=33> */
.L_x_5771:
[----:B------:R-:W-:Y:S01]  /*17260*/  DMUL R4, RZ, R46 ;  /* 0x0000002eff047228 */ /* 0x000fe20000000000 */
[----:B------:R-:W-:-:S10]  /*17270*/  IMAD.MOV.U32 R41, RZ, RZ, RZ ;  /* 0x000000ffff297224 */ /* 0x000fd400078e00ff */
.L_x_5772:
[----:B------:R-:W-:Y:S05]  /*17280*/  BSYNC B2 ;  /* 0x0000000000027941 */ /* 0x000fea0003800000 */
.L_x_5770:
        /* <DEDUP_REMOVED lines=63> */
.L_x_5774:
[----:B------:R-:W-:Y:S05]  /*17680*/  BSYNC B0 ;  /* 0x0000000000007941 */ /* 0x000fea0003800000 */
.L_x_5773:
        /* <DEDUP_REMOVED lines=16> */
[C---:B------:R-:W-:Y:S01]  /*17790*/  DFMA R40, R38.reuse, -UR4, R36 ;  /* 0x8000000426287c2b */ /* 0x040fe20008000024 */
[----:B------:R-:W-:Y:S01]  /*177a0*/  UMOV UR4, 0x3b39803f ;  /* 0x3b39803f00047882 */ /* 0x000fe20000000000 */
[----:B------:R-:W-:Y:S01]  /*177b0*/  UMOV UR5, 0x3c7abc9e ;  /* 0x3c7abc9e00057882 */ /* 0x000fe20000000000 */
[----:B------:R-:W-:Y:S02]  /*177c0*/  SEL R4, R4, RZ, P0 ;  /* 0x000000ff04047207 */ /* 0x000fe40000000000 */
[----:B------:R-:W-:Y:S02]  /*177d0*/  ISETP.NE.AND P1, PT, R5, RZ, PT ;  /* 0x000000ff0500720c */ /* 0x000fe40003f25270 */
[----:B------:R-:W-:Y:S01]  /*177e0*/  IADD3 R42, R4, -0x1, RZ ;  /* 0xffffffff042a7810 */ /* 0x000fe20007ffe0ff */
[----:B------:R-:W-:Y:S01]  /*177f0*/  DFMA R38, R38, -UR4, R40 ;  /* 0x8000000426267c2b */ /* 0x000fe20008000028 */
[----:B------:R-:W-:Y:S01]  /*17800*/  UMOV UR4, 0x6acd15b6 ;  /* 0x6acd15b600047882 */ /* 0x000fe20000000000 */
[----:B------:R-:W-:Y:S01]  /*17810*/  IMAD.MOV.U32 R40, RZ, RZ, -0x7142ec33 ;  /* 0x8ebd13cdff287424 */ /* 0x000fe200078e00ff */
[----:B------:R-:W-:Y:S01]  /*17820*/  UMOV UR5, 0x3e21f407 ;  /* 0x3e21f40700057882 */ /* 0x000fe20000000000 */
[----:B------:R-:W-:-:S06]  /*17830*/  IMAD.MOV.U32 R41, RZ, RZ, 0x3e5af86d ;  /* 0x3e5af86dff297424 */ /* 0x000fcc00078e00ff */
        /* <DEDUP_REMOVED lines=62> */
.L_x_5778:
[----:B------:R-:W-:Y:S05]  /*17c20*/  BSYNC B3 ;  /* 0x0000000000037941 */ /* 0x000fea0003800000 */
.L_x_5777:
[----:B------:R-:W-:Y:S01]  /*17c30*/  DADD R4, R4, R40 ;  /* 0x0000000004047229 */ /* 0x000fe20000000028 */
[----:B------:R-:W-:Y:S01]  /*17c40*/  UMOV UR4, 0x8fb9f87e ;  /* 0x8fb9f87e00047882 */ /* 0x000fe20000000000 */
[----:B------:R-:W-:Y:S02]  /*17c50*/  UMOV UR5, 0x408633ce ;  /* 0x408633ce00057882 */ /* 0x000fe40000000000 */
[----:B------:R-:W-:-:S06]  /*17c60*/  DSETP.GE.AND P0, PT, R36, UR4, PT ;  /* 0x0000000424007e2a */ /* 0x000fcc000bf06000 */
[----:B------:R-:W-:Y:S02]  /*17c70*/  FSEL R36, R4, RZ, !P0 ;  /* 0x000000ff04247208 */ /* 0x000fe40004000000 */
[----:B------:R-:W-:Y:S01]  /*17c80*/  FSEL R37, R5, +QNAN , !P0 ;  /* 0x7ff0000005257808 */ /* 0x000fe20004000000 */
[----:B------:R-:W-:Y:S06]  /*17c90*/  BRA `(.L_x_5779) ;  /* 0x00000000005c7947 */ /* 0x000fec0003800000 */
.L_x_5776:
        /* <DEDUP_REMOVED lines=23> */
.L_x_5779:
[----:B------:R-:W-:Y:S05]  /*17e10*/  BSYNC B2 ;  /* 0x0000000000027941 */ /* 0x000fea0003800000 */
.L_x_5775:
        /* <DEDUP_REMOVED lines=31> */
.L_x_5781:
[----:B------:R-:W-:Y:S05]  /*18010*/  BSYNC B2 ;  /* 0x0000000000027941 */ /* 0x000fea0003800000 */
.L_x_5780:
        /* <DEDUP_REMOVED lines=22> */
[----:B------:R-:W-:-:S07]  /*18180*/  MOV R41, 0x181a0 ;  /* 0x000181a000297802 */ /* 0x000fce0000000f00 */
[----:B------:R-:W-:Y:S05]  /*18190*/  CALL.REL.NOINC `($__internal_8_$__cuda_sm20_div_rn_f64_full) ;  /* 0x000000cc009c7944 */ /* 0x000fea0003c00000 */
[----:B------:R-:W-:Y:S02]  /*181a0*/  IMAD.MOV.U32 R36, RZ, RZ, R40 ;  /* 0x000000ffff247224 */ /* 0x000fe400078e0028 */
[----:B------:R-:W-:-:S07]  /*181b0*/  IMAD.MOV.U32 R37, RZ, RZ, R3 ;  /* 0x000000ffff257224 */ /* 0x000fce00078e0003 */
.L_x_5783:
[----:B------:R-:W-:Y:S05]  /*181c0*/  BSYNC B2 ;  /* 0x0000000000027941 */ /* 0x000fea0003800000 */
.L_x_5782:
        /* <DEDUP_REMOVED lines=20> */
[----:B------:R-:W-:Y:S05]  /*18310*/  CALL.REL.NOINC `($__internal_8_$__cuda_sm20_div_rn_f64_full) ;  /* 0x000000cc003c7944 */ /* 0x000fea0003c00000 */
[----:B------:R-:W-:Y:S01]  /*18320*/  IMAD.MOV.U32 R38, RZ, RZ, R40 ;  /* 0x000000ffff267224 */ /* 0x000fe200078e0028 */
[----:B------:R-:W-:-:S07]  /*18330*/  MOV R39, R3 ;  /* 0x0000000300277202 */ /* 0x000fce0000000f00 */
.L_x_5785:
[----:B------:R-:W-:Y:S05]  /*18340*/  BSYNC B2 ;  /* 0x0000000000027941 */ /* 0x000fea0003800000 */
.L_x_5784:
[----:B------:R-:W-:Y:S05]  /*18350*/  BRA `(.L_x_5766) ;  /* 0x0000001000547947 */ /* 0x000fea0003800000 */
.L_x_5769:
        /* <DEDUP_REMOVED lines=61> */
.L_x_5787:
[----:B------:R-:W-:Y:S05]  /*18730*/  BSYNC B0 ;  /* 0x0000000000007941 */ /* 0x000fea0003800000 */
.L_x_5786:
        /* <DEDUP_REMOVED lines=26> */
.L_x_5789:
[----:B------:R-:W-:Y:S01]  /*188e0*/  DMUL R58, RZ, R46 ;  /* 0x0000002eff3a7228 */ /* 0x000fe20000000000 */
[----:B------:R-:W-:-:S10]  /*188f0*/  IMAD.MOV.U32 R3, RZ, RZ, RZ ;  /* 0x000000ffff037224 */ /* 0x000fd400078e00ff */
.L_x_5790:
[----:B------:R-:W-:Y:S05]  /*18900*/  BSYNC B2 ;  /* 0x0000000000027941 */ /* 0x000fea0003800000 */
.L_x_5788:
        /* <DEDUP_REMOVED lines=44> */
[----:B------:R-:W-:Y:S02]  /*18bd0*/  IMAD.MOV.U32 R52, RZ, RZ, R4 ;  /* 0x000000ffff347224 */ /* 0x000fe400078e0004 */
[----:B------:R-:W-:Y:S01]  /*18be0*/  IMAD.MOV.U32 R53, RZ, RZ, R5 ;  /* 0x000000ffff357224 */ /* 0x000fe200078e0005 */
[----:B------:R-:W-:Y:S06]  /*18bf0*/  BRA `(.L_x_5793) ;  /* 0x0000000000087947 */ /* 0x000fec0003800000 */
.L_x_5792:
[----:B------:R-:W-:Y:S01]  /*18c00*/  DMUL R52, RZ, R46 ;  /* 0x0000002eff347228 */ /* 0x000fe20000000000 */
[----:B------:R-:W-:-:S10]  /*18c10*/  IMAD.MOV.U32 R41, RZ, RZ, RZ ;  /* 0x000000ffff297224 */ /* 0x000fd400078e00ff */
.L_x_5793:
[----:B------:R-:W-:Y:S05]  /*18c20*/  BSYNC B2 ;  /* 0x0000000000027941 */ /* 0x000fea0003800000 */
.L_x_5791:
        /* <DEDUP_REMOVED lines=18> */
[----:B------:R-:W-:Y:S01]  /*18d50*/  IMAD.MOV.U32 R37, RZ, RZ, 0x3ff00000 ;  /* 0x3ff00000ff257424 */ /* 0x000fe200078e00ff */
[----:B------:R-:W-:-:S04]  /*18d60*/  MOV R36, RZ ;  /* 0x000000ff00247202 */ /* 0x000fc80000000f00 */
        /* <DEDUP_REMOVED lines=11> */
.L_x_5768:
[----:B------:R-:W-:-:S10]  /*18e20*/  DADD R36, R46, -R46 ;  /* 0x000000002e247229 */ /* 0x000fd4000000082e */
[----:B------:R-:W-:Y:S02]  /*18e30*/  IMAD.MOV.U32 R38, RZ, RZ, R36 ;  /* 0x000000ffff267224 */ /* 0x000fe400078e0024 */
[----:B------:R-:W-:Y:S01]  /*18e40*/  IMAD.MOV.U32 R39, RZ, RZ, R37 ;  /* 0x000000ffff277224 */ /* 0x000fe200078e0025 */
[----:B------:R-:W-:Y:S06]  /*18e50*/  BRA `(.L_x_5766) ;  /* 0x0000000400947947 */ /* 0x000fec0003800000 */
.L_x_5767:
        /* <DEDUP_REMOVED lines=39> */
.L_x_5797:
[----:B------:R-:W-:Y:S05]  /*190d0*/  BSYNC B3 ;  /* 0x0000000000037941 */ /* 0x000fea0003800000 */
.L_x_5796:
        /* <DEDUP_REMOVED lines=31> */
.L_x_5799:
[----:B------:R-:W-:Y:S05]  /*192d0*/  BSYNC B3 ;  /* 0x0000000000037941 */ /* 0x000fea0003800000 */
.L_x_5798:
        /* <DEDUP_REMOVED lines=24> */
.L_x_5795:
[----:B------:R-:W-:Y:S05]  /*19460*/  BSYNC B2 ;  /* 0x0000000000027941 */ /* 0x000fea0003800000 */
.L_x_5794:
[----:B------:R-:W-:Y:S01]  /*19470*/  LOP3.LUT R39, RZ, 0x80000000, R47, 0xb8, !PT ;  /* 0x80000000ff277812 */ /* 0x000fe200078eb82f */
[----:B------:R-:W-:Y:S02]  /*19480*/  IMAD.MOV.U32 R36, RZ, RZ, R44 ;  /* 0x000000ffff247224 */ /* 0x000fe400078e002c */
[----:B------:R-:W-:Y:S02]  /*19490*/  IMAD.MOV.U32 R37, RZ, RZ, R8 ;  /* 0x000000ffff257224 */ /* 0x000fe400078e0008 */
[----:B------:R-:W-:-:S07]  /*194a0*/  IMAD.MOV.U32 R38, RZ, RZ, RZ ;  /* 0x000000ffff267224 */ /* 0x000fce00078e00ff */
.L_x_5766:
[----:B------:R-:W-:Y:S05]  /*194b0*/  BSYNC B1 ;  /* 0x0000000000017941 */ /* 0x000fea0003800000 */
.L_x_5765:
        /* <DEDUP_REMOVED lines=36> */
[----:B------:R-:W-:Y:S05]  /*19700*/  BRA `(.L_x_5807) ;  /* 0x0000000000087947 */ /* 0x000fea0003800000 */
.L_x_5806:
[----:B------:R-:W-:Y:S01]  /*19710*/  DMUL R4, RZ, R50 ;  /* 0x00000032ff047228 */ /* 0x000fe20000000000 */
[----:B------:R-:W-:-:S10]  /*19720*/  IMAD.MOV.U32 R41, RZ, RZ, RZ ;  /* 0x000000ffff297224 */ /* 0x000fd400078e00ff */
.L_x_5807:
[----:B------:R-:W-:Y:S05]  /*19730*/  BSYNC B2 ;  /* 0x0000000000027941 */ /* 0x000fea0003800000 */
.L_x_5805:
        /* <DEDUP_REMOVED lines=63> */
.L_x_5809:
[----:B------:R-:W-:Y:S05]  /*19b30*/  BSYNC B0 ;  /* 0x0000000000007941 */ /* 0x000fea0003800000 */
.L_x_5808:
        /* <DEDUP_REMOVED lines=89> */
.L_x_5813:
[----:B------:R-:W-:Y:S05]  /*1a0d0*/  BSYNC B3 ;  /* 0x0000000000037941 */ /* 0x000fea0003800000 */
.L_x_5812:
[----:B------:R-:W-:Y:S01]  /*1a0e0*/  DADD R4, R4, R40 ;  /* 0x0000000004047229 */ /* 0x000fe20000000028 */
[----:B------:R-:W-:Y:S01]  /*1a0f0*/  UMOV UR4, 0x8fb9f87e ;  /* 0x8fb9f87e00047882 */ /* 0x000fe20000000000 */
[----:B------:R-:W-:Y:S02]  /*1a100*/  UMOV UR5, 0x408633ce ;  /* 0x408633ce00057882 */ /* 0x000fe40000000000 */
[----:B------:R-:W-:-:S06]  /*1a110*/  DSETP.GE.AND P0, PT, R10, UR4, PT ;  /* 0x000000040a007e2a */ /* 0x000fcc000bf06000 */
[----:B------:R-:W-:Y:S02]  /*1a120*/  FSEL R10, R4, RZ, !P0 ;  /* 0x000000ff040a7208 */ /* 0x000fe40004000000 */
[----:B------:R-:W-:Y:S01]  /*1a130*/  FSEL R11, R5, +QNAN , !P0 ;  /* 0x7ff00000050b7808 */ /* 0x000fe20004000000 */
[----:B------:R-:W-:Y:S06]  /*1a140*/  BRA `(.L_x_5814) ;  /* 0x00000000005c7947 */ /* 0x000fec0003800000 */
.L_x_5811:
        /* <DEDUP_REMOVED lines=23> */
.L_x_5814:
[----:B------:R-:W-:Y:S05]  /*1a2c0*/  BSYNC B2 ;  /* 0x0000000000027941 */ /* 0x000fea0003800000 */
.L_x_5810:
        /* <DEDUP_REMOVED lines=25> */
[----:B------:R-:W-:Y:S02]  /*1a460*/  IMAD.MOV.U32 R42, RZ, RZ, R47 ;  /* 0x000000ffff2a7224 */ /* 0x000fe400078e002f */
[----:B------:R-:W-:Y:S02]  /*1a470*/  IMAD.MOV.U32 R4, RZ, RZ, R45 ;  /* 0x000000ffff047224 */ /* 0x000fe400078e002d */
[----:B------:R-:W-:-:S07]  /*1a480*/  IMAD.MOV.U32 R40, RZ, RZ, R11 ;  /* 0x000000ffff287224 */ /* 0x000fce00078e000b */
[----:B------:R-:W-:Y:S05]  /*1a490*/  CALL.REL.NOINC `($__internal_9_$__cuda_sm20_dsqrt_rn_f64_mediumpath_v1) ;  /* 0x000000b000747944 */ /* 0x000fea0003c00000 */
[----:B------:R-:W-:Y:S01]  /*1a4a0*/  IMAD.MOV.U32 R40, RZ, RZ, R5 ;  /* 0x000000ffff287224 */ /* 0x000fe200078e0005 */
[----:B------:R-:W-:-:S07]  /*1a4b0*/  MOV R41, R4 ;  /* 0x0000000400297202 */ /* 0x000fce0000000f00 */
.L_x_5816:
[----:B------:R-:W-:Y:S05]  /*1a4c0*/  BSYNC B2 ;  /* 0x0000000000027941 */ /* 0x000fea0003800000 */
.L_x_5815:
        /* <DEDUP_REMOVED lines=27> */
.L_x_5818:
[----:B------:R-:W-:Y:S05]  /*1a680*/  BSYNC B2 ;  /* 0x0000000000027941 */ /* 0x000fea0003800000 */
.L_x_5817:
        /* <DEDUP_REMOVED lines=23> */
.L_x_5820:
[----:B------:R-:W-:Y:S05]  /*1a800*/  BSYNC B2 ;  /* 0x0000000000027941 */ /* 0x000fea0003800000 */
.L_x_5819:
[----:B------:R-:W-:Y:S05]  /*1a810*/  BRA `(.L_x_5801) ;  /* 0x00000010004c7947 */ /* 0x000fea0003800000 */
.L_x_5804:
        /* <DEDUP_REMOVED lines=61> */
.L_x_5822:
[----:B------:R-:W-:Y:S05]  /*1abf0*/  BSYNC B0 ;  /* 0x0000000000007941 */ /* 0x000fea0003800000 */
.L_x_5821:
        /* <DEDUP_REMOVED lines=26> */
.L_x_5824:
[----:B------:R-:W-:Y:S01]  /*1ada0*/  DMUL R44, RZ, R50 ;  /* 0x00000032ff2c7228 */ /* 0x000fe20000000000 */
[----:B------:R-:W-:-:S10]  /*1adb0*/  IMAD.MOV.U32 R3, RZ, RZ, RZ ;  /* 0x000000ffff037224 */ /* 0x000fd400078e00ff */
.L_x_5825:
[----:B------:R-:W-:Y:S05]  /*1adc0*/  BSYNC B2 ;  /* 0x0000000000027941 */ /* 0x000fea0003800000 */
.L_x_5823:
        /* <DEDUP_REMOVED lines=45> */
.L_x_5827:
[----:B------:R-:W-:Y:S01]  /*1b0a0*/  DMUL R4, RZ, R50 ;  /* 0x00000032ff047228 */ /* 0x000fe20000000000 */
[----:B------:R-:W-:-:S10]  /*1b0b0*/  MOV R41, RZ ;  /* 0x000000ff00297202 */ /* 0x000fd40000000f00 */
.L_x_5828:
[----:B------:R-:W-:Y:S05]  /*1b0c0*/  BSYNC B2 ;  /* 0x0000000000027941 */ /* 0x000fea0003800000 */
.L_x_5826:
        /* <DEDUP_REMOVED lines=11> */
[----:B------:R-:W-:-:S02]  /*1b180*/  DMUL R50, R4, R4 ;  /* 0x0000000404327228 */ /* 0x000fc40000000000 */
[----:B------:R-:W-:Y:S01]  /*1b190*/  DMUL R6, R6, 4 ;  /* 0x4010000006067828 */ /* 0x000fe20000000000 */
        /* <DEDUP_REMOVED lines=10> */
[----:B------:R-:W-:Y:S02]  /*1b240*/  IMAD.MOV.U32 R9, RZ, RZ, 0x3ff00000 ;  /* 0x3ff00000ff097424 */ /* 0x000fe400078e00ff */
[----:B------:R-:W-:-:S03]  /*1b250*/  IMAD.MOV.U32 R8, RZ, RZ, RZ ;  /* 0x000000ffff087224 */ /* 0x000fc600078e00ff */
[----:B------:R-:W-:Y:S02]  /*1b260*/  LOP3.LUT R9, R9, 0x80000000, R49, 0xb8, !PT ;  /* 0x8000000009097812 */ /* 0x000fe400078eb831 */
[----:B------:R-:W-:-:S08]  /*1b270*/  @P1 DFMA R4, R4, -1, RZ ;  /* 0xbff000000404182b */ /* 0x000fd000000000ff */
[----:B------:R-:W-:-:S08]  /*1b280*/  DMUL R6, R6, R4 ;  /* 0x0000000406067228 */ /* 0x000fd00000000000 */
[----:B------:R-:W-:-:S08]  /*1b290*/  DMUL R6, R6, R58 ;  /* 0x0000003a06067228 */ /* 0x000fd00000000000 */
[----:B------:R-:W-:Y:S01]  /*1b2a0*/  DMUL R10, R6, R58 ;  /* 0x0000003a060a7228 */ /* 0x000fe20000000000 */
[----:B------:R-:W-:Y:S10]  /*1b2b0*/  BRA `(.L_x_5801) ;  /* 0x0000000400a47947 */ /* 0x000ff40003800000 */
.L_x_5803:
[----:B------:R-:W-:-:S10]  /*1b2c0*/  DADD R8, R50, -R50 ;  /* 0x0000000032087229 */ /* 0x000fd40000000832 */
[----:B------:R-:W-:Y:S01]  /*1b2d0*/  IMAD.MOV.U32 R10, RZ, RZ, R8 ;  /* 0x000000ffff0a7224 */ /* 0x000fe200078e0008 */
[----:B------:R-:W-:Y:S01]  /*1b2e0*/  MOV R11, R9 ;  /* 0x00000009000b7202 */ /* 0x000fe20000000f00 */
[----:B------:R-:W-:Y:S06]  /*1b2f0*/  BRA `(.L_x_5801) ;  /* 0x0000000400947947 */ /* 0x000fec0003800000 */
.L_x_5802:
        /* <DEDUP_REMOVED lines=39> */
.L_x_5832:
[----:B------:R-:W-:Y:S05]  /*1b570*/  BSYNC B3 ;  /* 0x0000000000037941 */ /* 0x000fea0003800000 */
.L_x_5831:
        /* <DEDUP_REMOVED lines=31> */
.L_x_5834:
[----:B------:R-:W-:Y:S05]  /*1b770*/  BSYNC B3 ;  /* 0x0000000000037941 */ /* 0x000fea0003800000 */
.L_x_5833:
        /* <DEDUP_REMOVED lines=24> */
.L_x_5830:
[----:B------:R-:W-:Y:S05]  /*1b900*/  BSYNC B2 ;  /* 0x0000000000027941 */ /* 0x000fea0003800000 */
.L_x_5829:
[----:B------:R-:W-:Y:S01]  /*1b910*/  MOV R9, R8 ;  /* 0x0000000800097202 */ /* 0x000fe20000000f00 */
[----:B------:R-:W-:Y:S01]  /*1b920*/  IMAD.MOV.U32 R8, RZ, RZ, R48 ;  /* 0x000000ffff087224 */ /* 0x000fe200078e0030 */
[----:B------:R-:W-:Y:S01]  /*1b930*/  LOP3.LUT R11, RZ, 0x80000000, R51, 0xb8, !PT ;  /* 0x80000000ff0b7812 */ /* 0x000fe200078eb833 */
[----:B------:R-:W-:-:S07]  /*1b940*/  IMAD.MOV.U32 R10, RZ, RZ, RZ ;  /* 0x000000ffff0a7224 */ /* 0x000fce00078e00ff */
.L_x_5801:
[----:B------:R-:W-:Y:S05]  /*1b950*/  BSYNC B1 ;  /* 0x0000000000017941 */ /* 0x000fea0003800000 */
.L_x_5800:
[----:B------:R-:W0:Y:S01]  /*1b960*/  S2R R3, SR_TID.X ;  /* 0x0000000000037919 */ /* 0x000e220000002100 */
[----:B------:R-:W-:Y:S01]  /*1b970*/  BSSY B1, `(.L_x_5835) ;  /* 0x000024d000017945 */ /* 0x000fe20003800000 */
[----:B------:R-:W-:Y:S02]  /*1b980*/  CS2R R46, SRZ ;  /* 0x00000000002e7805 */ /* 0x000fe4000001ff00 */
        /* <DEDUP_REMOVED lines=36> */
.L_x_5841:
[----:B------:R-:W-:Y:S01]  /*1bbd0*/  DMUL R4, RZ, R14 ;  /* 0x0000000eff047228 */ /* 0x000fe20000000000 */
[----:B------:R-:W-:-:S10]  /*1bbe0*/  IMAD.MOV.U32 R41, RZ, RZ, RZ ;  /* 0x000000ffff297224 */ /* 0x000fd400078e00ff */
.L_x_5842:
[----:B------:R-:W-:Y:S05]  /*1bbf0*/  BSYNC B2 ;  /* 0x0000000000027941 */ /* 0x000fea0003800000 */
.L_x_5840:
        /* <DEDUP_REMOVED lines=63> */
.L_x_5844:
[----:B------:R-:W-:Y:S05]  /*1bff0*/  BSYNC B0 ;  /* 0x0000000000007941 */ /* 0x000fea0003800000 */
.L_x_5843:
        /* <DEDUP_REMOVED lines=8> */
[----:B------:R-:W-:Y:S01]  /*1c080*/  IMAD.MOV.U32 R52, RZ, RZ, 0x0 ;  /* 0x00000000ff347424 */ /* 0x000fe200078e00ff */
[----:B------:R-:W-:Y:S01]  /*1c090*/  BSSY B3, `(.L_x_5847) ;  /* 0x0000050000037945 */ /* 0x000fe20003800000 */
[----:B------:R-:W-:Y:S01]  /*1c0a0*/  IMAD.MOV.U32 R53, RZ, RZ, 0x3ff00000 ;  /* 0x3ff00000ff357424 */ /* 0x000fe200078e00ff */
        /* <DEDUP_REMOVED lines=78> */
.L_x_5848:
[----:B------:R-:W-:Y:S05]  /*1c590*/  BSYNC B3 ;  /* 0x0000000000037941 */ /* 0x000fea0003800000 */
.L_x_5847:
[----:B------:R-:W-:Y:S01]  /*1c5a0*/  DADD R4, R4, R40 ;  /* 0x0000000004047229 */ /* 0x000fe20000000028 */
[----:B------:R-:W-:Y:S01]  /*1c5b0*/  UMOV UR4, 0x8fb9f87e ;  /* 0x8fb9f87e00047882 */ /* 0x000fe20000000000 */
[----:B------:R-:W-:Y:S02]  /*1c5c0*/  UMOV UR5, 0x408633ce ;  /* 0x408633ce00057882 */ /* 0x000fe40000000000 */
[----:B------:R-:W-:-:S06]  /*1c5d0*/  DSETP.GE.AND P0, PT, R44, UR4, PT ;  /* 0x000000042c007e2a */ /* 0x000fcc000bf06000 */
[----:B------:R-:W-:Y:S02]  /*1c5e0*/  FSEL R40, R4, RZ, !P0 ;  /* 0x000000ff04287208 */ /* 0x000fe40004000000 */
[----:B------:R-:W-:Y:S01]  /*1c5f0*/  FSEL R41, R5, +QNAN , !P0 ;  /* 0x7ff0000005297808 */ /* 0x000fe20004000000 */
[----:B------:R-:W-:Y:S06]  /*1c600*/  BRA `(.L_x_5849) ;  /* 0x00000000005c7947 */ /* 0x000fec0003800000 */
.L_x_5846:
        /* <DEDUP_REMOVED lines=23> */
.L_x_5849:
[----:B------:R-:W-:Y:S05]  /*1c780*/  BSYNC B2 ;  /* 0x0000000000027941 */ /* 0x000fea0003800000 */
.L_x_5845:
[----:B------:R-:W-:Y:S01]  /*1c790*/  LOP3.LUT R13, R41, 0x80000000, R13, 0xb8, !PT ;  /* 0x80000000290d7812 */ /* 0x000fe200078eb80d */
[----:B------:R-:W-:Y:S01]  /*1c7a0*/  IMAD.MOV.U32 R12, RZ, RZ, R40 ;  /* 0x000000ffff0c7224 */ /* 0x000fe200078e0028 */
[----:B------:R-:W-:Y:S01]  /*1c7b0*/  BSSY B2, `(.L_x_5850) ;  /* 0x000001d000027945 */ /* 0x000fe20003800000 */
[----:B------:R-:W-:Y:S02]  /*1c7c0*/  IMAD.MOV.U32 R40, RZ, RZ, 0x0 ;  /* 0x00000000ff287424 */ /* 0x000fe400078e00ff */
[----:B------:R-:W-:Y:S02]  /*1c7d0*/  IMAD.MOV.U32 R41, RZ, RZ, 0x3fd80000 ;  /* 0x3fd80000ff297424 */ /* 0x000fe400078e00ff */
[----:B------:R-:W-:-:S06]  /*1c7e0*/  DFMA R54, R12, R12, 1 ;  /* 0x3ff000000c36742b */ /* 0x000fcc000000000c */
[----:B------:R-:W0:Y:S04]  /*1c7f0*/  MUFU.RSQ64H R53, R55 ;  /* 0x0000003700357308 */ /* 0x000e280000001c00 */
[----:B------:R-:W-:-:S04]  /*1c800*/  IADD3 R52, R55, -0x3500000, RZ ;  /* 0xfcb0000037347810 */ /* 0x000fc80007ffe0ff */
[----:B------:R-:W-:Y:S02]  /*1c810*/  ISETP.GE.U32.AND P0, PT, R52, 0x7ca00000, PT ;  /* 0x7ca000003400780c */ /* 0x000fe40003f06070 */
        /* <DEDUP_REMOVED lines=20> */
[----:B------:R-:W-:Y:S01]  /*1c960*/  MOV R40, R5 ;  /* 0x0000000500287202 */ /* 0x000fe20000000f00 */
[----:B------:R-:W-:-:S07]  /*1c970*/  IMAD.MOV.U32 R41, RZ, RZ, R4 ;  /* 0x000000ffff297224 */ /* 0x000fce00078e0004 */
.L_x_5851:
[----:B------:R-:W-:Y:S05]  /*1c980*/  BSYNC B2 ;  /* 0x0000000000027941 */ /* 0x000fea0003800000 */
.L_x_5850:
        /* <DEDUP_REMOVED lines=26> */
.L_x_5853:
[----:B------:R-:W-:Y:S05]  /*1cb30*/  BSYNC B2 ;  /* 0x0000000000027941 */ /* 0x000fea0003800000 */
.L_x_5852:
[----:B------:R-:W0:Y:S01]  /*1cb40*/  MUFU.RCP64H R13, R5 ;  /* 0x00000005000d7308 */ /* 0x000e220000001800 */
[----:B------:R-:W-:Y:S01]  /*1cb50*/  MOV R12, 0x1 ;  /* 0x00000001000c7802 */ /* 0x000fe20000000f00 */
[----:B------:R-:W-:Y:S01]  /*1cb60*/  BSSY B2, `(.L_x_5854) ;  /* 0x0000017000027945 */ /* 0x000fe20003800000 */
[----:B------:R-:W-:Y:S01]  /*1cb70*/  FSETP.GEU.AND P1, PT, |R7|, 6.5827683646048100446e-37, PT ;  /* 0x036000000700780b */ /* 0x000fe20003f2e200 */
[----:B------:R-:W-:Y:S02]  /*1cb80*/  IMAD.MOV.U32 R48, RZ, RZ, R40 ;  /* 0x000000ffff307224 */ /* 0x000fe400078e0028 */
[----:B------:R-:W-:Y:S01]  /*1cb90*/  IMAD.MOV.U32 R49, RZ, RZ, R41 ;  /* 0x000000ffff317224 */ /* 0x000fe200078e0029 */
        /* <DEDUP_REMOVED lines=17> */
[----:B------:R-:W-:Y:S01]  /*1ccb0*/  IMAD.MOV.U32 R50, RZ, RZ, R40 ;  /* 0x000000ffff327224 */ /* 0x000fe200078e0028 */
[----:B------:R-:W-:-:S07]  /*1ccc0*/  MOV R51, R3 ;  /* 0x0000000300337202 */ /* 0x000fce0000000f00 */
.L_x_5855:
[----:B------:R-:W-:Y:S05]  /*1ccd0*/  BSYNC B2 ;  /* 0x0000000000027941 */ /* 0x000fea0003800000 */
.L_x_5854:
[----:B------:R-:W-:Y:S05]  /*1cce0*/  BRA `(.L_x_5836) ;  /* 0x0000001000547947 */ /* 0x000fea0003800000 */
.L_x_5839:
        /* <DEDUP_REMOVED lines=56> */
[----:B------:R-:W-:Y:S01]  /*1d070*/  @!P1 LEA R5, R3, R41, 0x14 ;  /* 0x0000002903059211 */ /* 0x000fe200078ea0ff */
[----:B------:R-:W-:-:S05]  /*1d080*/  @!P1 IMAD.IADD R4, R4, 0x1, -R3 ;  /* 0x0000000104049824 */ /* 0x000fca00078e0a03 */
[----:B------:R-:W-:Y:S01]  /*1d090*/  @!P1 LEA R7, R4, 0x3ff00000, 0x14 ;  /* 0x3ff0000004079811 */ /* 0x000fe200078ea0ff */
[----:B------:R-:W-:-:S06]  /*1d0a0*/  @!P1 IMAD.MOV.U32 R4, RZ, RZ, R40 ;  /* 0x000000ffff049224 */ /* 0x000fcc00078e0028 */
[----:B------:R-:W-:-:S11]  /*1d0b0*/  @!P1 DMUL R44, R4, R6 ;  /* 0x00000006042c9228 */ /* 0x000fd60000000000 */
.L_x_5857:
[----:B------:R-:W-:Y:S05]  /*1d0c0*/  BSYNC B0 ;  /* 0x0000000000007941 */ /* 0x000fea0003800000 */
.L_x_5856:
        /* <DEDUP_REMOVED lines=26> */
.L_x_5859:
[----:B------:R-:W-:Y:S01]  /*1d270*/  DMUL R58, RZ, R14 ;  /* 0x0000000eff3a7228 */ /* 0x000fe20000000000 */
[----:B------:R-:W-:-:S10]  /*1d280*/  MOV R3, RZ ;  /* 0x000000ff00037202 */ /* 0x000fd40000000f00 */
.L_x_5860:
[----:B------:R-:W-:Y:S05]  /*1d290*/  BSYNC B2 ;  /* 0x0000000000027941 */ /* 0x000fea0003800000 */
.L_x_5858:
        /* <DEDUP_REMOVED lines=47> */
.L_x_5862:
[----:B------:R-:W-:Y:S01]  /*1d590*/  DMUL R52, RZ, R14 ;  /* 0x0000000eff347228 */ /* 0x000fe20000000000 */
[----:B------:R-:W-:-:S10]  /*1d5a0*/  MOV R41, RZ ;  /* 0x000000ff00297202 */ /* 0x000fd40000000f00 */
.L_x_5863:
[----:B------:R-:W-:Y:S05]  /*1d5b0*/  BSYNC B2 ;  /* 0x0000000000027941 */ /* 0x000fea0003800000 */
.L_x_5861:
        /* <DEDUP_REMOVED lines=19> */
[----:B----4-:R-:W-:Y:S01]  /*1d6f0*/  DFMA R4, R14, R4, R48 ;  /* 0x000000040e04722b */ /* 0x010fe20000000030 */
[----:B------:R-:W-:Y:S02]  /*1d700*/  IMAD.MOV.U32 R49, RZ, RZ, 0x3ff00000 ;  /* 0x3ff00000ff317424 */ /* 0x000fe400078e00ff */
[----:B------:R-:W-:-:S03]  /*1d710*/  IMAD.MOV.U32 R48, RZ, RZ, RZ ;  /* 0x000000ffff307224 */ /* 0x000fc600078e00ff */
[----:B------:R-:W-:Y:S02]  /*1d720*/  LOP3.LUT R49, R49, 0x80000000, R13, 0xb8, !PT ;  /* 0x8000000031317812 */ /* 0x000fe400078eb80d */
        /* <DEDUP_REMOVED lines=8> */
.L_x_5838:
[----:B------:R-:W-:-:S10]  /*1d7b0*/  DADD R48, R14, -R14 ;  /* 0x000000000e307229 */ /* 0x000fd4000000080e */
[----:B------:R-:W-:Y:S01]  /*1d7c0*/  IMAD.MOV.U32 R50, RZ, RZ, R48 ;  /* 0x000000ffff327224 */ /* 0x000fe200078e0030 */
[----:B------:R-:W-:Y:S01]  /*1d7d0*/  MOV R51, R49 ;  /* 0x0000003100337202 */ /* 0x000fe20000000f00 */
[----:B------:R-:W-:Y:S06]  /*1d7e0*/  BRA `(.L_x_5836) ;  /* 0x0000000400947947 */ /* 0x000fec0003800000 */
.L_x_5837:
        /* <DEDUP_REMOVED lines=39> */
.L_x_5867:
[----:B------:R-:W-:Y:S05]  /*1da60*/  BSYNC B3 ;  /* 0x0000000000037941 */ /* 0x000fea0003800000 */
.L_x_5866:
        /* <DEDUP_REMOVED lines=31> */
.L_x_5869:
[----:B------:R-:W-:Y:S05]  /*1dc60*/  BSYNC B3 ;  /* 0x0000000000037941 */ /* 0x000fea0003800000 */
.L_x_5868:
        /* <DEDUP_REMOVED lines=24> */
.L_x_5865:
[----:B------:R-:W-:Y:S05]  /*1ddf0*/  BSYNC B2 ;  /* 0x0000000000027941 */ /* 0x000fea0003800000 */
.L_x_5864:
[----:B------:R-:W-:Y:S01]  /*1de00*/  LOP3.LUT R51, RZ, 0x80000000, R15, 0xb8, !PT ;  /* 0x80000000ff337812 */ /* 0x000fe200078eb80f */
[----:B------:R-:W-:Y:S01]  /*1de10*/  IMAD.MOV.U32 R49, RZ, RZ, R44 ;  /* 0x000000ffff317224 */ /* 0x000fe200078e002c */
[----:B------:R-:W-:Y:S01]  /*1de20*/  MOV R48, R12 ;  /* 0x0000000c00307202 */ /* 0x000fe20000000f00 */
[----:B------:R-:W-:-:S07]  /*1de30*/  IMAD.MOV.U32 R50, RZ, RZ, RZ ;  /* 0x000000ffff327224 */ /* 0x000fce00078e00ff */
.L_x_5836:
[----:B------:R-:W-:Y:S05]  /*1de40*/  BSYNC B1 ;  /* 0x0000000000017941 */ /* 0x000fea0003800000 */
.L_x_5835:
        /* <DEDUP_REMOVED lines=37> */
.L_x_5876:
[----:B------:R-:W-:Y:S01]  /*1e0a0*/  DMUL R4, RZ, R18 ;  /* 0x00000012ff047228 */ /* 0x000fe20000000000 */
[----:B------:R-:W-:-:S10]  /*1e0b0*/  IMAD.MOV.U32 R41, RZ, RZ, RZ ;  /* 0x000000ffff297224 */ /* 0x000fd400078e00ff */
.L_x_5877:
[----:B------:R-:W-:Y:S05]  /*1e0c0*/  BSYNC B2 ;  /* 0x0000000000027941 */ /* 0x000fea0003800000 */
.L_x_5875:
        /* <DEDUP_REMOVED lines=63> */
.L_x_5879:
[----:B------:R-:W-:Y:S05]  /*1e4c0*/  BSYNC B0 ;  /* 0x0000000000007941 */ /* 0x000fea0003800000 */
.L_x_5878:
        /* <DEDUP_REMOVED lines=25> */
[----:B------:R-:W-:Y:S02]  /*1e660*/  IMAD.MOV.U32 R41, RZ, RZ, 0x3e5af86d ;  /* 0x3e5af86dff297424 */ /* 0x000fe400078e00ff */
[----:B------:R-:W-:-:S04]  /*1e670*/  VIADD R42, R4, 0xffffffff ;  /* 0xffffffff042a7836 */ /* 0x000fc80000000000 */
[----:B------:R-:W-:Y:S02]  /*1e680*/  FSEL R3, R15, R19, !P0 ;  /* 0x000000130f037208 */ /* 0x000fe40004000000 */
[----:B------:R-:W-:Y:S02]  /*1e690*/  FSEL R18, R16, R18, !P0 ;  /* 0x0000001210127208 */ /* 0x000fe40004000000 */
        /* <DEDUP_REMOVED lines=60> */
.L_x_5883:
[----:B------:R-:W-:Y:S05]  /*1ea60*/  BSYNC B3 ;  /* 0x0000000000037941 */ /* 0x000fea0003800000 */
.L_x_5882:
[----:B------:R-:W-:Y:S01]  /*1ea70*/  DADD R4, R4, R40 ;  /* 0x0000000004047229 */ /* 0x000fe20000000028 */
[----:B------:R-:W-:Y:S01]  /*1ea80*/  UMOV UR4, 0x8fb9f87e ;  /* 0x8fb9f87e00047882 */ /* 0x000fe20000000000 */
[----:B------:R-:W-:Y:S02]  /*1ea90*/  UMOV UR5, 0x408633ce ;  /* 0x408633ce00057882 */ /* 0x000fe40000000000 */
[----:B------:R-:W-:-:S06]  /*1eaa0*/  DSETP.GE.AND P0, PT, R14, UR4, PT ;  /* 0x000000040e007e2a */ /* 0x000fcc000bf06000 */
[----:B------:R-:W-:Y:S02]  /*1eab0*/  FSEL R14, R4, RZ, !P0 ;  /* 0x000000ff040e7208 */ /* 0x000fe40004000000 */
[----:B------:R-:W-:Y:S01]  /*1eac0*/  FSEL R15, R5, +QNAN , !P0 ;  /* 0x7ff00000050f7808 */ /* 0x000fe20004000000 */
[----:B------:R-:W-:Y:S06]  /*1ead0*/  BRA `(.L_x_5884) ;  /* 0x00000000005c7947 */ /* 0x000fec0003800000 */
.L_x_5881:
        /* <DEDUP_REMOVED lines=23> */
.L_x_5884:
[----:B------:R-:W-:Y:S05]  /*1ec50*/  BSYNC B2 ;  /* 0x0000000000027941 */ /* 0x000fea0003800000 */
.L_x_5880:
        /* <DEDUP_REMOVED lines=31> */
.L_x_5886:
[----:B------:R-:W-:Y:S05]  /*1ee50*/  BSYNC B2 ;  /* 0x0000000000027941 */ /* 0x000fea0003800000 */
.L_x_5885:
        /* <DEDUP_REMOVED lines=26> */
.L_x_5888:
[----:B------:R-:W-:Y:S05]  /*1f000*/  BSYNC B2 ;  /* 0x0000000000027941 */ /* 0x000fea0003800000 */
.L_x_5887:
        /* <DEDUP_REMOVED lines=25> */
.L_x_5890:
[----:B------:R-:W-:Y:S05]  /*1f1a0*/  BSYNC B2 ;  /* 0x0000000000027941 */ /* 0x000fea0003800000 */
.L_x_5889:
[----:B------:R-:W-:Y:S05]  /*1f1b0*/  BRA `(.L_x_5871) ;  /* 0x00000010004c7947 */ /* 0x000fea0003800000 */
.L_x_5874:
        /* <DEDUP_REMOVED lines=61> */
.L_x_5892:
[----:B------:R-:W-:Y:S05]  /*1f590*/  BSYNC B0 ;  /* 0x0000000000007941 */ /* 0x000fea0003800000 */
.L_x_5891:
        /* <DEDUP_REMOVED lines=26> */
.L_x_5894:
[----:B------:R-:W-:Y:S01]  /*1f740*/  DMUL R44, RZ, R18 ;  /* 0x00000012ff2c7228 */ /* 0x000fe20000000000 */
[----:B------:R-:W-:-:S10]  /*1f750*/  MOV R3, RZ ;  /* 0x000000ff00037202 */ /* 0x000fd40000000f00 */
.L_x_5895:
[----:B------:R-:W-:Y:S05]  /*1f760*/  BSYNC B2 ;  /* 0x0000000000027941 */ /* 0x000fea0003800000 */
.L_x_5893:
        /* <DEDUP_REMOVED lines=45> */
.L_x_5897:
[----:B------:R-:W-:Y:S01]  /*1fa40*/  DMUL R4, RZ, R18 ;  /* 0x00000012ff047228 */ /* 0x000fe20000000000 */
[----:B------:R-:W-:-:S10]  /*1fa50*/  IMAD.MOV.U32 R41, RZ, RZ, RZ ;  /* 0x000000ffff297224 */ /* 0x000fd400078e00ff */
.L_x_5898:
[----:B------:R-:W-:Y:S05]  /*1fa60*/  BSYNC B2 ;  /* 0x0000000000027941 */ /* 0x000fea0003800000 */
.L_x_5896:
        /* <DEDUP_REMOVED lines=19> */
[----:B----4-:R-:W-:Y:S01]  /*1fba0*/  DFMA R12, R18, R12, R44 ;  /* 0x0000000c120c722b */ /* 0x010fe2000000002c */
[----:B------:R-:W-:Y:S01]  /*1fbb0*/  IMAD.MOV.U32 R45, RZ, RZ, 0x3ff00000 ;  /* 0x3ff00000ff2d7424 */ /* 0x000fe200078e00ff */
[----:B------:R-:W-:-:S04]  /*1fbc0*/  MOV R44, RZ ;  /* 0x000000ff002c7202 */ /* 0x000fc80000000f00 */
        /* <DEDUP_REMOVED lines=9> */
.L_x_5873:
[----:B------:R-:W-:-:S10]  /*1fc60*/  DADD R44, R18, -R18 ;  /* 0x00000000122c7229 */ /* 0x000fd40000000812 */
[----:B------:R-:W-:Y:S02]  /*1fc70*/  IMAD.MOV.U32 R46, RZ, RZ, R44 ;  /* 0x000000ffff2e7224 */ /* 0x000fe400078e002c */
[----:B------:R-:W-:Y:S01]  /*1fc80*/  IMAD.MOV.U32 R47, RZ, RZ, R45 ;  /* 0x000000ffff2f7224 */ /* 0x000fe200078e002d */
[----:B------:R-:W-:Y:S06]  /*1fc90*/  BRA `(.L_x_5871) ;  /* 0x0000000400947947 */ /* 0x000fec0003800000 */
.L_x_5872:
        /* <DEDUP_REMOVED lines=36> */
[----:B------:R-:W-:Y:S01]  /*1fee0*/  IMAD.MOV.U32 R3, RZ, RZ, R41 ;  /* 0x000000ffff037224 */ /* 0x000fe200078e0029 */
[----:B------:R-:W-:Y:S01]  /*1fef0*/  MOV R52, R4 ;  /* 0x0000000400347202 */ /* 0x000fe20000000f00 */
[----:B------:R-:W-:-:S07]  /*1ff00*/  IMAD.MOV.U32 R53, RZ, RZ, R5 ;  /* 0x000000ffff357224 */ /* 0x000fce00078e0005 */
.L_x_5902:
[----:B------:R-:W-:Y:S05]  /*1ff10*/  BSYNC B3 ;  /* 0x0000000000037941 */ /* 0x000fea0003800000 */
.L_x_5901:
        /* <DEDUP_REMOVED lines=8> */
[----:B------:R-:W-:Y:S01]  /*1ffa0*/  HFMA2.MMA R3, -RZ, RZ, 1.4736328125, -236.625 ;  /* 0x3de5db65ff037435 */ /* 0x000fe200000001ff */
[----:B------:R-:W-:Y:S01]  /*1ffb0*/  IMAD.MOV.U32 R56, RZ, RZ, 0x79785eba ;  /* 0x79785ebaff387424 */ /* 0x000fe200078e00ff */
[----:B------:R-:W-:Y:S01]  /*1ffc0*/  DMUL R54, R52, R52 ;  /* 0x0000003434367228 */ /* 0x000fe20000000000 */
[----:B------:R-:W-:Y:S03]  /*1ffd0*/  BSSY B3, `(.L_x_5903) ;  /* 0x0000014000037945 */ /* 0x000fe60003800000 */
[----:B------:R-:W-:-:S04]  /*1ffe0*/  FSEL R56, -R56, 4.2945490664224492434e-19, !P0 ;  /* 0x20fd816438387808 */ /* 0x000fc80004000100 */
        /* <DEDUP_REMOVED lines=18> */
.L_x_5904:
[----:B------:R-:W-:Y:S05]  /*20110*/  BSYNC B3 ;  /* 0x0000000000037941 */ /* 0x000fea0003800000 */
.L_x_5903:
        /* <DEDUP_REMOVED lines=24> */
.L_x_5900:
[----:B------:R-:W-:Y:S05]  /*202a0*/  BSYNC B2 ;  /* 0x0000000000027941 */ /* 0x000fea0003800000 */
.L_x_5899:
[----:B------:R-:W-:Y:S01]  /*202b0*/  IMAD.MOV.U32 R45, RZ, RZ, R44 ;  /* 0x000000ffff2d7224 */ /* 0x000fe200078e002c */
[----:B------:R-:W-:Y:S01]  /*202c0*/  LOP3.LUT R47, RZ, 0x80000000, R19, 0xb8, !PT ;  /* 0x80000000ff2f7812 */ /* 0x000fe200078eb813 */
[----:B------:R-:W-:Y:S01]  /*202d0*/  IMAD.MOV.U32 R44, RZ, RZ, R16 ;  /* 0x000000ffff2c7224 */ /* 0x000fe200078e0010 */
[----:B------:R-:W-:-:S07]  /*202e0*/  MOV R46, RZ ;  /* 0x000000ff002e7202 */ /* 0x000fce0000000f00 */
.L_x_5871:
[----:B------:R-:W-:Y:S05]  /*202f0*/  BSYNC B1 ;  /* 0x0000000000017941 */ /* 0x000fea0003800000 */
.L_x_5870:
        /* <DEDUP_REMOVED lines=39> */
.L_x_5911:
[----:B------:R-:W-:Y:S01]  /*20570*/  DMUL R4, RZ, R22 ;  /* 0x00000016ff047228 */ /* 0x000fe20000000000 */
[----:B------:R-:W-:-:S10]  /*20580*/  MOV R41, RZ ;  /* 0x000000ff00297202 */ /* 0x000fd40000000f00 */
.L_x_5912:
[----:B------:R-:W-:Y:S05]  /*20590*/  BSYNC B2 ;  /* 0x0000000000027941 */ /* 0x000fea0003800000 */
.L_x_5910:
        /* <DEDUP_REMOVED lines=63> */
.L_x_5914:
[----:B------:R-:W-:Y:S05]  /*20990*/  BSYNC B0 ;  /* 0x0000000000007941 */ /* 0x000fea0003800000 */
.L_x_5913:
        /* <DEDUP_REMOVED lines=9> */
[----:B------:R-:W-:Y:S01]  /*20a30*/  MOV R53, 0x3ff00000 ;  /* 0x3ff0000000357802 */ /* 0x000fe20000000f00 */
[----:B------:R-:W-:Y:S02]  /*20a40*/  BSSY B3, `(.L_x_5917) ;  /* 0x000004f000037945 */ /* 0x000fe40003800000 */
[----:B------:R-:W-:-:S08]  /*20a50*/  DFMA R4, R16, R4, 6.75539944105574400000e+15 ;  /* 0x433800001004742b */ /* 0x000fd00000000004 */
[----:B------:R-:W-:Y:S01]  /*20a60*/  DADD R18, R4, -6.75539944105574400000e+15 ;  /* 0xc338000004127429 */ /* 0x000fe20000000000 */
[----:B------:R-:W-:Y:S02]  /*20a70*/  IMAD.SHL.U32 R5, R17, 0x2, RZ ;  /* 0x0000000211057824 */ /* 0x000fe400078e00ff */
[----:B------:R-:W-:-:S03]  /*20a80*/  VIADD R4, R4, 0xffffffff ;  /* 0xffffffff04047836 */ /* 0x000fc60000000000 */
[C---:B------:R-:W-:Y:S02]  /*20a90*/  ISETP.GE.U32.AND P0, PT, R5.reuse, 0x7fb3e647, PT ;  /* 0x7fb3e6470500780c */ /* 0x040fe40003f06070 */
        /* <DEDUP_REMOVED lines=8> */
[----:B------:R-:W-:Y:S01]  /*20b20*/  MOV R22, 0x8ebd13cd ;  /* 0x8ebd13cd00167802 */ /* 0x000fe20000000f00 */
[----:B------:R-:W-:Y:S01]  /*20b30*/  IMAD.MOV.U32 R23, RZ, RZ, 0x3e5af86d ;  /* 0x3e5af86dff177424 */ /* 0x000fe200078e00ff */
[----:B------:R-:W-:-:S06]  /*20b40*/  UMOV UR5, 0x3e21f407 ;  /* 0x3e21f40700057882 */ /* 0x000fcc0000000000 */
        /* <DEDUP_REMOVED lines=62> */
.L_x_5918:
[----:B------:R-:W-:Y:S05]  /*20f30*/  BSYNC B3 ;  /* 0x0000000000037941 */ /* 0x000fea0003800000 */
.L_x_5917:
[----:B------:R-:W-:Y:S01]  /*20f40*/  DADD R4, R4, R40 ;  /* 0x0000000004047229 */ /* 0x000fe20000000028 */
[----:B------:R-:W-:Y:S01]  /*20f50*/  UMOV UR4, 0x8fb9f87e ;  /* 0x8fb9f87e00047882 */ /* 0x000fe20000000000 */
[----:B------:R-:W-:Y:S02]  /*20f60*/  UMOV UR5, 0x408633ce ;  /* 0x408633ce00057882 */ /* 0x000fe40000000000 */
[----:B------:R-:W-:-:S06]  /*20f70*/  DSETP.GE.AND P0, PT, R16, UR4, PT ;  /* 0x0000000410007e2a */ /* 0x000fcc000bf06000 */
[----:B------:R-:W-:Y:S02]  /*20f80*/  FSEL R16, R4, RZ, !P0 ;  /* 0x000000ff04107208 */ /* 0x000fe40004000000 */
[----:B------:R-:W-:Y:S01]  /*20f90*/  FSEL R17, R5, +QNAN , !P0 ;  /* 0x7ff0000005117808 */ /* 0x000fe20004000000 */
[----:B------:R-:W-:Y:S06]  /*20fa0*/  BRA `(.L_x_5919) ;  /* 0x00000000005c7947 */ /* 0x000fec0003800000 */
.L_x_5916:
        /* <DEDUP_REMOVED lines=23> */
.L_x_5919:
[----:B------:R-:W-:Y:S05]  /*21120*/  BSYNC B2 ;  /* 0x0000000000027941 */ /* 0x000fea0003800000 */
.L_x_5915:
        /* <DEDUP_REMOVED lines=31> */
.L_x_5921:
[----:B------:R-:W-:Y:S05]  /*21320*/  BSYNC B2 ;  /* 0x0000000000027941 */ /* 0x000fea0003800000 */
.L_x_5920:
        /* <DEDUP_REMOVED lines=26> */
.L_x_5923:
[----:B------:R-:W-:Y:S05]  /*214d0*/  BSYNC B2 ;  /* 0x0000000000027941 */ /* 0x000fea0003800000 */
.L_x_5922:
        /* <DEDUP_REMOVED lines=22> */
.L_x_5925:
[----:B------:R-:W-:Y:S05]  /*21640*/  BSYNC B2 ;  /* 0x0000000000027941 */ /* 0x000fea0003800000 */
.L_x_5924:
[----:B------:R-:W-:Y:S01]  /*21650*/  MOV R14, R40 ;  /* 0x00000028000e7202 */ /* 0x000fe20000000f00 */
[----:B------:R-:W-:Y:S01]  /*21660*/  IMAD.MOV.U32 R15, RZ, RZ, R41 ;  /* 0x000000ffff0f7224 */ /* 0x000fe200078e0029 */
[----:B------:R-:W-:Y:S06]  /*21670*/  BRA `(.L_x_5906) ;  /* 0x0000001000447947 */ /* 0x000fec0003800000 */
.L_x_5909:
        /* <DEDUP_REMOVED lines=61> */
.L_x_5927:
[----:B------:R-:W-:Y:S05]  /*21a50*/  BSYNC B0 ;  /* 0x0000000000007941 */ /* 0x000fea0003800000 */
.L_x_5926:
        /* <DEDUP_REMOVED lines=24> */
.L_x_5929:
[----:B------:R-:W-:Y:S01]  /*21be0*/  DMUL R4, RZ, R22 ;  /* 0x00000016ff047228 */ /* 0x000fe20000000000 */
[----:B------:R-:W-:-:S10]  /*21bf0*/  IMAD.MOV.U32 R3, RZ, RZ, RZ ;  /* 0x000000ffff037224 */ /* 0x000fd400078e00ff */
.L_x_5930:
[----:B------:R-:W-:Y:S05]  /*21c00*/  BSYNC B2 ;  /* 0x0000000000027941 */ /* 0x000fea0003800000 */
.L_x_5928:
        /* <DEDUP_REMOVED lines=45> */
.L_x_5932:
[----:B------:R-:W-:Y:S01]  /*21ee0*/  DMUL R4, RZ, R22 ;  /* 0x00000016ff047228 */ /* 0x000fe20000000000 */
[----:B------:R-:W-:-:S10]  /*21ef0*/  IMAD.MOV.U32 R41, RZ, RZ, RZ ;  /* 0x000000ffff297224 */ /* 0x000fd400078e00ff */
.L_x_5933:
[----:B------:R-:W-:Y:S05]  /*21f00*/  BSYNC B2 ;  /* 0x0000000000027941 */ /* 0x000fea0003800000 */
.L_x_5931:
        /* <DEDUP_REMOVED lines=31> */
.L_x_5908:
[----:B------:R-:W-:-:S10]  /*22100*/  DADD R12, R22, -R22 ;  /* 0x00000000160c7229 */ /* 0x000fd40000000816 */
[----:B------:R-:W-:Y:S01]  /*22110*/  MOV R14, R12 ;  /* 0x0000000c000e7202 */ /* 0x000fe20000000f00 */
[----:B------:R-:W-:Y:S01]  /*22120*/  IMAD.MOV.U32 R15, RZ, RZ, R13 ;  /* 0x000000ffff0f7224 */ /* 0x000fe200078e000d */
[----:B------:R-:W-:Y:S06]  /*22130*/  BRA `(.L_x_5906) ;  /* 0x0000000400947947 */ /* 0x000fec0003800000 */
.L_x_5907:
        /* <DEDUP_REMOVED lines=36> */
[----:B------:R-:W-:Y:S01]  /*22380*/  IMAD.MOV.U32 R3, RZ, RZ, R41 ;  /* 0x000000ffff037224 */ /* 0x000fe200078e0029 */
[----:B------:R-:W-:Y:S01]  /*22390*/  MOV R55, R5 ;  /* 0x0000000500377202 */ /* 0x000fe20000000f00 */
[----:B------:R-:W-:-:S07]  /*223a0*/  IMAD.MOV.U32 R54, RZ, RZ, R4 ;  /* 0x000000ffff367224 */ /* 0x000fce00078e0004 */
.L_x_5937:
[----:B------:R-:W-:Y:S05]  /*223b0*/  BSYNC B3 ;  /* 0x0000000000037941 */ /* 0x000fea0003800000 */
.L_x_5936:
        /* <DEDUP_REMOVED lines=27> */
[----:B------:R-:W-:Y:S05]  /*22570*/  CALL.REL.NOINC `($_ZN2at6native29vectorized_elementwise_kernelILi2EZZZNS0_16tanh_kernel_cudaERNS_18TensorIteratorBaseEENKUlvE_clEvENKUlvE_clEvEUlN3c107complexIdEEE_St5arrayIPcLm2EEEEviT0_T1_$__internal_trig_reduction_slowpathd) ;  /* 0x00000034000c7944 */ /* 0x000fea0003c00000 */
[----:B------:R-:W-:Y:S01]  /*22580*/  IMAD.MOV.U32 R59, RZ, RZ, R41 ;  /* 0x000000ffff3b7224 */ /* 0x000fe200078e0029 */
[----:B------:R-:W-:Y:S01]  /*22590*/  MOV R61, R5 ;  /* 0x00000005003d7202 */ /* 0x000fe20000000f00 */
[----:B------:R-:W-:-:S07]  /*225a0*/  IMAD.MOV.U32 R60, RZ, RZ, R4 ;  /* 0x000000ffff3c7224 */ /* 0x000fce00078e0004 */
.L_x_5939:
[----:B------:R-:W-:Y:S05]  /*225b0*/  BSYNC B3 ;  /* 0x0000000000037941 */ /* 0x000fea0003800000 */
.L_x_5938:
        /* <DEDUP_REMOVED lines=24> */
.L_x_5935:
[----:B------:R-:W-:Y:S05]  /*22740*/  BSYNC B2 ;  /* 0x0000000000027941 */ /* 0x000fea0003800000 */
.L_x_5934:
[----:B------:R-:W-:Y:S01]  /*22750*/  LOP3.LUT R15, RZ, 0x80000000, R23, 0xb8, !PT ;  /* 0x80000000ff0f7812 */ /* 0x000fe200078eb817 */
[----:B------:R-:W-:Y:S02]  /*22760*/  IMAD.MOV.U32 R12, RZ, RZ, R20 ;  /* 0x000000ffff0c7224 */ /* 0x000fe400078e0014 */
[----:B------:R-:W-:Y:S02]  /*22770*/  IMAD.MOV.U32 R13, RZ, RZ, R58 ;  /* 0x000000ffff0d7224 */ /* 0x000fe400078e003a */
[----:B------:R-:W-:-:S07]  /*22780*/  IMAD.MOV.U32 R14, RZ, RZ, RZ ;  /* 0x000000ffff0e7224 */ /* 0x000fce00078e00ff */
.L_x_5906:
[----:B------:R-:W-:Y:S05]  /*22790*/  BSYNC B1 ;  /* 0x0000000000017941 */ /* 0x000fea0003800000 */
.L_x_5905:
[----:B------:R-:W0:Y:S01]  /*227a0*/  S2R R3, SR_TID.X ;  /* 0x0000000000037919 */ /* 0x000e220000002100 */
[----:B------:R-:W-:Y:S01]  /*227b0*/  BSSY B1, `(.L_x_5940) ;  /* 0x0000247000017945 */ /* 0x000fe20003800000 */
        /* <DEDUP_REMOVED lines=35> */
.L_x_5946:
[----:B------:R-:W-:Y:S01]  /*229f0*/  DMUL R4, RZ, R26 ;  /* 0x0000001aff047228 */ /* 0x000fe20000000000 */
[----:B------:R-:W-:-:S10]  /*22a00*/  IMAD.MOV.U32 R41, RZ, RZ, RZ ;  /* 0x000000ffff297224 */ /* 0x000fd400078e00ff */
.L_x_5947:
[----:B------:R-:W-:Y:S05]  /*22a10*/  BSYNC B2 ;  /* 0x0000000000027941 */ /* 0x000fea0003800000 */
.L_x_5945:
[----:B------:R-:W-:Y:S01]  /*22a20*/  DMUL R6, R4, R4 ;  /* 0x0000000404067228 */ /* 0x000fe20000000000 */
        /* <DEDUP_REMOVED lines=62> */
.L_x_5949:
[----:B------:R-:W-:Y:S05]  /*22e10*/  BSYNC B0 ;  /* 0x0000000000007941 */ /* 0x000fea0003800000 */
.L_x_5948:
        /* <DEDUP_REMOVED lines=87> */
[----:B------:R-:W-:Y:S05]  /*23390*/  CALL.REL.NOINC `($__internal_8_$__cuda_sm20_div_rn_f64_full) ;  /* 0x0000001c001c7944 */ /* 0x000fea0003c00000 */
[----:B------:R-:W-:-:S07]  /*233a0*/  IMAD.MOV.U32 R41, RZ, RZ, R3 ;  /* 0x000000ffff297224 */ /* 0x000fce00078e0003 */
.L_x_5953:
[----:B------:R-:W-:Y:S05]  /*233b0*/  BSYNC B3 ;  /* 0x0000000000037941 */ /* 0x000fea0003800000 */
.L_x_5952:
[----:B------:R-:W-:Y:S01]  /*233c0*/  DADD R4, R4, R40 ;  /* 0x0000000004047229 */ /* 0x000fe20000000028 */
[----:B------:R-:W-:Y:S01]  /*233d0*/  UMOV UR4, 0x8fb9f87e ;  /* 0x8fb9f87e00047882 */ /* 0x000fe20000000000 */
[----:B------:R-:W-:Y:S02]  /*233e0*/  UMOV UR5, 0x408633ce ;  /* 0x408633ce00057882 */ /* 0x000fe40000000000 */
[----:B------:R-:W-:-:S06]  /*233f0*/  DSETP.GE.AND P0, PT, R18, UR4, PT ;  /* 0x0000000412007e2a */ /* 0x000fcc000bf06000 */
[----:B------:R-:W-:Y:S02]  /*23400*/  FSEL R18, R4, RZ, !P0 ;  /* 0x000000ff04127208 */ /* 0x000fe40004000000 */
[----:B------:R-:W-:Y:S01]  /*23410*/  FSEL R19, R5, +QNAN , !P0 ;  /* 0x7ff0000005137808 */ /* 0x000fe20004000000 */
[----:B------:R-:W-:Y:S06]  /*23420*/  BRA `(.L_x_5954) ;  /* 0x00000000005c7947 */ /* 0x000fec0003800000 */
.L_x_5951:
        /* <DEDUP_REMOVED lines=23> */
.L_x_5954:
[----:B------:R-:W-:Y:S05]  /*235a0*/  BSYNC B2 ;  /* 0x0000000000027941 */ /* 0x000fea0003800000 */
.L_x_5950:
        /* <DEDUP_REMOVED lines=29> */
[----:B------:R-:W-:-:S04]  /*23780*/  LOP3.LUT R5, R5, R4, RZ, 0x3c, !PT ;  /* 0x0000000405057212 */ /* 0x000fc800078e3cff */
[----:B------:R-:W-:-:S04]  /*23790*/  LOP3.LUT R4, R5, R4, RZ, 0x3c, !PT ;  /* 0x0000000405047212 */ /* 0x000fc800078e3cff */
[----:B------:R-:W-:-:S07]  /*237a0*/  LOP3.LUT R5, R5, R4, RZ, 0x3c, !PT ;  /* 0x0000000405057212 */ /* 0x000fce00078e3cff */
.L_x_5956:
[----:B------:R-:W-:Y:S05]  /*237b0*/  BSYNC B2 ;  /* 0x0000000000027941 */ /* 0x000fea0003800000 */
.L_x_5955:
        /* <DEDUP_REMOVED lines=26> */
.L_x_5958:
[----:B------:R-:W-:Y:S05]  /*23960*/  BSYNC B2 ;  /* 0x0000000000027941 */ /* 0x000fea0003800000 */
.L_x_5957:
        /* <DEDUP_REMOVED lines=21> */
[----:B------:R-:W-:-:S07]  /*23ac0*/  MOV R41, R3 ;  /* 0x0000000300297202 */ /* 0x000fce0000000f00 */
.L_x_5960:
[----:B------:R-:W-:Y:S05]  /*23ad0*/  BSYNC B2 ;  /* 0x0000000000027941 */ /* 0x000fea0003800000 */
.L_x_5959:
[----:B------:R-:W-:Y:S02]  /*23ae0*/  IMAD.MOV.U32 R6, RZ, RZ, R40 ;  /* 0x000000ffff067224 */ /* 0x000fe400078e0028 */
[----:B------:R-:W-:Y:S01]  /*23af0*/  IMAD.MOV.U32 R7, RZ, RZ, R41 ;  /* 0x000000ffff077224 */ /* 0x000fe200078e0029 */
[----:B------:R-:W-:Y:S06]  /*23b00*/  BRA `(.L_x_5941) ;  /* 0x0000001000447947 */ /* 0x000fec0003800000 */
.L_x_5944:
[----:B------:R-:W-:Y:S01]  /*23b10*/  HFMA2.MMA R5, -RZ, RZ, 1.9912109375, 0.00128841400146484375 ;  /* 0x3ff71547ff057435 */ /* 0x000fe200000001ff */
        /* <DEDUP_REMOVED lines=60> */
.L_x_5962:
[----:B------:R-:W-:Y:S05]  /*23ee0*/  BSYNC B0 ;  /* 0x0000000000007941 */ /* 0x000fea0003800000 */
.L_x_5961:
        /* <DEDUP_REMOVED lines=26> */
.L_x_5964:
[----:B------:R-:W-:Y:S01]  /*24090*/  DMUL R40, RZ, R26 ;  /* 0x0000001aff287228 */ /* 0x000fe20000000000 */
[----:B------:R-:W-:-:S10]  /*240a0*/  IMAD.MOV.U32 R3, RZ, RZ, RZ ;  /* 0x000000ffff037224 */ /* 0x000fd400078e00ff */
.L_x_5965:
[----:B------:R-:W-:Y:S05]  /*240b0*/  BSYNC B2 ;  /* 0x0000000000027941 */ /* 0x000fea0003800000 */
.L_x_5963:
        /* <DEDUP_REMOVED lines=45> */
.L_x_5967:
[----:B------:R-:W-:Y:S01]  /*24390*/  DMUL R4, RZ, R26 ;  /* 0x0000001aff047228 */ /* 0x000fe20000000000 */
[----:B------:R-:W-:-:S10]  /*243a0*/  MOV R41, RZ ;  /* 0x000000ff00297202 */ /* 0x000fd40000000f00 */
.L_x_5968:
[----:B------:R-:W-:Y:S05]  /*243b0*/  BSYNC B2 ;  /* 0x0000000000027941 */ /* 0x000fea0003800000 */
.L_x_5966:
        /* <DEDUP_REMOVED lines=25> */
[----:B------:R-:W-:Y:S02]  /*24550*/  IMAD.MOV.U32 R5, RZ, RZ, 0x3ff00000 ;  /* 0x3ff00000ff057424 */ /* 0x000fe400078e00ff */
[----:B------:R-:W-:-:S03]  /*24560*/  IMAD.MOV.U32 R4, RZ, RZ, RZ ;  /* 0x000000ffff047224 */ /* 0x000fc600078e00ff */
[----:B------:R-:W-:Y:S02]  /*24570*/  LOP3.LUT R5, R5, 0x80000000, R25, 0xb8, !PT ;  /* 0x8000000005057812 */ /* 0x000fe400078eb819 */
[----:B------:R-:W-:-:S08]  /*24580*/  DMUL R6, R6, R58 ;  /* 0x0000003a06067228 */ /* 0x000fd00000000000 */
[----:B------:R-:W-:Y:S01]  /*24590*/  DMUL R6, R6, R58 ;  /* 0x0000003a06067228 */ /* 0x000fe20000000000 */
[----:B------:R-:W-:Y:S10]  /*245a0*/  BRA `(.L_x_5941) ;  /* 0x00000004009c7947 */ /* 0x000ff40003800000 */
.L_x_5943:
[----:B------:R-:W-:-:S10]  /*245b0*/  DADD R4, R26, -R26 ;  /* 0x000000001a047229 */ /* 0x000fd4000000081a */
[----:B------:R-:W-:Y:S01]  /*245c0*/  IMAD.MOV.U32 R6, RZ, RZ, R4 ;  /* 0x000000ffff067224 */ /* 0x000fe200078e0004 */
[----:B------:R-:W-:Y:S01]  /*245d0*/  MOV R7, R5 ;  /* 0x0000000500077202 */ /* 0x000fe20000000f00 */
[----:B------:R-:W-:Y:S06]  /*245e0*/  BRA `(.L_x_5941) ;  /* 0x00000004008c7947 */ /* 0x000fec0003800000 */
.L_x_5942:
[----:B------:R-:W-:-:S13]  /*245f0*/  LOP3.LUT P0, RZ, R24, 0xfffff, R25, 0xf8, !PT ;  /* 0x000fffff18ff7812 */ /* 0x000fda000780f819 */
[C---:B------:R-:W-:Y:S02]  /*24600*/  @P0 DMUL R4, R26.reuse, R24 ;  /* 0x000000181a040228 */ /* 0x040fe40000000000 */
[----:B------:R-:W-:-:S08]  /*24610*/  @P0 DSETP.NEU.AND P1, PT, R26, RZ, PT ;  /* 0x000000ff1a00022a */ /* 0x000fd00003f2d000 */
[----:B------:R-:W-:Y:S01]  /*24620*/  @P0 FSEL R6, R26, R4, !P1 ;  /* 0x000000041a060208 */ /* 0x000fe20004800000 */
[----:B------:R-:W-:Y:S01]  /*24630*/  @P0 IMAD.MOV.U32 R4, RZ, RZ, R24 ;  /* 0x000000ffff040224 */ /* 0x000fe200078e0018 */
[----:B------:R-:W-:Y:S01]  /*24640*/  @P0 FSEL R7, R27, R5, !P1 ;  /* 0x000000051b070208 */ /* 0x000fe20004800000 */
[----:B------:R-:W-:Y:S01]  /*24650*/  @P0 IMAD.MOV.U32 R5, RZ, RZ, R25 ;  /* 0x000000ffff050224 */ /* 0x000fe200078e0019 */
        /* <DEDUP_REMOVED lines=29> */
[----:B------:R-:W-:-:S07]  /*24830*/  IMAD.MOV.U32 R3, RZ, RZ, R41 ;  /* 0x000000ffff037224 */ /* 0x000fce00078e0029 */
.L_x_5972:
[----:B------:R-:W-:Y:S05]  /*24840*/  BSYNC B3 ;  /* 0x0000000000037941 */ /* 0x000fea0003800000 */
.L_x_5971:
        /* <DEDUP_REMOVED lines=31> */
.L_x_5974:
[----:B------:R-:W-:Y:S05]  /*24a40*/  BSYNC B3 ;  /* 0x0000000000037941 */ /* 0x000fea0003800000 */
.L_x_5973:
        /* <DEDUP_REMOVED lines=24> */
.L_x_5970:
[----:B------:R-:W-:Y:S05]  /*24bd0*/  BSYNC B2 ;  /* 0x0000000000027941 */ /* 0x000fea0003800000 */
.L_x_5969:
[----:B------:R-:W-:Y:S01]  /*24be0*/  IMAD.MOV.U32 R5, RZ, RZ, R6 ;  /* 0x000000ffff057224 */ /* 0x000fe200078e0006 */
[----:B------:R-:W-:Y:S01]  /*24bf0*/  LOP3.LUT R7, RZ, 0x80000000, R27, 0xb8, !PT ;  /* 0x80000000ff077812 */ /* 0x000fe200078eb81b */
[----:B------:R-:W-:Y:S01]  /*24c00*/  IMAD.MOV.U32 R4, RZ, RZ, R24 ;  /* 0x000000ffff047224 */ /* 0x000fe200078e0018 */
[----:B------:R-:W-:-:S07]  /*24c10*/  MOV R6, RZ ;  /* 0x000000ff00067202 */ /* 0x000fce0000000f00 */
.L_x_5941:
[----:B------:R-:W-:Y:S05]  /*24c20*/  BSYNC B1 ;  /* 0x0000000000017941 */ /* 0x000fea0003800000 */
.L_x_5940:
[----:B------:R-:W0:Y:S01]  /*24c30*/  S2R R19, SR_TID.X ;  /* 0x0000000000137919 */ /* 0x000e220000002100 */
[----:B------:R-:W-:Y:S04]  /*24c40*/  BSSY B0, `(.L_x_5975) ;  /* 0x0000034000007945 */ /* 0x000fe80003800000 */
[----:B------:R-:W-:Y:S01]  /*24c50*/  BSSY B1, `(.L_x_5976) ;  /* 0x000002c000017945 */ /* 0x000fe20003800000 */
[----:B0-----:R-:W-:-:S13]  /*24c60*/  ISETP.GE.AND P0, PT, R19, R0, PT ;  /* 0x000000001300720c */ /* 0x001fda0003f06270 */
[----:B------:R-:W0:Y:S01]  /*24c70*/  @!P0 LDC.64 R16, c[0x0][0x218] ;  /* 0x00008600ff108b82 */ /* 0x000e220000000a00 */
[----:B------:R-:W-:-:S04]  /*24c80*/  @!P0 IMAD.IADD R3, R2, 0x1, R19 ;  /* 0x0000000102038824 */ /* 0x000fc800078e0213 */
[----:B0-----:R-:W-:-:S04]  /*24c90*/  @!P0 IMAD.WIDE.U32 R16, R3, 0x10, R16 ;  /* 0x0000001003108825 */ /* 0x001fc800078e0010 */
[----:B------:R-:W-:Y:S01]  /*24ca0*/  IMAD.MOV.U32 R3, RZ, RZ, R19 ;  /* 0x000000ffff037224 */ /* 0x000fe200078e0013 */
[----:B------:R0:W-:Y:S01]  /*24cb0*/  @!P0 STG.E.128 desc[UR6][R16.64], R28 ;  /* 0x0000001c10008986 */ /* 0x0001e2000c101d06 */
[----:B------:R-:W-:-:S05]  /*24cc0*/  @!P0 VIADD R3, R19, 0x80 ;  /* 0x0000008013038836 */ /* 0x000fca0000000000 */
[----:B------:R-:W-:-:S13]  /*24cd0*/  ISETP.GE.AND P0, PT, R3, R0, PT ;  /* 0x000000000300720c */ /* 0x000fda0003f06270 */
[----:B0-----:R-:W-:Y:S05]  /*24ce0*/  @P0 BRA `(.L_x_5977) ;  /* 0x0000000000300947 */ /* 0x001fea0003800000 */
[----:B------:R-:W0:Y:S01]  /*24cf0*/  LDC.64 R16, c[0x0][0x218] ;  /* 0x00008600ff107b82 */ /* 0x000e220000000a00 */
[----:B------:R-:W-:Y:S01]  /*24d00*/  IADD3 R19, R2, R3, RZ ;  /* 0x0000000302137210 */ /* 0x000fe20007ffe0ff */
[----:B------:R-:W-:-:S05]  /*24d10*/  VIADD R3, R3, 0x80 ;  /* 0x0000008003037836 */ /* 0x000fca0000000000 */
[----:B------:R-:W-:Y:S01]  /*24d20*/  ISETP.GE.AND P0, PT, R3, R0, PT ;  /* 0x000000000300720c */ /* 0x000fe20003f06270 */
[----:B0-----:R-:W-:-:S05]  /*24d30*/  IMAD.WIDE.U32 R16, R19, 0x10, R16 ;  /* 0x0000001013107825 */ /* 0x001fca00078e0010 */
[----:B------:R0:W-:Y:S07]  /*24d40*/  STG.E.128 desc[UR6][R16.64], R32 ;  /* 0x0000002010007986 */ /* 0x0001ee000c101d06 */
[----:B------:R-:W-:Y:S05]  /*24d50*/  @P0 BRA `(.L_x_5978) ;  /* 0x0000000000300947 */ /* 0x000fea0003800000 */
[----:B0-----:R-:W0:Y:S01]  /*24d60*/  LDC.64 R16, c[0x0][0x218] ;  /* 0x00008600ff107b82 */ /* 0x001e220000000a00 */
[----:B------:R-:W-:Y:S02]  /*24d70*/  IMAD.IADD R19, R2, 0x1, R3 ;  /* 0x0000000102137824 */ /* 0x000fe400078e0203 */
[----:B------:R-:W-:Y:S02]  /*24d80*/  VIADD R3, R3, 0x80 ;  /* 0x0000008003037836 */ /* 0x000fe40000000000 */
[----:B0-----:R-:W-:-:S05]  /*24d90*/  IMAD.WIDE.U32 R16, R19, 0x10, R16 ;  /* 0x0000001013107825 */ /* 0x001fca00078e0010 */
[----:B------:R0:W-:Y:S02]  /*24da0*/  STG.E.128 desc[UR6][R16.64], R36 ;  /* 0x0000002410007986 */ /* 0x0001e4000c101d06 */
.L_x_5977:
[----:B------:R-:W-:-:S13]  /*24db0*/  ISETP.GE.AND P0, PT, R3, R0, PT ;  /* 0x000000000300720c */ /* 0x000fda0003f06270 */
[----:B------:R-:W-:Y:S05]  /*24dc0*/  @P0 BRA `(.L_x_5979) ;  /* 0x0000000000300947 */ /* 0x000fea0003800000 */
[----:B0-----:R-:W0:Y:S01]  /*24dd0*/  LDC.64 R16, c[0x0][0x218] ;  /* 0x00008600ff107b82 */ /* 0x001e220000000a00 */
[----:B------:R-:W-:Y:S01]  /*24de0*/  IADD3 R19, R2, R3, RZ ;  /* 0x0000000302137210 */ /* 0x000fe20007ffe0ff */
[----:B------:R-:W-:-:S04]  /*24df0*/  VIADD R3, R3, 0x80 ;  /* 0x0000008003037836 */ /* 0x000fc80000000000 */
[----:B0-----:R-:W-:-:S05]  /*24e00*/  IMAD.WIDE.U32 R16, R19, 0x10, R16 ;  /* 0x0000001013107825 */ /* 0x001fca00078e0010 */
[----:B------:R1:W-:Y:S02]  /*24e10*/  STG.E.128 desc[UR6][R16.64], R8 ;  /* 0x0000000810007986 */ /* 0x0003e4000c101d06 */
.L_x_5978:
[----:B------:R-:W-:-:S13]  /*24e20*/  ISETP.GE.AND P0, PT, R3, R0, PT ;  /* 0x000000000300720c */ /* 0x000fda0003f06270 */
[----:B------:R-:W-:Y:S05]  /*24e30*/  @P0 BRA `(.L_x_5980) ;  /* 0x0000000000340947 */ /* 0x000fea0003800000 */
[----:B-1----:R-:W1:Y:S01]  /*24e40*/  LDC.64 R8, c[0x0][0x218] ;  /* 0x00008600ff087b82 */ /* 0x002e620000000a00 */
[----:B------:R-:W-:Y:S02]  /*24e50*/  IMAD.IADD R11, R2, 0x1, R3 ;  /* 0x00000001020b7824 */ /* 0x000fe400078e0203 */
[----:B------:R-:W-:Y:S02]  /*24e60*/  VIADD R3, R3, 0x80 ;  /* 0x0000008003037836 */ /* 0x000fe40000000000 */
[----:B-1----:R-:W-:-:S05]  /*24e70*/  IMAD.WIDE.U32 R8, R11, 0x10, R8 ;  /* 0x000000100b087825 */ /* 0x002fca00078e0008 */
[----:B------:R1:W-:Y:S02]  /*24e80*/  STG.E.128 desc[UR6][R8.64], R48 ;  /* 0x0000003008007986 */ /* 0x0003e4000c101d06 */
.L_x_5979:
[----:B------:R-:W-:-:S13]  /*24e90*/  ISETP.GE.AND P0, PT, R3, R0, PT ;  /* 0x000000000300720c */ /* 0x000fda0003f06270 */
[----:B------:R-:W-:Y:S05]  /*24ea0*/  @P0 BREAK B1 ;  /* 0x0000000000010942 */ /* 0x000fea0003800000 */
[----:B------:R-:W-:Y:S05]  /*24eb0*/  @P0 BRA `(.L_x_5981) ;  /* 0x0000000000300947 */ /* 0x000fea0003800000 */
[----:B-1----:R-:W1:Y:S01]  /*24ec0*/  LDC.64 R8, c[0x0][0x218] ;  /* 0x00008600ff087b82 */ /* 0x002e620000000a00 */
[----:B------:R-:W-:Y:S01]  /*24ed0*/  IADD3 R11, R2, R3, RZ ;  /* 0x00000003020b7210 */ /* 0x000fe20007ffe0ff */
[----:B------:R-:W-:-:S04]  /*24ee0*/  VIADD R3, R3, 0x80 ;  /* 0x0000008003037836 */ /* 0x000fc80000000000 */
[----:B-1----:R-:W-:-:S05]  /*24ef0*/  IMAD.WIDE.U32 R8, R11, 0x10, R8 ;  /* 0x000000100b087825 */ /* 0x002fca00078e0008 */
[----:B------:R2:W-:Y:S02]  /*24f00*/  STG.E.128 desc[UR6][R8.64], R44 ;  /* 0x0000002c08007986 */ /* 0x0005e4000c101d06 */
.L_x_5980:
[----:B------:R-:W-:Y:S05]  /*24f10*/  BSYNC B1 ;  /* 0x0000000000017941 */ /* 0x000fea0003800000 */
.L_x_5976:
[----:B------:R-:W-:-:S13]  /*24f20*/  ISETP.GE.AND P0, PT, R3, R0, PT ;  /* 0x000000000300720c */ /* 0x000fda0003f06270 */
[----:B-12---:R-:W1:Y:S01]  /*24f30*/  @!P0 LDC.64 R8, c[0x0][0x218] ;  /* 0x00008600ff088b82 */ /* 0x006e620000000a00 */
[----:B------:R-:W-:Y:S02]  /*24f40*/  @!P0 IMAD.IADD R11, R2, 0x1, R3 ;  /* 0x00000001020b8824 */ /* 0x000fe400078e0203 */
[----:B------:R-:W-:Y:S02]  /*24f50*/  @!P0 VIADD R3, R3, 0x80 ;  /* 0x0000008003038836 */ /* 0x000fe40000000000 */
[----:B-1----:R-:W-:-:S05]  /*24f60*/  @!P0 IMAD.WIDE.U32 R8, R11, 0x10, R8 ;  /* 0x000000100b088825 */ /* 0x002fca00078e0008 */
[----:B------:R2:W-:Y:S02]  /*24f70*/  @!P0 STG.E.128 desc[UR6][R8.64], R12 ;  /* 0x0000000c08008986 */ /* 0x0005e4000c101d06 */
.L_x_5981:
[----:B------:R-:W-:Y:S05]  /*24f80*/  BSYNC B0 ;  /* 0x0000000000007941 */ /* 0x000fea0003800000 */
.L_x_5975:
[----:B------:R-:W-:Y:S05]  /*24f90*/  WARPSYNC.ALL ;  /* 0x0000000000007948 */ /* 0x000fea0003800000 */
[----:B------:R-:W-:-:S13]  /*24fa0*/  ISETP.GE.AND P0, PT, R3, R0, PT ;  /* 0x000000000300720c */ /* 0x000fda0003f06270 */
[----:B------:R-:W-:Y:S05]  /*24fb0*/  @P0 EXIT ;  /* 0x000000000000094d */ /* 0x000fea0003800000 */
[----:B-12---:R-:W1:Y:S01]  /*24fc0*/  LDC.64 R8, c[0x0][0x218] ;  /* 0x00008600ff087b82 */ /* 0x006e620000000a00 */
[----:B------:R-:W-:-:S05]  /*24fd0*/  IADD3 R3, R2, R3, RZ ;  /* 0x0000000302037210 */ /* 0x000fca0007ffe0ff */
[----:B-1----:R-:W-:-:S05]  /*24fe0*/  IMAD.WIDE.U32 R2, R3, 0x10, R8 ;  /* 0x0000001003027825 */ /* 0x002fca00078e0008 */
[----:B------:R-:W-:Y:S01]  /*24ff0*/  STG.E.128 desc[UR6][R2.64], R4 ;  /* 0x0000000402007986 */ /* 0x000fe2000c101d06 */
[----:B------:R-:W-:Y:S05]  /*25000*/  EXIT ;  /* 0x000000000000794d */ /* 0x000fea0003800000 */
        .weak           $__internal_8_$__cuda_sm20_div_rn_f64_full
        .type           $__internal_8_$__cuda_sm20_div_rn_f64_full,@function
        .size           $__internal_8_$__cuda_sm20_div_rn_f64_full,($__internal_9_$__cuda_sm20_dsqrt_rn_f64_mediumpath_v1 - $__internal_8_$__cuda_sm20_div_rn_f64_full)
$__internal_8_$__cuda_sm20_div_rn_f64_full:
[----:B------:R-:W-:Y:S01]  /*25010*/  IMAD.MOV.U32 R59, RZ, RZ, R3 ;  /* 0x000000ffff3b7224 */ /* 0x000fe200078e0003 */
[C---:B------:R-:W-:Y:S01]  /*25020*/  FSETP.GEU.AND P0, PT, |R42|.reuse, 1.469367938527859385e-39, PT ;  /* 0x001000002a00780b */ /* 0x040fe20003f0e200 */
[----:B------:R-:W-:Y:S01]  /*25030*/  IMAD.MOV.U32 R54, RZ, RZ, R52 ;  /* 0x000000ffff367224 */ /* 0x000fe200078e0034 */
[C---:B------:R-:W-:Y:S01]  /*25040*/  LOP3.LUT R3, R42.reuse, 0x800fffff, RZ, 0xc0, !PT ;  /* 0x800fffff2a037812 */ /* 0x040fe200078ec0ff */
[----:B------:R-:W-:Y:S01]  /*25050*/  IMAD.MOV.U32 R58, RZ, RZ, R40 ;  /* 0x000000ffff3a7224 */ /* 0x000fe200078e0028 */
[----:B------:R-:W-:Y:S01]  /*25060*/  FSETP.GEU.AND P2, PT, |R59|, 1.469367938527859385e-39, PT ;  /* 0x001000003b00780b */ /* 0x000fe20003f4e200 */
[----:B------:R-:W-:Y:S01]  /*25070*/  IMAD.MOV.U32 R56, RZ, RZ, R52 ;  /* 0x000000ffff387224 */ /* 0x000fe200078e0034 */
[----:B------:R-:W-:Y:S01]  /*25080*/  MOV R55, R42 ;  /* 0x0000002a00377202 */ /* 0x000fe20000000f00 */
[----:B------:R-:W-:Y:S01]  /*25090*/  IMAD.MOV.U32 R62, RZ, RZ, R58 ;  /* 0x000000ffff3e7224 */ /* 0x000fe200078e003a */
[----:B------:R-:W-:Y:S01]  /*250a0*/  LOP3.LUT R57, R3, 0x3ff00000, RZ, 0xfc, !PT ;  /* 0x3ff0000003397812 */ /* 0x000fe200078efcff */
[----:B------:R-:W-:Y:S01]  /*250b0*/  IMAD.MOV.U32 R60, RZ, RZ, 0x1 ;  /* 0x00000001ff3c7424 */ /* 0x000fe200078e00ff */
[----:B------:R-:W-:Y:S01]  /*250c0*/  LOP3.LUT R3, R59, 0x7ff00000, RZ, 0xc0, !PT ;  /* 0x7ff000003b037812 */ /* 0x000fe200078ec0ff */
[----:B------:R-:W-:Y:S01]  /*250d0*/  BSSY B0, `(.L_x_5982) ;  /* 0x0000054000007945 */ /* 0x000fe20003800000 */
[----:B------:R-:W-:Y:S01]  /*250e0*/  LOP3.LUT R52, R42, 0x7ff00000, RZ, 0xc0, !PT ;  /* 0x7ff000002a347812 */ /* 0x000fe200078ec0ff */
[----:B------:R-:W-:-:S03]  /*250f0*/  @!P0 DMUL R56, R54, 8.98846567431157953865e+307 ;  /* 0x7fe0000036388828 */ /* 0x000fc60000000000 */
[----:B------:R-:W-:Y:S02]  /*25100*/  ISETP.GE.U32.AND P1, PT, R3, R52, PT ;  /* 0x000000340300720c */ /* 0x000fe40003f26070 */
[----:B------:R-:W-:Y:S01]  /*25110*/  @!P2 LOP3.LUT R40, R55, 0x7ff00000, RZ, 0xc0, !PT ;  /* 0x7ff000003728a812 */ /* 0x000fe200078ec0ff */
[----:B------:R-:W0:Y:S03]  /*25120*/  MUFU.RCP64H R61, R57 ;  /* 0x00000039003d7308 */ /* 0x000e260000001800 */
[----:B------:R-:W-:Y:S01]  /*25130*/  @!P2 ISETP.GE.U32.AND P3, PT, R3, R40, PT ;  /* 0x000000280300a20c */ /* 0x000fe20003f66070 */
[----:B------:R-:W-:Y:S01]  /*25140*/  IMAD.MOV.U32 R40, RZ, RZ, 0x1ca00000 ;  /* 0x1ca00000ff287424 */ /* 0x000fe200078e00ff */
[----:B------:R-:W-:-:S04]  /*25150*/  @!P0 LOP3.LUT R52, R57, 0x7ff00000, RZ, 0xc0, !PT ;  /* 0x7ff0000039348812 */ /* 0x000fc800078ec0ff */
[C---:B------:R-:W-:Y:S02]  /*25160*/  @!P2 SEL R42, R40.reuse, 0x63400000, !P3 ;  /* 0x63400000282aa807 */ /* 0x040fe40005800000 */
[----:B------:R-:W-:Y:S02]  /*25170*/  SEL R43, R40, 0x63400000, !P1 ;  /* 0x63400000282b7807 */ /* 0x000fe40004800000 */
[--C-:B------:R-:W-:Y:S02]  /*25180*/  @!P2 LOP3.LUT R42, R42, 0x80000000, R59.reuse, 0xf8, !PT ;  /* 0x800000002a2aa812 */ /* 0x100fe400078ef83b */
[----:B------:R-:W-:Y:S02]  /*25190*/  LOP3.LUT R63, R43, 0x800fffff, R59, 0xf8, !PT ;  /* 0x800fffff2b3f7812 */ /* 0x000fe400078ef83b */
[----:B------:R-:W-:Y:S02]  /*251a0*/  @!P2 LOP3.LUT R43, R42, 0x100000, RZ, 0xfc, !PT ;  /* 0x001000002a2ba812 */ /* 0x000fe400078efcff */
[----:B------:R-:W-:-:S06]  /*251b0*/  @!P2 MOV R42, RZ ;  /* 0x000000ff002aa202 */ /* 0x000fcc0000000f00 */
[----:B------:R-:W-:Y:S02]  /*251c0*/  @!P2 DFMA R62, R62, 2, -R42 ;  /* 0x400000003e3ea82b */ /* 0x000fe4000000082a */
[----:B0-----:R-:W-:-:S08]  /*251d0*/  DFMA R42, R60, -R56, 1 ;  /* 0x3ff000003c2a742b */ /* 0x001fd00000000838 */
[----:B------:R-:W-:-:S08]  /*251e0*/  DFMA R42, R42, R42, R42 ;  /* 0x0000002a2a2a722b */ /* 0x000fd0000000002a */
[----:B------:R-:W-:-:S08]  /*251f0*/  DFMA R60, R60, R42, R60 ;  /* 0x0000002a3c3c722b */ /* 0x000fd0000000003c */
[----:B------:R-:W-:-:S08]  /*25200*/  DFMA R64, R60, -R56, 1 ;  /* 0x3ff000003c40742b */ /* 0x000fd00000000838 */
[----:B------:R-:W-:-:S08]  /*25210*/  DFMA R64, R60, R64, R60 ;  /* 0x000000403c40722b */ /* 0x000fd0000000003c */
[----:B------:R-:W-:-:S08]  /*25220*/  DMUL R42, R64, R62 ;  /* 0x0000003e402a7228 */ /* 0x000fd00000000000 */
[----:B------:R-:W-:-:S08]  /*25230*/  DFMA R60, R42, -R56, R62 ;  /* 0x800000382a3c722b */ /* 0x000fd0000000003e */
[----:B------:R-:W-:Y:S01]  /*25240*/  DFMA R60, R64, R60, R42 ;  /* 0x0000003c403c722b */ /* 0x000fe2000000002a */
[----:B------:R-:W-:Y:S01]  /*25250*/  IMAD.MOV.U32 R43, RZ, RZ, R3 ;  /* 0x000000ffff2b7224 */ /* 0x000fe200078e0003 */
[----:B------:R-:W-:-:S05]  /*25260*/  @!P2 LOP3.LUT R43, R63, 0x7ff00000, RZ, 0xc0, !PT ;  /* 0x7ff000003f2ba812 */ /* 0x000fca00078ec0ff */
[----:B------:R-:W-:-:S05]  /*25270*/  VIADD R42, R43, 0xffffffff ;  /* 0xffffffff2b2a7836 */ /* 0x000fca0000000000 */
[----:B------:R-:W-:Y:S02]  /*25280*/  ISETP.GT.U32.AND P0, PT, R42, 0x7feffffe, PT ;  /* 0x7feffffe2a00780c */ /* 0x000fe40003f04070 */
[----:B------:R-:W-:-:S04]  /*25290*/  IADD3 R42, R52, -0x1, RZ ;  /* 0xffffffff342a7810 */ /* 0x000fc80007ffe0ff */
        /* <DEDUP_REMOVED lines=14> */
[----:B------:R-:W-:-:S09]  /*25380*/  MOV R52, RZ ;  /* 0x000000ff00347202 */ /* 0x000fd20000000f00 */
        /* <DEDUP_REMOVED lines=16> */
.L_x_5983:
        /* <DEDUP_REMOVED lines=12> */
[----:B------:R-:W-:Y:S01]  /*25550*/  @!P0 IMAD.MOV.U32 R64, RZ, RZ, RZ ;  /* 0x000000ffff408224 */ /* 0x000fe200078e00ff */
[----:B------:R-:W-:Y:S01]  /*25560*/  @!P0 MOV R65, R3 ;  /* 0x0000000300418202 */ /* 0x000fe20000000f00 */
[----:B------:R-:W-:Y:S02]  /*25570*/  @P0 IMAD.MOV.U32 R64, RZ, RZ, RZ ;  /* 0x000000ffff400224 */ /* 0x000fe400078e00ff */
[----:B------:R-:W-:Y:S01]  /*25580*/  @P0 IMAD.MOV.U32 R65, RZ, RZ, R40 ;  /* 0x000000ffff410224 */ /* 0x000fe200078e0028 */
[----:B------:R-:W-:Y:S06]  /*25590*/  BRA `(.L_x_5984) ;  /* 0x00000000001c7947 */ /* 0x000fec0003800000 */
.L_x_5986:
[----:B------:R-:W-:Y:S01]  /*255a0*/  LOP3.LUT R3, R55, 0x80000, RZ, 0xfc, !PT ;  /* 0x0008000037037812 */ /* 0x000fe200078efcff */
[----:B------:R-:W-:-:S03]  /*255b0*/  IMAD.MOV.U32 R64, RZ, RZ, R54 ;  /* 0x000000ffff407224 */ /* 0x000fc600078e0036 */
[----:B------:R-:W-:Y:S01]  /*255c0*/  MOV R65, R3 ;  /* 0x0000000300417202 */ /* 0x000fe20000000f00 */
[----:B------:R-:W-:Y:S06]  /*255d0*/  BRA `(.L_x_5984) ;  /* 0x00000000000c7947 */ /* 0x000fec0003800000 */
.L_x_5985:
[----:B------:R-:W-:Y:S01]  /*255e0*/  LOP3.LUT R3, R59, 0x80000, RZ, 0xfc, !PT ;  /* 0x000800003b037812 */ /* 0x000fe200078efcff */
[----:B------:R-:W-:-:S04]  /*255f0*/  IMAD.MOV.U32 R64, RZ, RZ, R58 ;  /* 0x000000ffff407224 */ /* 0x000fc800078e003a */
[----:B------:R-:W-:-:S07]  /*25600*/  IMAD.MOV.U32 R65, RZ, RZ, R3 ;  /* 0x000000ffff417224 */ /* 0x000fce00078e0003 */
.L_x_5984:
[----:B------:R-:W-:Y:S05]  /*25610*/  BSYNC B0 ;  /* 0x0000000000007941 */ /* 0x000fea0003800000 */
.L_x_5982:
[----:B------:R-:W-:Y:S01]  /*25620*/  IMAD.MOV.U32 R42, RZ, RZ, R41 ;  /* 0x000000ffff2a7224 */ /* 0x000fe200078e0029 */
[----:B------:R-:W-:Y:S01]  /*25630*/  MOV R3, R65 ;  /* 0x0000004100037202 */ /* 0x000fe20000000f00 */
[----:B------:R-:W-:Y:S02]  /*25640*/  IMAD.MOV.U32 R43, RZ, RZ, 0x0 ;  /* 0x00000000ff2b7424 */ /* 0x000fe400078e00ff */
[----:B------:R-:W-:Y:S02]  /*25650*/  IMAD.MOV.U32 R40, RZ, RZ, R64 ;  /* 0x000000ffff287224 */ /* 0x000fe400078e0040 */
[----:B------:R-:W-:Y:S05]  /*25660*/  RET.REL.NODEC R42 `(_ZN2at6native29vectorized_elementwise_kernelILi2EZZZNS0_16tanh_kernel_cudaERNS_18TensorIteratorBaseEENKUlvE_clEvENKUlvE_clEvEUlN3c107complexIdEEE_St5arrayIPcLm2EEEEviT0_T1_) ;  /* 0xfffffda82a647950 */ /* 0x000fea0003c3ffff */
        .weak           $__internal_9_$__cuda_sm20_dsqrt_rn_f64_mediumpath_v1
        .type           $__internal_9_$__cuda_sm20_dsqrt_rn_f64_mediumpath_v1,@function
        .size           $__internal_9_$__cuda_sm20_dsqrt_rn_f64_mediumpath_v1,($_ZN2at6native29vectorized_elementwise_kernelILi2EZZZNS0_16tanh_kernel_cudaERNS_18TensorIteratorBaseEENKUlvE_clEvENKUlvE_clEvEUlN3c107complexIdEEE_St5arrayIPcLm2EEEEviT0_T1_$__internal_trig_reduction_slowpathd - $__internal_9_$__cuda_sm20_dsqrt_rn_f64_mediumpath_v1)
$__internal_9_$__cuda_sm20_dsqrt_rn_f64_mediumpath_v1:
[----:B------:R-:W-:Y:S01]  /*25670*/  ISETP.GE.U32.AND P0, PT, R52, -0x3400000, PT ;  /* 0xfcc000003400780c */ /* 0x000fe20003f06070 */
[----:B------:R-:W-:Y:S01]  /*25680*/  BSSY B0, `(.L_x_5987) ;  /* 0x000002d000007945 */ /* 0x000fe20003800000 */
[----:B------:R-:W-:Y:S01]  /*25690*/  LOP3.LUT R43, R43, R42, RZ, 0x3c, !PT ;  /* 0x0000002a2b2b7212 */ /* 0x000fe200078e3cff */
[----:B------:R-:W-:Y:S01]  /*256a0*/  IMAD.MOV.U32 R55, RZ, RZ, R53 ;  /* 0x000000ffff377224 */ /* 0x000fe200078e0035 */
[----:B------:R-:W-:Y:S02]  /*256b0*/  LOP3.LUT R41, R41, R40, RZ, 0x3c, !PT ;  /* 0x0000002829297212 */ /* 0x000fe400078e3cff */
[----:B------:R-:W-:Y:S02]  /*256c0*/  LOP3.LUT R5, R5, R4, RZ, 0x3c, !PT ;  /* 0x0000000405057212 */ /* 0x000fe400078e3cff */
[----:B------:R-:W-:Y:S02]  /*256d0*/  LOP3.LUT R42, R43, R42, RZ, 0x3c, !PT ;  /* 0x0000002a2b2a7212 */ /* 0x000fe400078e3cff */
[----:B------:R-:W-:-:S02]  /*256e0*/  LOP3.LUT R40, R41, R40, RZ, 0x3c, !PT ;  /* 0x0000002829287212 */ /* 0x000fc400078e3cff */
[----:B------:R-:W-:Y:S02]  /*256f0*/  LOP3.LUT R4, R5, R4, RZ, 0x3c, !PT ;  /* 0x0000000405047212 */ /* 0x000fe400078e3cff */
[----:B------:R-:W-:Y:S02]  /*25700*/  LOP3.LUT R43, R43, R42, RZ, 0x3c, !PT ;  /* 0x0000002a2b2b7212 */ /* 0x000fe400078e3cff */
[----:B------:R-:W-:Y:S02]  /*25710*/  LOP3.LUT R41, R41, R40, RZ, 0x3c, !PT ;  /* 0x0000002829297212 */ /* 0x000fe400078e3cff */
[----:B------:R-:W-:Y:S01]  /*25720*/  LOP3.LUT R5, R5, R4, RZ, 0x3c, !PT ;  /* 0x0000000405057212 */ /* 0x000fe200078e3cff */
[----:B------:R-:W-:Y:S06]  /*25730*/  @!P0 BRA `(.L_x_5988) ;  /* 0x0000000000208947 */ /* 0x000fec0003800000 */
        /* <DEDUP_REMOVED lines=8> */
.L_x_5988:
        /* <DEDUP_REMOVED lines=9> */
[----:B------:R-:W-:Y:S01]  /*25850*/  IMAD.MOV.U32 R42, RZ, RZ, RZ ;  /* 0x000000ffff2a7224 */ /* 0x000fe200078e00ff */
[----:B------:R-:W-:Y:S01]  /*25860*/  MOV R4, 0x0 ;  /* 0x0000000000047802 */ /* 0x000fe20000000f00 */
[----:B------:R-:W-:-:S03]  /*25870*/  IMAD.MOV.U32 R5, RZ, RZ, 0x3fd80000 ;  /* 0x3fd80000ff057424 */ /* 0x000fc600078e00ff */
        /* <DEDUP_REMOVED lines=12> */
.L_x_5990:
[----:B------:R-:W-:-:S11]  /*25940*/  DADD R40, R54, R54 ;  /* 0x0000000036287229 */ /* 0x000fd60000000036 */
.L_x_5989:
[----:B------:R-:W-:Y:S05]  /*25950*/  BSYNC B0 ;  /* 0x0000000000007941 */ /* 0x000fea0003800000 */
.L_x_5987:
[----:B------:R-:W-:Y:S01]  /*25960*/  MOV R5, R40 ;  /* 0x0000002800057202 */ /* 0x000fe20000000f00 */
[----:B------:R-:W-:Y:S02]  /*25970*/  IMAD.MOV.U32 R4, RZ, RZ, R41 ;  /* 0x000000ffff047224 */ /* 0x000fe400078e0029 */
[----:B------:R-:W-:Y:S02]  /*25980*/  IMAD.MOV.U32 R40, RZ, RZ, R3 ;  /* 0x000000ffff287224 */ /* 0x000fe400078e0003 */
[----:B------:R-:W-:-:S04]  /*25990*/  IMAD.MOV.U32 R41, RZ, RZ, 0x0 ;  /* 0x00000000ff297424 */ /* 0x000fc800078e00ff */
[----:B------:R-:W-:Y:S05]  /*259a0*/  RET.REL.NODEC R40 `(_ZN2at6native29vectorized_elementwise_kernelILi2EZZZNS0_16tanh_kernel_cudaERNS_18TensorIteratorBaseEENKUlvE_clEvENKUlvE_clEvEUlN3c107complexIdEEE_St5arrayIPcLm2EEEEviT0_T1_) ;  /* 0xfffffda428947950 */ /* 0x000fea0003c3ffff */
        .type           $_ZN2at6native29vectorized_elementwise_kernelILi2EZZZNS0_16tanh_kernel_cudaERNS_18TensorIteratorBaseEENKUlvE_clEvENKUlvE_clEvEUlN3c107complexIdEEE_St5arrayIPcLm2EEEEviT0_T1_$__internal_trig_reduction_slowpathd,@function
        .size           $_ZN2at6native29vectorized_elementwise_kernelILi2EZZZNS0_16tanh_kernel_cudaERNS_18TensorIteratorBaseEENKUlvE_clEvENKUlvE_clEvEUlN3c107complexIdEEE_St5arrayIPcLm2EEEEviT0_T1_$__internal_trig_reduction_slowpathd,(.L_x_7174 - $_ZN2at6native29vectorized_elementwise_kernelILi2EZZZNS0_16tanh_kernel_cudaERNS_18TensorIteratorBaseEENKUlvE_clEvENKUlvE_clEvEUlN3c107complexIdEEE_St5arrayIPcLm2EEEEviT0_T1_$__internal_trig_reduction_slowpathd)
$_ZN2at6native29vectorized_elementwise_kernelILi2EZZZNS0_16tanh_kernel_cudaERNS_18TensorIteratorBaseEENKUlvE_clEvENKUlvE_clEvEUlN3c107complexIdEEE_St5arrayIPcLm2EEEEviT0_T1_$__internal_trig_reduction_slowpathd:
[----:B------:R-:W-:Y:S01]  /*259b0*/  SHF.R.U32.HI R43, RZ, 0x14, R56 ;  /* 0x00000014ff2b7819 */ /* 0x000fe20000011638 */
[----:B------:R-:W-:Y:S01]  /*259c0*/  IMAD.MOV.U32 R41, RZ, RZ, RZ ;  /* 0x000000ffff297224 */ /* 0x000fe200078e00ff */
[----:B------:R-:W-:Y:S02]  /*259d0*/  MOV R5, R56 ;  /* 0x0000003800057202 */ /* 0x000fe40000000f00 */
        /* <DEDUP_REMOVED lines=15> */
[----:B------:R-:W-:Y:S01]  /*25ad0*/  LOP3.LUT R4, R43, 0x7ff, RZ, 0xc0, !PT ;  /* 0x000007ff2b047812 */ /* 0x000fe200078ec0ff */
[----:B------:R-:W-:Y:S01]  /*25ae0*/  IMAD.MOV.U32 R54, RZ, RZ, R1 ;  /* 0x000000ffff367224 */ /* 0x000fe200078e0001 */
[----:B------:R-:W-:-:S03]  /*25af0*/  CS2R R64, SRZ ;  /* 0x0000000000407805 */ /* 0x000fc6000001ff00 */
[----:B------:R-:W-:Y:S02]  /*25b00*/  VIADD R4, R4, 0xfffffc00 ;  /* 0xfffffc0004047836 */ /* 0x000fe40000000000 */
[----:B------:R-:W1:Y:S03]  /*25b10*/  LDC.64 R62, c[0x0][0x208] ;  /* 0x00008200ff3e7b82 */ /* 0x000e660000000a00 */
[----:B------:R-:W-:-:S04]  /*25b20*/  SHF.R.U32.HI R4, RZ, 0x6, R4 ;  /* 0x00000006ff047819 */ /* 0x000fc80000011604 */
[----:B------:R-:W-:-:S05]  /*25b30*/  IADD3 R4, -R4, 0xf, RZ ;  /* 0x0000000f04047810 */ /* 0x000fca0007ffe1ff */
[----:B0-----:R-:W-:-:S04]  /*25b40*/  IMAD.WIDE R40, R4, 0x8, R40 ;  /* 0x0000000804287825 */ /* 0x001fc800078e0228 */
[----:B------:R-:W-:Y:S01]  /*25b50*/  IMAD.MOV.U32 R52, RZ, RZ, R41 ;  /* 0x000000ffff347224 */ /* 0x000fe200078e0029 */
[----:B------:R-:W-:Y:S01]  /*25b60*/  MOV R53, R40 ;  /* 0x0000002800357202 */ /* 0x000fe20000000f00 */
[C---:B------:R-:W-:Y:S01]  /*25b70*/  IMAD.SHL.U32 R41, R3.reuse, 0x800, RZ ;  /* 0x0000080003297824 */ /* 0x040fe200078e00ff */
[----:B------:R-:W-:-:S04]  /*25b80*/  SHF.L.U64.HI R40, R3, 0xb, R5 ;  /* 0x0000000b03287819 */ /* 0x000fc80000010205 */
[----:B-1----:R-:W-:-:S07]  /*25b90*/  LOP3.LUT R40, R40, 0x80000000, RZ, 0xfc, !PT ;  /* 0x8000000028287812 */ /* 0x002fce00078efcff */
.L_x_5994:
[----:B------:R-:W-:Y:S01]  /*25ba0*/  R2UR UR4, R62 ;  /* 0x000000003e0472ca */ /* 0x000fe200000e0000 */
[----:B------:R-:W-:Y:S01]  /*25bb0*/  IMAD.MOV.U32 R67, RZ, RZ, R52 ;  /* 0x000000ffff437224 */ /* 0x000fe200078e0034 */
[----:B------:R-:W-:Y:S02]  /*25bc0*/  R2UR UR5, R63 ;  /* 0x000000003f0572ca */ /* 0x000fe400000e0000 */
[----:B------:R-:W-:-:S11]  /*25bd0*/  MOV R66, R53 ;  /* 0x0000003500427202 */ /* 0x000fd60000000f00 */
[----:B------:R-:W2:Y:S01]  /*25be0*/  LDG.E.64.CONSTANT R66, desc[UR4][R66.64] ;  /* 0x0000000442427981 */ /* 0x000ea2000c1e9b00 */
[----:B------:R-:W-:Y:S02]  /*25bf0*/  VIADD R4, R4, 0x1 ;  /* 0x0000000104047836 */ /* 0x000fe40000000000 */
[----:B--2---:R-:W-:-:S04]  /*25c00*/  IMAD.WIDE.U32 R64, P0, R66, R41, R64 ;  /* 0x0000002942407225 */ /* 0x004fc80007800040 */
[----:B------:R-:W-:Y:S02]  /*25c10*/  IMAD R5, R66, R40, RZ ;  /* 0x0000002842057224 */ /* 0x000fe400078e02ff */
[CC--:B------:R-:W-:Y:S02]  /*25c20*/  IMAD R3, R67.reuse, R41.reuse, RZ ;  /* 0x0000002943037224 */ /* 0x0c0fe400078e02ff */
[----:B------:R-:W-:Y:S01]  /*25c30*/  IMAD.HI.U32 R57, R67, R41, RZ ;  /* 0x0000002943397227 */ /* 0x000fe200078e00ff */
[----:B------:R-:W-:-:S04]  /*25c40*/  IADD3 R5, P1, R5, R65, RZ ;  /* 0x0000004105057210 */ /* 0x000fc80007f3e0ff */
[----:B------:R-:W-:Y:S01]  /*25c50*/  IADD3 R65, P3, R3, R5, RZ ;  /* 0x0000000503417210 */ /* 0x000fe20007f7e0ff */
[----:B------:R-:W-:-:S04]  /*25c60*/  IMAD.HI.U32 R3, R66, R40, RZ ;  /* 0x0000002842037227 */ /* 0x000fc800078e00ff */
[----:B------:R-:W-:Y:S01]  /*25c70*/  IMAD.X R3, RZ, RZ, R3, P0 ;  /* 0x000000ffff037224 */ /* 0x000fe200000e0603 */
[----:B------:R0:W-:Y:S01]  /*25c80*/  STL.64 [R54], R64 ;  /* 0x0000004036007387 */ /* 0x0001e20000100a00 */
[----:B------:R-:W-:-:S03]  /*25c90*/  IMAD.HI.U32 R5, R67, R40, RZ ;  /* 0x0000002843057227 */ /* 0x000fc600078e00ff */
[----:B------:R-:W-:Y:S01]  /*25ca0*/  IADD3.X R57, P0, R57, R3, RZ, P1, !PT ;  /* 0x0000000339397210 */ /* 0x000fe20000f1e4ff */
[----:B------:R-:W-:Y:S01]  /*25cb0*/  IMAD R3, R67, R40, RZ ;  /* 0x0000002843037224 */ /* 0x000fe200078e02ff */
[----:B------:R-:W-:Y:S02]  /*25cc0*/  ISETP.GE.AND P1, PT, R4, R42, PT ;  /* 0x0000002a0400720c */ /* 0x000fe40003f26270 */
[----:B------:R-:W-:Y:S02]  /*25cd0*/  IADD3.X R5, R5, RZ, RZ, P0, !PT ;  /* 0x000000ff05057210 */ /* 0x000fe400007fe4ff */
[----:B------:R-:W-:Y:S02]  /*25ce0*/  IADD3.X R3, P3, R3, R57, RZ, P3, !PT ;  /* 0x0000003903037210 */ /* 0x000fe40001f7e4ff */
[----:B------:R-:W-:Y:S01]  /*25cf0*/  IADD3 R53, P0, R53, 0x8, RZ ;  /* 0x0000000835357810 */ /* 0x000fe20007f1e0ff */
[----:B0-----:R-:W-:Y:S01]  /*25d00*/  VIADD R54, R54, 0x8 ;  /* 0x0000000836367836 */ /* 0x001fe20000000000 */
[----:B------:R-:W-:Y:S01]  /*25d10*/  MOV R64, R3 ;  /* 0x0000000300407202 */ /* 0x000fe20000000f00 */
[----:B------:R-:W-:-:S02]  /*25d20*/  IMAD.X R5, RZ, RZ, R5, P3 ;  /* 0x000000ffff057224 */ /* 0x000fc400018e0605 */
[----:B------:R-:W-:Y:S02]  /*25d30*/  IMAD.X R52, RZ, RZ, R52, P0 ;  /* 0x000000ffff347224 */ /* 0x000fe400000e0634 */
[----:B------:R-:W-:Y:S01]  /*25d40*/  IMAD.MOV.U32 R65, RZ, RZ, R5 ;  /* 0x000000ffff417224 */ /* 0x000fe200078e0005 */
[----:B------:R-:W-:Y:S06]  /*25d50*/  @!P1 BRA `(.L_x_5994) ;  /* 0xfffffffc00909947 */ /* 0x000fec000383ffff */
.L_x_5993:
[----:B------:R-:W-:Y:S05]  /*25d60*/  BSYNC B0 ;  /* 0x0000000000007941 */ /* 0x000fea0003800000 */
.L_x_5992:
[C---:B------:R-:W-:Y:S01]  /*25d70*/  LOP3.LUT R5, R43.reuse, 0x7ff, RZ, 0xc0, !PT ;  /* 0x000007ff2b057812 */ /* 0x040fe200078ec0ff */
[----:B------:R-:W-:-:S04]  /*25d80*/  VIADD R3, R43, 0xfffffc00 ;  /* 0xfffffc002b037836 */ /* 0x000fc80000000000 */
[----:B------:R-:W-:Y:S01]  /*25d90*/  VIADD R5, R5, 0xfffffc00 ;  /* 0xfffffc0005057836 */ /* 0x000fe20000000000 */
[----:B------:R-:W-:-:S04]  /*25da0*/  LOP3.LUT P0, R3, R3, 0x3f, RZ, 0xc0, !PT ;  /* 0x0000003f03037812 */ /* 0x000fc8000780c0ff */
[----:B------:R-:W-:-:S04]  /*25db0*/  SHF.R.U32.HI R5, RZ, 0x6, R5 ;  /* 0x00000006ff057819 */ /* 0x000fc80000011605 */
[----:B------:R-:W-:-:S04]  /*25dc0*/  IADD3 R5, -R5, 0xf, RZ ;  /* 0x0000000f05057810 */ /* 0x000fc80007ffe1ff */
[----:B------:R-:W-:-:S05]  /*25dd0*/  IADD3 R5, -R5, R4, RZ ;  /* 0x0000000405057210 */ /* 0x000fca0007ffe1ff */
[----:B------:R-:W-:-:S05]  /*25de0*/  IMAD R5, R5, 0x8, R1 ;  /* 0x0000000805057824 */ /* 0x000fca00078e0201 */
[----:B------:R0:W-:Y:S04]  /*25df0*/  STL.64 [R5], R64 ;  /* 0x0000004005007387 */ /* 0x0001e80000100a00 */
[----:B------:R-:W2:Y:S04]  /*25e00*/  @P0 LDL.64 R42, [R1+0x8] ;  /* 0x00000800012a0983 */ /* 0x000ea80000100a00 */
[----:B------:R-:W3:Y:S04]  /*25e10*/  LDL.64 R40, [R1+0x18] ;  /* 0x0000180001287983 */ /* 0x000ee80000100a00 */
[----:B0-----:R-:W4:Y:S01]  /*25e20*/  LDL.64 R4, [R1+0x10] ;  /* 0x0000100001047983 */ /* 0x001f220000100a00 */
[----:B------:R-:W-:Y:S01]  /*25e30*/  @P0 IADD3 R57, -R3, 0x40, RZ ;  /* 0x0000004003390810 */ /* 0x000fe20007ffe1ff */
[----:B------:R-:W-:Y:S01]  /*25e40*/  HFMA2.MMA R63, -RZ, RZ, 0, 0 ;  /* 0x00000000ff3f7435 */ /* 0x000fe200000001ff */
[----:B------:R-:W-:-:S02]  /*25e50*/  UMOV UR4, URZ ;  /* 0x0000003f00047c82 */ /* 0x000fc40008000000 */
[-CC-:B--2---:R-:W-:Y:S02]  /*25e60*/  @P0 SHF.R.U64 R54, R42, R57.reuse, R43.reuse ;  /* 0x000000392a360219 */ /* 0x184fe4000000122b */
[----:B------:R-:W-:Y:S02]  /*25e70*/  @P0 SHF.R.U32.HI R53, RZ, R57, R43 ;  /* 0x00000039ff350219 */ /* 0x000fe4000001162b */
[C---:B----4-:R-:W-:Y:S02]  /*25e80*/  @P0 SHF.L.U32 R52, R4.reuse, R3, RZ ;  /* 0x0000000304340219 */ /* 0x050fe400000006ff */
[C-C-:B------:R-:W-:Y:S02]  /*25e90*/  @P0 SHF.R.U64 R42, R4.reuse, R57, R5.reuse ;  /* 0x00000039042a0219 */ /* 0x140fe40000001205 */
[----:B------:R-:W-:Y:S02]  /*25ea0*/  @P0 SHF.L.U64.HI R43, R4, R3, R5 ;  /* 0x00000003042b0219 */ /* 0x000fe40000010205 */
[----:B------:R-:W-:-:S02]  /*25eb0*/  @P0 LOP3.LUT R4, R54, R52, RZ, 0xfc, !PT ;  /* 0x0000003436040212 */ /* 0x000fc400078efcff */
[C---:B---3--:R-:W-:Y:S02]  /*25ec0*/  @P0 SHF.L.U32 R52, R40.reuse, R3, RZ ;  /* 0x0000000328340219 */ /* 0x048fe400000006ff */
        /* <DEDUP_REMOVED lines=19> */
[----:B------:R-:W-:-:S04]  /*26000*/  IADD3.X R52, RZ, R52, RZ, P1, !PT ;  /* 0x00000034ff347210 */ /* 0x000fc80000ffe4ff */
        /* <DEDUP_REMOVED lines=13> */
[----:B------:R-:W-:Y:S02]  /*260e0*/  SHF.L.U32 R52, R40, R43, RZ ;  /* 0x0000002b28347219 */ /* 0x000fe400000006ff */
[----:B------:R-:W-:Y:S02]  /*260f0*/  SHF.R.U64 R54, R4, R53, R42 ;  /* 0x0000003504367219 */ /* 0x000fe4000000122a */
[----:B------:R-:W-:-:S03]  /*26100*/  SHF.L.U64.HI R4, R40, R43, R5 ;  /* 0x0000002b28047219 */ /* 0x000fc60000010205 */
[----:B------:R-:W-:Y:S02]  /*26110*/  @P1 LOP3.LUT R40, R54, R52, RZ, 0xfc, !PT ;  /* 0x0000003436281212 */ /* 0x000fe400078efcff */
[----:B------:R-:W-:-:S03]  /*26120*/  SHF.R.U32.HI R42, RZ, R53, R42 ;  /* 0x00000035ff2a7219 */ /* 0x000fc6000001162a */
[----:B------:R-:W-:-:S04]  /*26130*/  IMAD.WIDE.U32 R52, R40, 0x2168c235, RZ ;  /* 0x2168c23528347825 */ /* 0x000fc800078e00ff */
[----:B------:R-:W-:Y:S01]  /*26140*/  IMAD.MOV.U32 R62, RZ, RZ, R53 ;  /* 0x000000ffff3e7224 */ /* 0x000fe200078e0035 */
[----:B------:R-:W-:-:S03]  /*26150*/  @P1 LOP3.LUT R5, R42, R4, RZ, 0xfc, !PT ;  /* 0x000000042a051212 */ /* 0x000fc600078efcff */
[----:B------:R-:W-:-:S04]  /*26160*/  IMAD.WIDE.U32 R62, R40, -0x36f0255e, R62 ;  /* 0xc90fdaa2283e7825 */ /* 0x000fc800078e003e */
[----:B------:R-:W-:-:S04]  /*26170*/  IMAD.HI.U32 R4, R5, -0x36f0255e, RZ ;  /* 0xc90fdaa205047827 */ /* 0x000fc800078e00ff */
[----:B------:R-:W-:-:S04]  /*26180*/  IMAD.WIDE.U32 R62, P3, R5, 0x2168c235, R62 ;  /* 0x2168c235053e7825 */ /* 0x000fc8000786003e */
[----:B------:R-:W-:Y:S01]  /*26190*/  IMAD R42, R5, -0x36f0255e, RZ ;  /* 0xc90fdaa2052a7824 */ /* 0x000fe200078e02ff */
[----:B------:R-:W-:Y:S01]  /*261a0*/  IADD3 RZ, P1, R52, R52, RZ ;  /* 0x0000003434ff7210 */ /* 0x000fe20007f3e0ff */
[----:B------:R-:W-:-:S03]  /*261b0*/  IMAD.X R4, RZ, RZ, R4, P3 ;  /* 0x000000ffff047224 */ /* 0x000fc600018e0604 */
[----:B------:R-:W-:Y:S02]  /*261c0*/  IADD3 R42, P3, R42, R63, RZ ;  /* 0x0000003f2a2a7210 */ /* 0x000fe40007f7e0ff */
[----:B------:R-:W-:Y:S02]  /*261d0*/  IADD3.X RZ, P1, R62, R62, RZ, P1, !PT ;  /* 0x0000003e3eff7210 */ /* 0x000fe40000f3e4ff */
[C---:B------:R-:W-:Y:S01]  /*261e0*/  ISETP.GT.U32.AND P4, PT, R42.reuse, RZ, PT ;  /* 0x000000ff2a00720c */ /* 0x040fe20003f84070 */
[----:B------:R-:W-:Y:S01]  /*261f0*/  IMAD.X R40, RZ, RZ, R4, P3 ;  /* 0x000000ffff287224 */ /* 0x000fe200018e0604 */
[----:B------:R-:W-:-:S04]  /*26200*/  IADD3.X R5, P3, R42, R42, RZ, P1, !PT ;  /* 0x0000002a2a057210 */ /* 0x000fc80000f7e4ff */
[C---:B------:R-:W-:Y:S01]  /*26210*/  ISETP.GT.AND.EX P1, PT, R40.reuse, RZ, PT, P4 ;  /* 0x000000ff2800720c */ /* 0x040fe20003f24340 */
[----:B------:R-:W-:-:S03]  /*26220*/  IMAD.X R4, R40, 0x1, R40, P3 ;  /* 0x0000000128047824 */ /* 0x000fc600018e0628 */
[----:B------:R-:W-:Y:S02]  /*26230*/  SEL R5, R5, R42, P1 ;  /* 0x0000002a05057207 */ /* 0x000fe40000800000 */
[----:B------:R-:W-:Y:S02]  /*26240*/  SEL R4, R4, R40, P1 ;  /* 0x0000002804047207 */ /* 0x000fe40000800000 */
[----:B------:R-:W-:-:S04]  /*26250*/  IADD3 R40, P3, R5, 0x1, RZ ;  /* 0x0000000105287810 */ /* 0x000fc80007f7e0ff */
[----:B------:R-:W-:-:S04]  /*26260*/  IADD3.X R5, RZ, R4, RZ, P3, !PT ;  /* 0x00000004ff057210 */ /* 0x000fc80001ffe4ff */
        /* <DEDUP_REMOVED lines=16> */
.L_x_5991:
[----:B------:R-:W-:Y:S01]  /*26370*/  IMAD.MOV.U32 R42, RZ, RZ, R55 ;  /* 0x000000ffff2a7224 */ /* 0x000fe200078e0037 */
[----:B------:R-:W-:Y:S01]  /*26380*/  MOV R4, R3 ;  /* 0x0000000300047202 */ /* 0x000fe20000000f00 */
[----:B------:R-:W-:-:S04]  /*26390*/  IMAD.MOV.U32 R43, RZ, RZ, 0x0 ;  /* 0x00000000ff2b7424 */ /* 0x000fc800078e00ff */
[----:B------:R-:W-:Y:S05]  /*263a0*/  RET.REL.NODEC R42 `(_ZN2at6native29vectorized_elementwise_kernelILi2EZZZNS0_16tanh_kernel_cudaERNS_18TensorIteratorBaseEENKUlvE_clEvENKUlvE_clEvEUlN3c107complexIdEEE_St5arrayIPcLm2EEEEviT0_T1_) ;  /* 0xfffffd9c2a147950 */ /* 0x000fea0003c3ffff */
.L_x_5995:
        /* <DEDUP_REMOVED lines=13> */
.L_x_7174:


//--------------------- .text._ZN2at6native29vectorized_elementwise_kernelILi4EZZZNS0_16tanh_kernel_cudaERNS_18TensorIteratorBaseEENKUlvE_clEvENKUlvE_clEvEUlN3c107complexIdEEE_St5arrayIPcLm2EEEEviT0_T1_ --------------------------
	.section	.text._ZN2at6native29vectorized_elementwise_kernelILi4EZZZNS0_16tanh_kernel_cudaERNS_18TensorIteratorBaseEENKUlvE_clEvENKUlvE_clEvEUlN3c107complexIdEEE_St5arrayIPcLm2EEEEviT0_T1_,"ax",@progbits
	.align	128
        .global         _ZN2at6native29vectorized_elementwise_kernelILi4EZZZNS0_16tanh_kernel_cudaERNS_18TensorIteratorBaseEENKUlvE_clEvENKUlvE_clEvEUlN3c107complexIdEEE_St5arrayIPcLm2EEEEviT0_T1_
        .type           _ZN2at6native29vectorized_elementwise_kernelILi4EZZZNS0_16tanh_kernel_cudaERNS_18TensorIteratorBaseEENKUlvE_clEvENKUlvE_clEvEUlN3c107complexIdEEE_St5arrayIPcLm2EEEEviT0_T1_,@function
        .size           _ZN2at6native29vectorized_elementwise_kernelILi4EZZZNS0_16tanh_kernel_cudaERNS_18TensorIteratorBaseEENKUlvE_clEvENKUlvE_clEvEUlN3c107complexIdEEE_St5arrayIPcLm2EEEEviT0_T1_,(.L_x_7177 - _ZN2at6native29vectorized_elementwise_kernelILi4EZZZNS0_16tanh_kernel_cudaERNS_18TensorIteratorBaseEENKUlvE_clEvENKUlvE_clEvEUlN3c107complexIdEEE_St5arrayIPcLm2EEEEviT0_T1_)
        .other          _ZN2at6native29vectorized_elementwise_kernelILi4EZZZNS0_16tanh_kernel_cudaERNS_18TensorIteratorBaseEENKUlvE_clEvENKUlvE_clEvEUlN3c107complexIdEEE_St5arrayIPcLm2EEEEviT0_T1_,@"STO_CUDA_ENTRY STV_DEFAULT"
_ZN2at6native29vectorized_elementwise_kernelILi4EZZZNS0_16tanh_kernel_cudaERNS_18TensorIteratorBaseEENKUlvE_clEvENKUlvE_clEvEUlN3c107complexIdEEE_St5arrayIPcLm2EEEEviT0_T1_:
.text._ZN2at6native29vectorized_elementwise_kernelILi4EZZZNS0_16tanh_kernel_cudaERNS_18TensorIteratorBaseEENKUlvE_clEvENKUlvE_clEvEUlN3c107complexIdEEE_St5arrayIPcLm2EEEEviT0_T1_:
        /* <DEDUP_REMOVED lines=53> */
[----:B-----5:R-:W-:Y:S05]  /*0350*/  CALL.REL.NOINC `($_ZN2at6native29vectorized_elementwise_kernelILi4EZZZNS0_16tanh_kernel_cudaERNS_18TensorIteratorBaseEENKUlvE_clEvENKUlvE_clEvEUlN3c107complexIdEEE_St5arrayIPcLm2EEEEviT0_T1_$__internal_trig_reduction_slowpathd) ;  /* 0x0000025400947944 */ /* 0x020fea0003c00000 */
[----:B------:R-:W-:Y:S05]  /*0360*/  BRA `(.L_x_6003) ;  /* 0x0000000000087947 */ /* 0x000fea0003800000 */
.L_x_6002:
[----:B------:R-:W-:Y:S01]  /*0370*/  DMUL R4, RZ, R46 ;  /* 0x0000002eff047228 */ /* 0x000fe20000000000 */
[----:B------:R-:W-:-:S10]  /*0380*/  IMAD.MOV.U32 R41, RZ, RZ, RZ ;  /* 0x000000ffff297224 */ /* 0x000fd400078e00ff */
.L_x_6003:
[----:B------:R-:W-:Y:S05]  /*0390*/  BSYNC B2 ;  /* 0x0000000000027941 */ /* 0x000fea0003800000 */
.L_x_6001:
        /* <DEDUP_REMOVED lines=63> */
.L_x_6005:
[----:B------:R-:W-:Y:S05]  /*0790*/  BSYNC B0 ;  /* 0x0000000000007941 */ /* 0x000fea0003800000 */
.L_x_6004:
        /* <DEDUP_REMOVED lines=87> */
[----:B-----5:R-:W-:Y:S05]  /*0d10*/  CALL.REL.NOINC `($__internal_10_$__cuda_sm20_div_rn_f64_full) ;  /* 0x0000024000bc7944 */ /* 0x020fea0003c00000 */
[----:B------:R-:W-:-:S07]  /*0d20*/  IMAD.MOV.U32 R41, RZ, RZ, R3 ;  /* 0x000000ffff297224 */ /* 0x000fce00078e0003 */
.L_x_6009:
[----:B------:R-:W-:Y:S05]  /*0d30*/  BSYNC B3 ;  /* 0x0000000000037941 */ /* 0x000fea0003800000 */
.L_x_6008:
[----:B------:R-:W-:Y:S01]  /*0d40*/  DADD R4, R4, R40 ;  /* 0x0000000004047229 */ /* 0x000fe20000000028 */
[----:B------:R-:W-:Y:S01]  /*0d50*/  UMOV UR4, 0x8fb9f87e ;  /* 0x8fb9f87e00047882 */ /* 0x000fe20000000000 */
[----:B------:R-:W-:Y:S02]  /*0d60*/  UMOV UR5, 0x408633ce ;  /* 0x408633ce00057882 */ /* 0x000fe40000000000 */
[----:B------:R-:W-:-:S06]  /*0d70*/  DSETP.GE.AND P0, PT, R44, UR4, PT ;  /* 0x000000042c007e2a */ /* 0x000fcc000bf06000 */
[----:B------:R-:W-:Y:S02]  /*0d80*/  FSEL R40, R4, RZ, !P0 ;  /* 0x000000ff04287208 */ /* 0x000fe40004000000 */
[----:B------:R-:W-:Y:S01]  /*0d90*/  FSEL R41, R5, +QNAN , !P0 ;  /* 0x7ff0000005297808 */ /* 0x000fe20004000000 */
[----:B------:R-:W-:Y:S06]  /*0da0*/  BRA `(.L_x_6010) ;  /* 0x00000000005c7947 */ /* 0x000fec0003800000 */
.L_x_6007:
        /* <DEDUP_REMOVED lines=23> */
.L_x_6010:
[----:B------:R-:W-:Y:S05]  /*0f20*/  BSYNC B2 ;  /* 0x0000000000027941 */ /* 0x000fea0003800000 */
.L_x_6006:
        /* <DEDUP_REMOVED lines=28> */
[----:B-----5:R-:W-:Y:S05]  /*10f0*/  CALL.REL.NOINC `($__internal_11_$__cuda_sm20_dsqrt_rn_f64_mediumpath_v1) ;  /* 0x00000244005c7944 */ /* 0x020fea0003c00000 */
[----:B------:R-:W-:Y:S01]  /*1100*/  MOV R40, R5 ;  /* 0x0000000500287202 */ /* 0x000fe20000000f00 */
[----:B------:R-:W-:-:S07]  /*1110*/  IMAD.MOV.U32 R41, RZ, RZ, R4 ;  /* 0x000000ffff297224 */ /* 0x000fce00078e0004 */
.L_x_6012:
[----:B------:R-:W-:Y:S05]  /*1120*/  BSYNC B2 ;  /* 0x0000000000027941 */ /* 0x000fea0003800000 */
.L_x_6011:
        /* <DEDUP_REMOVED lines=24> */
[----:B-----5:R-:W-:Y:S05]  /*12b0*/  CALL.REL.NOINC `($__internal_10_$__cuda_sm20_div_rn_f64_full) ;  /* 0x0000023c00547944 */ /* 0x020fea0003c00000 */
[----:B------:R-:W-:Y:S02]  /*12c0*/  IMAD.MOV.U32 R28, RZ, RZ, R40 ;  /* 0x000000ffff1c7224 */ /* 0x000fe400078e0028 */
[----:B------:R-:W-:-:S07]  /*12d0*/  IMAD.MOV.U32 R29, RZ, RZ, R3 ;  /* 0x000000ffff1d7224 */ /* 0x000fce00078e0003 */
.L_x_6014:
[----:B------:R-:W-:Y:S05]  /*12e0*/  BSYNC B2 ;  /* 0x0000000000027941 */ /* 0x000fea0003800000 */
.L_x_6013:
        /* <DEDUP_REMOVED lines=20> */
[----:B-----5:R-:W-:Y:S05]  /*1430*/  CALL.REL.NOINC `($__internal_10_$__cuda_sm20_div_rn_f64_full) ;  /* 0x0000023800f47944 */ /* 0x020fea0003c00000 */
[----:B------:R-:W-:-:S07]  /*1440*/  IMAD.MOV.U32 R41, RZ, RZ, R3 ;  /* 0x000000ffff297224 */ /* 0x000fce00078e0003 */
.L_x_6016:
[----:B------:R-:W-:Y:S05]  /*1450*/  BSYNC B2 ;  /* 0x0000000000027941 */ /* 0x000fea0003800000 */
.L_x_6015:
[----:B------:R-:W-:Y:S01]  /*1460*/  MOV R30, R40 ;  /* 0x00000028001e7202 */ /* 0x000fe20000000f00 */
[----:B------:R-:W-:Y:S01]  /*1470*/  IMAD.MOV.U32 R31, RZ, RZ, R41 ;  /* 0x000000ffff1f7224 */ /* 0x000fe200078e0029 */
[----:B------:R-:W-:Y:S06]  /*1480*/  BRA `(.L_x_6017) ;  /* 0x0000001000447947 */ /* 0x000fec0003800000 */
.L_x_6000:
        /* <DEDUP_REMOVED lines=61> */
.L_x_6019:
[----:B------:R-:W-:Y:S05]  /*1860*/  BSYNC B0 ;  /* 0x0000000000007941 */ /* 0x000fea0003800000 */
.L_x_6018:
        /* <DEDUP_REMOVED lines=21> */
[----:B-----5:R-:W-:Y:S05]  /*19c0*/  CALL.REL.NOINC `($_ZN2at6native29vectorized_elementwise_kernelILi4EZZZNS0_16tanh_kernel_cudaERNS_18TensorIteratorBaseEENKUlvE_clEvENKUlvE_clEvEUlN3c107complexIdEEE_St5arrayIPcLm2EEEEviT0_T1_$__internal_trig_reduction_slowpathd) ;  /* 0x0000023c00f87944 */ /* 0x020fea0003c00000 */
[----:B------:R-:W-:Y:S01]  /*19d0*/  IMAD.MOV.U32 R3, RZ, RZ, R41 ;  /* 0x000000ffff037224 */ /* 0x000fe200078e0029 */
[----:B------:R-:W-:Y:S01]  /*19e0*/  MOV R44, R4 ;  /* 0x00000004002c7202 */ /* 0x000fe20000000f00 */
[----:B------:R-:W-:Y:S01]  /*19f0*/  IMAD.MOV.U32 R45, RZ, RZ, R5 ;  /* 0x000000ffff2d7224 */ /* 0x000fe200078e0005 */
[----:B------:R-:W-:Y:S06]  /*1a00*/  BRA `(.L_x_6022) ;  /* 0x0000000000087947 */ /* 0x000fec0003800000 */
.L_x_6021:
[----:B------:R-:W-:Y:S01]  /*1a10*/  DMUL R44, RZ, R46 ;  /* 0x0000002eff2c7228 */ /* 0x000fe20000000000 */
[----:B------:R-:W-:-:S10]  /*1a20*/  IMAD.MOV.U32 R3, RZ, RZ, RZ ;  /* 0x000000ffff037224 */ /* 0x000fd400078e00ff */
.L_x_6022:
[----:B------:R-:W-:Y:S05]  /*1a30*/  BSYNC B2 ;  /* 0x0000000000027941 */ /* 0x000fea0003800000 */
.L_x_6020:
        /* <DEDUP_REMOVED lines=44> */
[----:B------:R-:W-:Y:S02]  /*1d00*/  IMAD.MOV.U32 R50, RZ, RZ, R4 ;  /* 0x000000ffff327224 */ /* 0x000fe400078e0004 */
[----:B------:R-:W-:Y:S01]  /*1d10*/  IMAD.MOV.U32 R51, RZ, RZ, R5 ;  /* 0x000000ffff337224 */ /* 0x000fe200078e0005 */
[----:B------:R-:W-:Y:S06]  /*1d20*/  BRA `(.L_x_6025) ;  /* 0x0000000000087947 */ /* 0x000fec0003800000 */
.L_x_6024:
[----:B------:R-:W-:Y:S01]  /*1d30*/  DMUL R50, RZ, R46 ;  /* 0x0000002eff327228 */ /* 0x000fe20000000000 */
[----:B------:R-:W-:-:S10]  /*1d40*/  MOV R41, RZ ;  /* 0x000000ff00297202 */ /* 0x000fd40000000f00 */
.L_x_6025:
[----:B------:R-:W-:Y:S05]  /*1d50*/  BSYNC B2 ;  /* 0x0000000000027941 */ /* 0x000fea0003800000 */
.L_x_6023:
        /* <DEDUP_REMOVED lines=31> */
.L_x_5999:
[----:B------:R-:W-:-:S10]  /*1f50*/  DADD R28, R46, -R46 ;  /* 0x000000002e1c7229 */ /* 0x000fd4000000082e */
[----:B------:R-:W-:Y:S02]  /*1f60*/  IMAD.MOV.U32 R30, RZ, RZ, R28 ;  /* 0x000000ffff1e7224 */ /* 0x000fe400078e001c */
[----:B------:R-:W-:Y:S01]  /*1f70*/  IMAD.MOV.U32 R31, RZ, RZ, R29 ;  /* 0x000000ffff1f7224 */ /* 0x000fe200078e001d */
[----:B------:R-:W-:Y:S06]  /*1f80*/  BRA `(.L_x_6017) ;  /* 0x0000000400847947 */ /* 0x000fec0003800000 */
.L_x_5998:
        /* <DEDUP_REMOVED lines=33> */
[----:B-----5:R-:W-:Y:S05]  /*21a0*/  CALL.REL.NOINC `($_ZN2at6native29vectorized_elementwise_kernelILi4EZZZNS0_16tanh_kernel_cudaERNS_18TensorIteratorBaseEENKUlvE_clEvENKUlvE_clEvEUlN3c107complexIdEEE_St5arrayIPcLm2EEEEviT0_T1_$__internal_trig_reduction_slowpathd) ;  /* 0x0000023800007944 */ /* 0x020fea0003c00000 */
[----:B------:R-:W-:-:S07]  /*21b0*/  MOV R3, R41 ;  /* 0x0000002900037202 */ /* 0x000fce0000000f00 */
.L_x_6029:
[----:B------:R-:W-:Y:S05]  /*21c0*/  BSYNC B3 ;  /* 0x0000000000037941 */ /* 0x000fea0003800000 */
.L_x_6028:
        /* <DEDUP_REMOVED lines=27> */
[----:B-----5:R-:W-:Y:S05]  /*2380*/  CALL.REL.NOINC `($_ZN2at6native29vectorized_elementwise_kernelILi4EZZZNS0_16tanh_kernel_cudaERNS_18TensorIteratorBaseEENKUlvE_clEvENKUlvE_clEvEUlN3c107complexIdEEE_St5arrayIPcLm2EEEEviT0_T1_$__internal_trig_reduction_slowpathd) ;  /* 0x0000023400887944 */ /* 0x020fea0003c00000 */
[----:B------:R-:W-:Y:S02]  /*2390*/  IMAD.MOV.U32 R6, RZ, RZ, R41 ;  /* 0x000000ffff067224 */ /* 0x000fe400078e0029 */
[----:B------:R-:W-:Y:S02]  /*23a0*/  IMAD.MOV.U32 R58, RZ, RZ, R4 ;  /* 0x000000ffff3a7224 */ /* 0x000fe400078e0004 */
[----:B------:R-:W-:-:S07]  /*23b0*/  IMAD.MOV.U32 R59, RZ, RZ, R5 ;  /* 0x000000ffff3b7224 */ /* 0x000fce00078e0005 */
.L_x_6031:
[----:B------:R-:W-:Y:S05]  /*23c0*/  BSYNC B3 ;  /* 0x0000000000037941 */ /* 0x000fea0003800000 */
.L_x_6030:
        /* <DEDUP_REMOVED lines=24> */
.L_x_6027:
[----:B------:R-:W-:Y:S05]  /*2550*/  BSYNC B2 ;  /* 0x0000000000027941 */ /* 0x000fea0003800000 */
.L_x_6026:
[----:B------:R-:W-:Y:S01]  /*2560*/  LOP3.LUT R31, RZ, 0x80000000, R47, 0xb8, !PT ;  /* 0x80000000ff1f7812 */ /* 0x000fe200078eb82f */
[----:B------:R-:W-:Y:S01]  /*2570*/  IMAD.MOV.U32 R28, RZ, RZ, R44 ;  /* 0x000000ffff1c7224 */ /* 0x000fe200078e002c */
[----:B------:R-:W-:Y:S01]  /*2580*/  MOV R30, RZ ;  /* 0x000000ff001e7202 */ /* 0x000fe20000000f00 */
[----:B------:R-:W-:-:S07]  /*2590*/  IMAD.MOV.U32 R29, RZ, RZ, R7 ;  /* 0x000000ffff1d7224 */ /* 0x000fce00078e0007 */
.L_x_6017:
[----:B------:R-:W-:Y:S05]  /*25a0*/  BSYNC B1 ;  /* 0x0000000000017941 */ /* 0x000fea0003800000 */
.L_x_5997:
        /* <DEDUP_REMOVED lines=30> */
[----:B------:R-:W-:Y:S05]  /*2790*/  CALL.REL.NOINC `($_ZN2at6native29vectorized_elementwise_kernelILi4EZZZNS0_16tanh_kernel_cudaERNS_18TensorIteratorBaseEENKUlvE_clEvENKUlvE_clEvEUlN3c107complexIdEEE_St5arrayIPcLm2EEEEviT0_T1_$__internal_trig_reduction_slowpathd) ;  /* 0x0000023000847944 */ /* 0x000fea0003c00000 */
[----:B------:R-:W-:Y:S05]  /*27a0*/  BRA `(.L_x_6038) ;  /* 0x0000000000087947 */ /* 0x000fea0003800000 */
.L_x_6037:
[----:B------:R-:W-:Y:S01]  /*27b0*/  DMUL R4, RZ, R10 ;  /* 0x0000000aff047228 */ /* 0x000fe20000000000 */
[----:B------:R-:W-:-:S10]  /*27c0*/  IMAD.MOV.U32 R41, RZ, RZ, RZ ;  /* 0x000000ffff297224 */ /* 0x000fd400078e00ff */
.L_x_6038:
[----:B------:R-:W-:Y:S05]  /*27d0*/  BSYNC B2 ;  /* 0x0000000000027941 */ /* 0x000fea0003800000 */
.L_x_6036:
        /* <DEDUP_REMOVED lines=63> */
.L_x_6040:
[----:B------:R-:W-:Y:S05]  /*2bd0*/  BSYNC B0 ;  /* 0x0000000000007941 */ /* 0x000fea0003800000 */
.L_x_6039:
        /* <DEDUP_REMOVED lines=87> */
[----:B------:R-:W-:Y:S05]  /*3150*/  CALL.REL.NOINC `($__internal_10_$__cuda_sm20_div_rn_f64_full) ;  /* 0x0000021c00ac7944 */ /* 0x000fea0003c00000 */
[----:B------:R-:W-:-:S07]  /*3160*/  MOV R41, R3 ;  /* 0x0000000300297202 */ /* 0x000fce0000000f00 */
.L_x_6044:
[----:B------:R-:W-:Y:S05]  /*3170*/  BSYNC B3 ;  /* 0x0000000000037941 */ /* 0x000fea0003800000 */
.L_x_6043:
[----:B------:R-:W-:Y:S01]  /*3180*/  DADD R4, R4, R40 ;  /* 0x0000000004047229 */ /* 0x000fe20000000028 */
[----:B------:R-:W-:Y:S01]  /*3190*/  UMOV UR4, 0x8fb9f87e ;  /* 0x8fb9f87e00047882 */ /* 0x000fe20000000000 */
[----:B------:R-:W-:Y:S02]  /*31a0*/  UMOV UR5, 0x408633ce ;  /* 0x408633ce00057882 */ /* 0x000fe40000000000 */
[----:B------:R-:W-:-:S06]  /*31b0*/  DSETP.GE.AND P0, PT, R44, UR4, PT ;  /* 0x000000042c007e2a */ /* 0x000fcc000bf06000 */
[----:B------:R-:W-:Y:S02]  /*31c0*/  FSEL R40, R4, RZ, !P0 ;  /* 0x000000ff04287208 */ /* 0x000fe40004000000 */
[----:B------:R-:W-:Y:S01]  /*31d0*/  FSEL R41, R5, +QNAN , !P0 ;  /* 0x7ff0000005297808 */ /* 0x000fe20004000000 */
[----:B------:R-:W-:Y:S06]  /*31e0*/  BRA `(.L_x_6045) ;  /* 0x00000000005c7947 */ /* 0x000fec0003800000 */
.L_x_6042:
        /* <DEDUP_REMOVED lines=23> */
.L_x_6045:
[----:B------:R-:W-:Y:S05]  /*3360*/  BSYNC B2 ;  /* 0x0000000000027941 */ /* 0x000fea0003800000 */
.L_x_6041:
        /* <DEDUP_REMOVED lines=28> */
[----:B------:R-:W-:Y:S05]  /*3530*/  CALL.REL.NOINC `($__internal_11_$__cuda_sm20_dsqrt_rn_f64_mediumpath_v1) ;  /* 0x00000220004c7944 */ /* 0x000fea0003c00000 */
[----:B------:R-:W-:Y:S02]  /*3540*/  IMAD.MOV.U32 R40, RZ, RZ, R5 ;  /* 0x000000ffff287224 */ /* 0x000fe400078e0005 */
[----:B------:R-:W-:-:S07]  /*3550*/  IMAD.MOV.U32 R41, RZ, RZ, R4 ;  /* 0x000000ffff297224 */ /* 0x000fce00078e0004 */
.L_x_6047:
[----:B------:R-:W-:Y:S05]  /*3560*/  BSYNC B2 ;  /* 0x0000000000027941 */ /* 0x000fea0003800000 */
.L_x_6046:
        /* <DEDUP_REMOVED lines=24> */
[----:B------:R-:W-:Y:S05]  /*36f0*/  CALL.REL.NOINC `($__internal_10_$__cuda_sm20_div_rn_f64_full) ;  /* 0x0000021800447944 */ /* 0x000fea0003c00000 */
[----:B------:R-:W-:Y:S02]  /*3700*/  IMAD.MOV.U32 R8, RZ, RZ, R40 ;  /* 0x000000ffff087224 */ /* 0x000fe400078e0028 */
[----:B------:R-:W-:-:S07]  /*3710*/  IMAD.MOV.U32 R9, RZ, RZ, R3 ;  /* 0x000000ffff097224 */ /* 0x000fce00078e0003 */
.L_x_6049:
[----:B------:R-:W-:Y:S05]  /*3720*/  BSYNC B2 ;  /* 0x0000000000027941 */ /* 0x000fea0003800000 */
.L_x_6048:
        /* <DEDUP_REMOVED lines=20> */
[----:B------:R-:W-:Y:S05]  /*3870*/  CALL.REL.NOINC `($__internal_10_$__cuda_sm20_div_rn_f64_full) ;  /* 0x0000021400e47944 */ /* 0x000fea0003c00000 */
[----:B------:R-:W-:Y:S01]  /*3880*/  MOV R6, R40 ;  /* 0x0000002800067202 */ /* 0x000fe20000000f00 */
[----:B------:R-:W-:-:S07]  /*3890*/  IMAD.MOV.U32 R7, RZ, RZ, R3 ;  /* 0x000000ffff077224 */ /* 0x000fce00078e0003 */
.L_x_6051:
[----:B------:R-:W-:Y:S05]  /*38a0*/  BSYNC B2 ;  /* 0x0000000000027941 */ /* 0x000fea0003800000 */
.L_x_6050:
[----:B------:R-:W-:Y:S05]  /*38b0*/  BRA `(.L_x_6052) ;  /* 0x0000001000387947 */ /* 0x000fea0003800000 */
.L_x_6035:
        /* <DEDUP_REMOVED lines=61> */
.L_x_6054:
[----:B------:R-:W-:Y:S05]  /*3c90*/  BSYNC B0 ;  /* 0x0000000000007941 */ /* 0x000fea0003800000 */
.L_x_6053:
        /* <DEDUP_REMOVED lines=22> */
[----:B------:R-:W-:Y:S01]  /*3e00*/  IMAD.MOV.U32 R3, RZ, RZ, R41 ;  /* 0x000000ffff037224 */ /* 0x000fe200078e0029 */
[----:B------:R-:W-:Y:S01]  /*3e10*/  MOV R48, R4 ;  /* 0x0000000400307202 */ /* 0x000fe20000000f00 */
[----:B------:R-:W-:Y:S01]  /*3e20*/  IMAD.MOV.U32 R49, RZ, RZ, R5 ;  /* 0x000000ffff317224 */ /* 0x000fe200078e0005 */
[----:B------:R-:W-:Y:S06]  /*3e30*/  BRA `(.L_x_6057) ;  /* 0x0000000000087947 */ /* 0x000fec0003800000 */
.L_x_6056:
[----:B------:R-:W-:Y:S01]  /*3e40*/  DMUL R48, RZ, R10 ;  /* 0x0000000aff307228 */ /* 0x000fe20000000000 */
[----:B------:R-:W-:-:S10]  /*3e50*/  IMAD.MOV.U32 R3, RZ, RZ, RZ ;  /* 0x000000ffff037224 */ /* 0x000fd400078e00ff */
.L_x_6057:
[----:B------:R-:W-:Y:S05]  /*3e60*/  BSYNC B2 ;  /* 0x0000000000027941 */ /* 0x000fea0003800000 */
.L_x_6055:
        /* <DEDUP_REMOVED lines=45> */
.L_x_6059:
[----:B------:R-:W-:Y:S01]  /*4140*/  DMUL R4, RZ, R10 ;  /* 0x0000000aff047228 */ /* 0x000fe20000000000 */
[----:B------:R-:W-:-:S10]  /*4150*/  IMAD.MOV.U32 R41, RZ, RZ, RZ ;  /* 0x000000ffff297224 */ /* 0x000fd400078e00ff */
.L_x_6060:
[----:B------:R-:W-:Y:S05]  /*4160*/  BSYNC B2 ;  /* 0x0000000000027941 */ /* 0x000fea0003800000 */
.L_x_6058:
        /* <DEDUP_REMOVED lines=31> */
.L_x_6034:
[----:B------:R-:W-:-:S10]  /*4360*/  DADD R8, R10, -R10 ;  /* 0x000000000a087229 */ /* 0x000fd4000000080a */
[----:B------:R-:W-:Y:S01]  /*4370*/  MOV R6, R8 ;  /* 0x0000000800067202 */ /* 0x000fe20000000f00 */
[----:B------:R-:W-:Y:S01]  /*4380*/  IMAD.MOV.U32 R7, RZ, RZ, R9 ;  /* 0x000000ffff077224 */ /* 0x000fe200078e0009 */
[----:B------:R-:W-:Y:S06]  /*4390*/  BRA `(.L_x_6052) ;  /* 0x0000000400807947 */ /* 0x000fec0003800000 */
.L_x_6033:
        /* <DEDUP_REMOVED lines=33> */
[----:B------:R-:W-:Y:S05]  /*45b0*/  CALL.REL.NOINC `($_ZN2at6native29vectorized_elementwise_kernelILi4EZZZNS0_16tanh_kernel_cudaERNS_18TensorIteratorBaseEENKUlvE_clEvENKUlvE_clEvEUlN3c107complexIdEEE_St5arrayIPcLm2EEEEviT0_T1_$__internal_trig_reduction_slowpathd) ;  /* 0x0000021000fc7944 */ /* 0x000fea0003c00000 */
[----:B------:R-:W-:-:S07]  /*45c0*/  IMAD.MOV.U32 R3, RZ, RZ, R41 ;  /* 0x000000ffff037224 */ /* 0x000fce00078e0029 */
.L_x_6064:
[----:B------:R-:W-:Y:S05]  /*45d0*/  BSYNC B3 ;  /* 0x0000000000037941 */ /* 0x000fea0003800000 */
.L_x_6063:
        /* <DEDUP_REMOVED lines=27> */
[----:B------:R-:W-:Y:S05]  /*4790*/  CALL.REL.NOINC `($_ZN2at6native29vectorized_elementwise_kernelILi4EZZZNS0_16tanh_kernel_cudaERNS_18TensorIteratorBaseEENKUlvE_clEvENKUlvE_clEvEUlN3c107complexIdEEE_St5arrayIPcLm2EEEEviT0_T1_$__internal_trig_reduction_slowpathd) ;  /* 0x0000021000847944 */ /* 0x000fea0003c00000 */
[----:B------:R-:W-:Y:S01]  /*47a0*/  IMAD.MOV.U32 R7, RZ, RZ, R41 ;  /* 0x000000ffff077224 */ /* 0x000fe200078e0029 */
[----:B------:R-:W-:Y:S01]  /*47b0*/  MOV R58, R4 ;  /* 0x00000004003a7202 */ /* 0x000fe20000000f00 */
[----:B------:R-:W-:-:S07]  /*47c0*/  IMAD.MOV.U32 R59, RZ, RZ, R5 ;  /* 0x000000ffff3b7224 */ /* 0x000fce00078e0005 */
.L_x_6066:
[----:B------:R-:W-:Y:S05]  /*47d0*/  BSYNC B3 ;  /* 0x0000000000037941 */ /* 0x000fea0003800000 */
.L_x_6065:
        /* <DEDUP_REMOVED lines=24> */
.L_x_6062:
[----:B------:R-:W-:Y:S05]  /*4960*/  BSYNC B2 ;  /* 0x0000000000027941 */ /* 0x000fea0003800000 */
.L_x_6061:
[----:B------:R-:W-:Y:S01]  /*4970*/  IMAD.MOV.U32 R9, RZ, RZ, R6 ;  /* 0x000000ffff097224 */ /* 0x000fe200078e0006 */
[----:B------:R-:W-:Y:S01]  /*4980*/  LOP3.LUT R7, RZ, 0x80000000, R11, 0xb8, !PT ;  /* 0x80000000ff077812 */ /* 0x000fe200078eb80b */
[----:B------:R-:W-:-:S07]  /*4990*/  IMAD.MOV.U32 R6, RZ, RZ, RZ ;  /* 0x000000ffff067224 */ /* 0x000fce00078e00ff */
.L_x_6052:
[----:B------:R-:W-:Y:S05]  /*49a0*/  BSYNC B1 ;  /* 0x0000000000017941 */ /* 0x000fea0003800000 */
.L_x_6032:
        /* <DEDUP_REMOVED lines=32> */
.L_x_6072:
[----:B------:R-:W-:Y:S01]  /*4bb0*/  DMUL R4, RZ, R14 ;  /* 0x0000000eff047228 */ /* 0x000fe20000000000 */
[----:B------:R-:W-:-:S10]  /*4bc0*/  MOV R41, RZ ;  /* 0x000000ff00297202 */ /* 0x000fd40000000f00 */
.L_x_6073:
[----:B------:R-:W-:Y:S05]  /*4bd0*/  BSYNC B2 ;  /* 0x0000000000027941 */ /* 0x000fea0003800000 */
.L_x_6071:
        /* <DEDUP_REMOVED lines=63> */
.L_x_6075:
[----:B------:R-:W-:Y:S05]  /*4fd0*/  BSYNC B0 ;  /* 0x0000000000007941 */ /* 0x000fea0003800000 */
.L_x_6074:
        /* <DEDUP_REMOVED lines=87> */
[----:B------:R-:W-:Y:S05]  /*5550*/  CALL.REL.NOINC `($__internal_10_$__cuda_sm20_div_rn_f64_full) ;  /* 0x000001f800ac7944 */ /* 0x000fea0003c00000 */
[----:B------:R-:W-:-:S07]  /*5560*/  IMAD.MOV.U32 R41, RZ, RZ, R3 ;  /* 0x000000ffff297224 */ /* 0x000fce00078e0003 */
.L_x_6079:
[----:B------:R-:W-:Y:S05]  /*5570*/  BSYNC B3 ;  /* 0x0000000000037941 */ /* 0x000fea0003800000 */
.L_x_6078:
[----:B------:R-:W-:Y:S01]  /*5580*/  DADD R4, R4, R40 ;  /* 0x0000000004047229 */ /* 0x000fe20000000028 */
[----:B------:R-:W-:Y:S01]  /*5590*/  UMOV UR4, 0x8fb9f87e ;  /* 0x8fb9f87e00047882 */ /* 0x000fe20000000000 */
[----:B------:R-:W-:Y:S02]  /*55a0*/  UMOV UR5, 0x408633ce ;  /* 0x408633ce00057882 */ /* 0x000fe40000000000 */
[----:B------:R-:W-:-:S06]  /*55b0*/  DSETP.GE.AND P0, PT, R44, UR4, PT ;  /* 0x000000042c007e2a */ /* 0x000fcc000bf06000 */
[----:B------:R-:W-:Y:S02]  /*55c0*/  FSEL R40, R4, RZ, !P0 ;  /* 0x000000ff04287208 */ /* 0x000fe40004000000 */
[----:B------:R-:W-:Y:S01]  /*55d0*/  FSEL R41, R5, +QNAN , !P0 ;  /* 0x7ff0000005297808 */ /* 0x000fe20004000000 */
[----:B------:R-:W-:Y:S06]  /*55e0*/  BRA `(.L_x_6080) ;  /* 0x00000000005c7947 */ /* 0x000fec0003800000 */
.L_x_6077:
        /* <DEDUP_REMOVED lines=23> */
.L_x_6080:
[----:B------:R-:W-:Y:S05]  /*5760*/  BSYNC B2 ;  /* 0x0000000000027941 */ /* 0x000fea0003800000 */
.L_x_6076:
        /* <DEDUP_REMOVED lines=28> */
[----:B------:R-:W-:Y:S05]  /*5930*/  CALL.REL.NOINC `($__internal_11_$__cuda_sm20_dsqrt_rn_f64_mediumpath_v1) ;  /* 0x000001fc004c7944 */ /* 0x000fea0003c00000 */
[----:B------:R-:W-:Y:S02]  /*5940*/  IMAD.MOV.U32 R40, RZ, RZ, R5 ;  /* 0x000000ffff287224 */ /* 0x000fe400078e0005 */
[----:B------:R-:W-:-:S07]  /*5950*/  IMAD.MOV.U32 R41, RZ, RZ, R4 ;  /* 0x000000ffff297224 */ /* 0x000fce00078e0004 */
.L_x_6082:
[----:B------:R-:W-:Y:S05]  /*5960*/  BSYNC B2 ;  /* 0x0000000000027941 */ /* 0x000fea0003800000 */
.L_x_6081:
        /* <DEDUP_REMOVED lines=27> */
.L_x_6084:
[----:B------:R-:W-:Y:S05]  /*5b20*/  BSYNC B2 ;  /* 0x0000000000027941 */ /* 0x000fea0003800000 */
.L_x_6083:
        /* <DEDUP_REMOVED lines=23> */
.L_x_6086:
[----:B------:R-:W-:Y:S05]  /*5ca0*/  BSYNC B2 ;  /* 0x0000000000027941 */ /* 0x000fea0003800000 */
.L_x_6085:
[----:B------:R-:W-:Y:S05]  /*5cb0*/  BRA `(.L_x_6087) ;  /* 0x0000001000307947 */ /* 0x000fea0003800000 */
.L_x_6070:
        /* <DEDUP_REMOVED lines=61> */
.L_x_6089:
[----:B------:R-:W-:Y:S05]  /*6090*/  BSYNC B0 ;  /* 0x0000000000007941 */ /* 0x000fea0003800000 */
.L_x_6088:
        /* <DEDUP_REMOVED lines=21> */
[----:B------:R-:W-:Y:S05]  /*61f0*/  CALL.REL.NOINC `($_ZN2at6native29vectorized_elementwise_kernelILi4EZZZNS0_16tanh_kernel_cudaERNS_18TensorIteratorBaseEENKUlvE_clEvENKUlvE_clEvEUlN3c107complexIdEEE_St5arrayIPcLm2EEEEviT0_T1_$__internal_trig_reduction_slowpathd) ;  /* 0x000001f400ec7944 */ /* 0x000fea0003c00000 */
[----:B------:R-:W-:Y:S01]  /*6200*/  IMAD.MOV.U32 R3, RZ, RZ, R41 ;  /* 0x000000ffff037224 */ /* 0x000fe200078e0029 */
[----:B------:R-:W-:Y:S06]  /*6210*/  BRA `(.L_x_6092) ;  /* 0x0000000000087947 */ /* 0x000fec0003800000 */
.L_x_6091:
[----:B------:R-:W-:Y:S01]  /*6220*/  DMUL R4, RZ, R14 ;  /* 0x0000000eff047228 */ /* 0x000fe20000000000 */
[----:B------:R-:W-:-:S10]  /*6230*/  IMAD.MOV.U32 R3, RZ, RZ, RZ ;  /* 0x000000ffff037224 */ /* 0x000fd400078e00ff */
.L_x_6092:
[----:B------:R-:W-:Y:S05]  /*6240*/  BSYNC B2 ;  /* 0x0000000000027941 */ /* 0x000fea0003800000 */
.L_x_6090:
        /* <DEDUP_REMOVED lines=45> */
.L_x_6094:
[----:B------:R-:W-:Y:S01]  /*6520*/  DMUL R4, RZ, R14 ;  /* 0x0000000eff047228 */ /* 0x000fe20000000000 */
[----:B------:R-:W-:-:S10]  /*6530*/  IMAD.MOV.U32 R41, RZ, RZ, RZ ;  /* 0x000000ffff297224 */ /* 0x000fd400078e00ff */
.L_x_6095:
[----:B------:R-:W-:Y:S05]  /*6540*/  BSYNC B2 ;  /* 0x0000000000027941 */ /* 0x000fea0003800000 */
.L_x_6093:
        /* <DEDUP_REMOVED lines=31> */
.L_x_6069:
[----:B------:R-:W-:-:S10]  /*6740*/  DADD R12, R14, -R14 ;  /* 0x000000000e0c7229 */ /* 0x000fd4000000080e */
[----:B------:R-:W-:Y:S01]  /*6750*/  MOV R10, R12 ;  /* 0x0000000c000a7202 */ /* 0x000fe20000000f00 */
[----:B------:R-:W-:Y:S01]  /*6760*/  IMAD.MOV.U32 R11, RZ, RZ, R13 ;  /* 0x000000ffff0b7224 */ /* 0x000fe200078e000d */
[----:B------:R-:W-:Y:S06]  /*6770*/  BRA `(.L_x_6087) ;  /* 0x0000000400807947 */ /* 0x000fec0003800000 */
.L_x_6068:
        /* <DEDUP_REMOVED lines=35> */
.L_x_6099:
[----:B------:R-:W-:Y:S05]  /*69b0*/  BSYNC B3 ;  /* 0x0000000000037941 */ /* 0x000fea0003800000 */
.L_x_6098:
        /* <DEDUP_REMOVED lines=31> */
.L_x_6101:
[----:B------:R-:W-:Y:S05]  /*6bb0*/  BSYNC B3 ;  /* 0x0000000000037941 */ /* 0x000fea0003800000 */
.L_x_6100:
        /* <DEDUP_REMOVED lines=24> */
.L_x_6097:
[----:B------:R-:W-:Y:S05]  /*6d40*/  BSYNC B2 ;  /* 0x0000000000027941 */ /* 0x000fea0003800000 */
.L_x_6096:
[----:B------:R-:W-:Y:S01]  /*6d50*/  IMAD.MOV.U32 R13, RZ, RZ, R10 ;  /* 0x000000ffff0d7224 */ /* 0x000fe200078e000a */
[----:B------:R-:W-:Y:S01]  /*6d60*/  LOP3.LUT R11, RZ, 0x80000000, R15, 0xb8, !PT ;  /* 0x80000000ff0b7812 */ /* 0x000fe200078eb80f */
[----:B------:R-:W-:-:S07]  /*6d70*/  IMAD.MOV.U32 R10, RZ, RZ, RZ ;  /* 0x000000ffff0a7224 */ /* 0x000fce00078e00ff */
.L_x_6087:
[----:B------:R-:W-:Y:S05]  /*6d80*/  BSYNC B1 ;  /* 0x0000000000017941 */ /* 0x000fea0003800000 */
.L_x_6067:
        /* <DEDUP_REMOVED lines=32> */
.L_x_6107:
[----:B------:R-:W-:Y:S01]  /*6f90*/  DMUL R4, RZ, R18 ;  /* 0x00000012ff047228 */ /* 0x000fe20000000000 */
[----:B------:R-:W-:-:S10]  /*6fa0*/  MOV R41, RZ ;  /* 0x000000ff00297202 */ /* 0x000fd40000000f00 */
.L_x_6108:
[----:B------:R-:W-:Y:S05]  /*6fb0*/  BSYNC B2 ;  /* 0x0000000000027941 */ /* 0x000fea0003800000 */
.L_x_6106:
        /* <DEDUP_REMOVED lines=63> */
.L_x_6110:
[----:B------:R-:W-:Y:S05]  /*73b0*/  BSYNC B0 ;  /* 0x0000000000007941 */ /* 0x000fea0003800000 */
.L_x_6109:
        /* <DEDUP_REMOVED lines=89> */
.L_x_6114:
[----:B------:R-:W-:Y:S05]  /*7950*/  BSYNC B3 ;  /* 0x0000000000037941 */ /* 0x000fea0003800000 */
.L_x_6113:
[----:B------:R-:W-:Y:S01]  /*7960*/  DADD R4, R4, R40 ;  /* 0x0000000004047229 */ /* 0x000fe20000000028 */
[----:B------:R-:W-:Y:S01]  /*7970*/  UMOV UR4, 0x8fb9f87e ;  /* 0x8fb9f87e00047882 */ /* 0x000fe20000000000 */
[----:B------:R-:W-:Y:S02]  /*7980*/  UMOV UR5, 0x408633ce ;  /* 0x408633ce00057882 */ /* 0x000fe40000000000 */
[----:B------:R-:W-:-:S06]  /*7990*/  DSETP.GE.AND P0, PT, R44, UR4, PT ;  /* 0x000000042c007e2a */ /* 0x000fcc000bf06000 */
[----:B------:R-:W-:Y:S02]  /*79a0*/  FSEL R40, R4, RZ, !P0 ;  /* 0x000000ff04287208 */ /* 0x000fe40004000000 */
[----:B------:R-:W-:Y:S01]  /*79b0*/  FSEL R41, R5, +QNAN , !P0 ;  /* 0x7ff0000005297808 */ /* 0x000fe20004000000 */
[----:B------:R-:W-:Y:S06]  /*79c0*/  BRA `(.L_x_6115) ;  /* 0x00000000005c7947 */ /* 0x000fec0003800000 */
.L_x_6112:
        /* <DEDUP_REMOVED lines=23> */
.L_x_6115:
[----:B------:R-:W-:Y:S05]  /*7b40*/  BSYNC B2 ;  /* 0x0000000000027941 */ /* 0x000fea0003800000 */
.L_x_6111:
        /* <DEDUP_REMOVED lines=31> */
.L_x_6117:
[----:B------:R-:W-:Y:S05]  /*7d40*/  BSYNC B2 ;  /* 0x0000000000027941 */ /* 0x000fea0003800000 */
.L_x_6116:
        /* <DEDUP_REMOVED lines=27> */
.L_x_6119:
[----:B------:R-:W-:Y:S05]  /*7f00*/  BSYNC B2 ;  /* 0x0000000000027941 */ /* 0x000fea0003800000 */
.L_x_6118:
        /* <DEDUP_REMOVED lines=23> */
.L_x_6121:
[----:B------:R-:W-:Y:S05]  /*8080*/  BSYNC B2 ;  /* 0x0000000000027941 */ /* 0x000fea0003800000 */
.L_x_6120:
[----:B------:R-:W-:Y:S05]  /*8090*/  BRA `(.L_x_6122) ;  /* 0x0000001000307947 */ /* 0x000fea0003800000 */
.L_x_6105:
        /* <DEDUP_REMOVED lines=61> */
.L_x_6124:
[----:B------:R-:W-:Y:S05]  /*8470*/  BSYNC B0 ;  /* 0x0000000000007941 */ /* 0x000fea0003800000 */
.L_x_6123:
        /* <DEDUP_REMOVED lines=24> */
.L_x_6126:
[----:B------:R-:W-:Y:S01]  /*8600*/  DMUL R4, RZ, R18 ;  /* 0x00000012ff047228 */ /* 0x000fe20000000000 */
[----:B------:R-:W-:-:S10]  /*8610*/  IMAD.MOV.U32 R3, RZ, RZ, RZ ;  /* 0x000000ffff037224 */ /* 0x000fd400078e00ff */
.L_x_6127:
[----:B------:R-:W-:Y:S05]  /*8620*/  BSYNC B2 ;  /* 0x0000000000027941 */ /* 0x000fea0003800000 */
.L_x_6125:
        /* <DEDUP_REMOVED lines=45> */
.L_x_6129:
[----:B------:R-:W-:Y:S01]  /*8900*/  DMUL R4, RZ, R18 ;  /* 0x00000012ff047228 */ /* 0x000fe20000000000 */
[----:B------:R-:W-:-:S10]  /*8910*/  IMAD.MOV.U32 R41, RZ, RZ, RZ ;  /* 0x000000ffff297224 */ /* 0x000fd400078e00ff */
.L_x_6130:
[----:B------:R-:W-:Y:S05]  /*8920*/  BSYNC B2 ;  /* 0x0000000000027941 */ /* 0x000fea0003800000 */
.L_x_6128:
        /* <DEDUP_REMOVED lines=31> */
.L_x_6104:
[----:B------:R-:W-:-:S10]  /*8b20*/  DADD R16, R18, -R18 ;  /* 0x0000000012107229 */ /* 0x000fd40000000812 */
[----:B------:R-:W-:Y:S01]  /*8b30*/  MOV R14, R16 ;  /* 0x00000010000e7202 */ /* 0x000fe20000000f00 */
[----:B------:R-:W-:Y:S01]  /*8b40*/  IMAD.MOV.U32 R15, RZ, RZ, R17 ;  /* 0x000000ffff0f7224 */ /* 0x000fe200078e0011 */
[----:B------:R-:W-:Y:S06]  /*8b50*/  BRA `(.L_x_6122) ;  /* 0x0000000400807947 */ /* 0x000fec0003800000 */
.L_x_6103:
        /* <DEDUP_REMOVED lines=35> */
.L_x_6134:
[----:B------:R-:W-:Y:S05]  /*8d90*/  BSYNC B3 ;  /* 0x0000000000037941 */ /* 0x000fea0003800000 */
.L_x_6133:
        /* <DEDUP_REMOVED lines=31> */
.L_x_6136:
[----:B------:R-:W-:Y:S05]  /*8f90*/  BSYNC B3 ;  /* 0x0000000000037941 */ /* 0x000fea0003800000 */
.L_x_6135:
        /* <DEDUP_REMOVED lines=24> */
.L_x_6132:
[----:B------:R-:W-:Y:S05]  /*9120*/  BSYNC B2 ;  /* 0x0000000000027941 */ /* 0x000fea0003800000 */
.L_x_6131:
[----:B------:R-:W-:Y:S01]  /*9130*/  IMAD.MOV.U32 R17, RZ, RZ, R14 ;  /* 0x000000ffff117224 */ /* 0x000fe200078e000e */
[----:B------:R-:W-:Y:S01]  /*9140*/  LOP3.LUT R15, RZ, 0x80000000, R19, 0xb8, !PT ;  /* 0x80000000ff0f7812 */ /* 0x000fe200078eb813 */
[----:B------:R-:W-:-:S07]  /*9150*/  IMAD.MOV.U32 R14, RZ, RZ, RZ ;  /* 0x000000ffff0e7224 */ /* 0x000fce00078e00ff */
.L_x_6122:
[----:B------:R-:W-:Y:S05]  /*9160*/  BSYNC B1 ;  /* 0x0000000000017941 */ /* 0x000fea0003800000 */
.L_x_6102:
        /* <DEDUP_REMOVED lines=32> */
.L_x_6142:
[----:B------:R-:W-:Y:S01]  /*9370*/  DMUL R4, RZ, R34 ;  /* 0x00000022ff047228 */ /* 0x000fe20000000000 */
[----:B------:R-:W-:-:S10]  /*9380*/  MOV R41, RZ ;  /* 0x000000ff00297202 */ /* 0x000fd40000000f00 */
.L_x_6143:
[----:B------:R-:W-:Y:S05]  /*9390*/  BSYNC B2 ;  /* 0x0000000000027941 */ /* 0x000fea0003800000 */
.L_x_6141:
        /* <DEDUP_REMOVED lines=63> */
.L_x_6145:
[----:B------:R-:W-:Y:S05]  /*9790*/  BSYNC B0 ;  /* 0x0000000000007941 */ /* 0x000fea0003800000 */
.L_x_6144:
        /* <DEDUP_REMOVED lines=89> */
.L_x_6149:
[----:B------:R-:W-:Y:S05]  /*9d30*/  BSYNC B3 ;  /* 0x0000000000037941 */ /* 0x000fea0003800000 */
.L_x_6148:
[----:B------:R-:W-:Y:S01]  /*9d40*/  DADD R4, R4, R40 ;  /* 0x0000000004047229 */ /* 0x000fe20000000028 */
[----:B------:R-:W-:Y:S01]  /*9d50*/  UMOV UR4, 0x8fb9f87e ;  /* 0x8fb9f87e00047882 */ /* 0x000fe20000000000 */
[----:B------:R-:W-:Y:S02]  /*9d60*/  UMOV UR5, 0x408633ce ;  /* 0x408633ce00057882 */ /* 0x000fe40000000000 */
[----:B------:R-:W-:-:S06]  /*9d70*/  DSETP.GE.AND P0, PT, R44, UR4, PT ;  /* 0x000000042c007e2a */ /* 0x000fcc000bf06000 */
[----:B------:R-:W-:Y:S02]  /*9d80*/  FSEL R40, R4, RZ, !P0 ;  /* 0x000000ff04287208 */ /* 0x000fe40004000000 */
[----:B------:R-:W-:Y:S01]  /*9d90*/  FSEL R41, R5, +QNAN , !P0 ;  /* 0x7ff0000005297808 */ /* 0x000fe20004000000 */
[----:B------:R-:W-:Y:S06]  /*9da0*/  BRA `(.L_x_6150) ;  /* 0x00000000005c7947 */ /* 0x000fec0003800000 */
.L_x_6147:
        /* <DEDUP_REMOVED lines=23> */
.L_x_6150:
[----:B------:R-:W-:Y:S05]  /*9f20*/  BSYNC B2 ;  /* 0x0000000000027941 */ /* 0x000fea0003800000 */
.L_x_6146:
        /* <DEDUP_REMOVED lines=31> */
.L_x_6152:
[----:B------:R-:W-:Y:S05]  /*a120*/  BSYNC B2 ;  /* 0x0000000000027941 */ /* 0x000fea0003800000 */
.L_x_6151:
        /* <DEDUP_REMOVED lines=27> */
.L_x_6154:
[----:B------:R-:W-:Y:S05]  /*a2e0*/  BSYNC B2 ;  /* 0x0000000000027941 */ /* 0x000fea0003800000 */
.L_x_6153:
        /* <DEDUP_REMOVED lines=23> */
.L_x_6156:
[----:B------:R-:W-:Y:S05]  /*a460*/  BSYNC B2 ;  /* 0x0000000000027941 */ /* 0x000fea0003800000 */
.L_x_6155:
[----:B------:R-:W-:Y:S05]  /*a470*/  BRA `(.L_x_6157) ;  /* 0x0000001000307947 */ /* 0x000fea0003800000 */
.L_x_6140:
        /* <DEDUP_REMOVED lines=61> */
.L_x_6159:
[----:B------:R-:W-:Y:S05]  /*a850*/  BSYNC B0 ;  /* 0x0000000000007941 */ /* 0x000fea0003800000 */
.L_x_6158:
        /* <DEDUP_REMOVED lines=24> */
.L_x_6161:
[----:B------:R-:W-:Y:S01]  /*a9e0*/  DMUL R4, RZ, R34 ;  /* 0x00000022ff047228 */ /* 0x000fe20000000000 */
[----:B------:R-:W-:-:S10]  /*a9f0*/  IMAD.MOV.U32 R3, RZ, RZ, RZ ;  /* 0x000000ffff037224 */ /* 0x000fd400078e00ff */
.L_x_6162:
[----:B------:R-:W-:Y:S05]  /*aa00*/  BSYNC B2 ;  /* 0x0000000000027941 */ /* 0x000fea0003800000 */
.L_x_6160:
        /* <DEDUP_REMOVED lines=45> */
.L_x_6164:
[----:B------:R-:W-:Y:S01]  /*ace0*/  DMUL R4, RZ, R34 ;  /* 0x00000022ff047228 */ /* 0x000fe20000000000 */
[----:B------:R-:W-:-:S10]  /*acf0*/  IMAD.MOV.U32 R41, RZ, RZ, RZ ;  /* 0x000000ffff297224 */ /* 0x000fd400078e00ff */
.L_x_6165:
[----:B------:R-:W-:Y:S05]  /*ad00*/  BSYNC B2 ;  /* 0x0000000000027941 */ /* 0x000fea0003800000 */
.L_x_6163:
        /* <DEDUP_REMOVED lines=31> */
.L_x_6139:
[----:B------:R-:W-:-:S10]  /*af00*/  DADD R32, R34, -R34 ;  /* 0x0000000022207229 */ /* 0x000fd40000000822 */
[----:B------:R-:W-:Y:S01]  /*af10*/  MOV R18, R32 ;  /* 0x0000002000127202 */ /* 0x000fe20000000f00 */
[----:B------:R-:W-:Y:S01]  /*af20*/  IMAD.MOV.U32 R19, RZ, RZ, R33 ;  /* 0x000000ffff137224 */ /* 0x000fe200078e0021 */
[----:B------:R-:W-:Y:S06]  /*af30*/  BRA `(.L_x_6157) ;  /* 0x0000000400807947 */ /* 0x000fec0003800000 */
.L_x_6138:
        /* <DEDUP_REMOVED lines=35> */
.L_x_6169:
[----:B------:R-:W-:Y:S05]  /*b170*/  BSYNC B3 ;  /* 0x0000000000037941 */ /* 0x000fea0003800000 */
.L_x_6168:
        /* <DEDUP_REMOVED lines=31> */
.L_x_6171:
[----:B------:R-:W-:Y:S05]  /*b370*/  BSYNC B3 ;  /* 0x0000000000037941 */ /* 0x000fea0003800000 */
.L_x_6170:
        /* <DEDUP_REMOVED lines=24> */
.L_x_6167:
[----:B------:R-:W-:Y:S05]  /*b500*/  BSYNC B2 ;  /* 0x0000000000027941 */ /* 0x000fea0003800000 */
.L_x_6166:
[----:B------:R-:W-:Y:S01]  /*b510*/  IMAD.MOV.U32 R33, RZ, RZ, R18 ;  /* 0x000000ffff217224 */ /* 0x000fe200078e0012 */
[----:B------:R-:W-:Y:S01]  /*b520*/  LOP3.LUT R19, RZ, 0x80000000, R35, 0xb8, !PT ;  /* 0x80000000ff137812 */ /* 0x000fe200078eb823 */
[----:B------:R-:W-:-:S07]  /*b530*/  IMAD.MOV.U32 R18, RZ, RZ, RZ ;  /* 0x000000ffff127224 */ /* 0x000fce00078e00ff */
.L_x_6157:
[----:B------:R-:W-:Y:S05]  /*b540*/  BSYNC B1 ;  /* 0x0000000000017941 */ /* 0x000fea0003800000 */
.L_x_6137:
        /* <DEDUP_REMOVED lines=32> */
.L_x_6177:
[----:B------:R-:W-:Y:S01]  /*b750*/  DMUL R4, RZ, R38 ;  /* 0x00000026ff047228 */ /* 0x000fe20000000000 */
[----:B------:R-:W-:-:S10]  /*b760*/  MOV R41, RZ ;  /* 0x000000ff00297202 */ /* 0x000fd40000000f00 */
.L_x_6178:
[----:B------:R-:W-:Y:S05]  /*b770*/  BSYNC B2 ;  /* 0x0000000000027941 */ /* 0x000fea0003800000 */
.L_x_6176:
        /* <DEDUP_REMOVED lines=63> */
.L_x_6180:
[----:B------:R-:W-:Y:S05]  /*bb70*/  BSYNC B0 ;  /* 0x0000000000007941 */ /* 0x000fea0003800000 */
.L_x_6179:
        /* <DEDUP_REMOVED lines=89> */
.L_x_6184:
[----:B------:R-:W-:Y:S05]  /*c110*/  BSYNC B3 ;  /* 0x0000000000037941 */ /* 0x000fea0003800000 */
.L_x_6183:
[----:B------:R-:W-:Y:S01]  /*c120*/  DADD R4, R4, R40 ;  /* 0x0000000004047229 */ /* 0x000fe20000000028 */
[----:B------:R-:W-:Y:S01]  /*c130*/  UMOV UR4, 0x8fb9f87e ;  /* 0x8fb9f87e00047882 */ /* 0x000fe20000000000 */
[----:B------:R-:W-:Y:S02]  /*c140*/  UMOV UR5, 0x408633ce ;  /* 0x408633ce00057882 */ /* 0x000fe40000000000 */
[----:B------:R-:W-:-:S06]  /*c150*/  DSETP.GE.AND P0, PT, R44, UR4, PT ;  /* 0x000000042c007e2a */ /* 0x000fcc000bf06000 */
[----:B------:R-:W-:Y:S02]  /*c160*/  FSEL R40, R4, RZ, !P0 ;  /* 0x000000ff04287208 */ /* 0x000fe40004000000 */
[----:B------:R-:W-:Y:S01]  /*c170*/  FSEL R41, R5, +QNAN , !P0 ;  /* 0x7ff0000005297808 */ /* 0x000fe20004000000 */
[----:B------:R-:W-:Y:S06]  /*c180*/  BRA `(.L_x_6185) ;  /* 0x00000000005c7947 */ /* 0x000fec0003800000 */
.L_x_6182:
        /* <DEDUP_REMOVED lines=23> */
.L_x_6185:
[----:B------:R-:W-:Y:S05]  /*c300*/  BSYNC B2 ;  /* 0x0000000000027941 */ /* 0x000fea0003800000 */
.L_x_6181:
        /* <DEDUP_REMOVED lines=31> */
.L_x_6187:
[----:B------:R-:W-:Y:S05]  /*c500*/  BSYNC B2 ;  /* 0x0000000000027941 */ /* 0x000fea0003800000 */
.L_x_6186:
        /* <DEDUP_REMOVED lines=27> */
.L_x_6189:
[----:B------:R-:W-:Y:S05]  /*c6c0*/  BSYNC B2 ;  /* 0x0000000000027941 */ /* 0x000fea0003800000 */
.L_x_6188:
        /* <DEDUP_REMOVED lines=23> */
.L_x_6191:
[----:B------:R-:W-:Y:S05]  /*c840*/  BSYNC B2 ;  /* 0x0000000000027941 */ /* 0x000fea0003800000 */
.L_x_6190:
[----:B------:R-:W-:Y:S05]  /*c850*/  BRA `(.L_x_6192) ;  /* 0x0000001000307947 */ /* 0x000fea0003800000 */
.L_x_6175:
        /* <DEDUP_REMOVED lines=61> */
.L_x_6194:
[----:B------:R-:W-:Y:S05]  /*cc30*/  BSYNC B0 ;  /* 0x0000000000007941 */ /* 0x000fea0003800000 */
.L_x_6193:
        /* <DEDUP_REMOVED lines=24> */
.L_x_6196:
[----:B------:R-:W-:Y:S01]  /*cdc0*/  DMUL R4, RZ, R38 ;  /* 0x00000026ff047228 */ /* 0x000fe20000000000 */
[----:B------:R-:W-:-:S10]  /*cdd0*/  IMAD.MOV.U32 R3, RZ, RZ, RZ ;  /* 0x000000ffff037224 */ /* 0x000fd400078e00ff */
.L_x_6197:
[----:B------:R-:W-:Y:S05]  /*cde0*/  BSYNC B2 ;  /* 0x0000000000027941 */ /* 0x000fea0003800000 */
.L_x_6195:
        /* <DEDUP_REMOVED lines=45> */
.L_x_6199:
[----:B------:R-:W-:Y:S01]  /*d0c0*/  DMUL R4, RZ, R38 ;  /* 0x00000026ff047228 */ /* 0x000fe20000000000 */
[----:B------:R-:W-:-:S10]  /*d0d0*/  IMAD.MOV.U32 R41, RZ, RZ, RZ ;  /* 0x000000ffff297224 */ /* 0x000fd400078e00ff */
.L_x_6200:
[----:B------:R-:W-:Y:S05]  /*d0e0*/  BSYNC B2 ;  /* 0x0000000000027941 */ /* 0x000fea0003800000 */
.L_x_6198:
        /* <DEDUP_REMOVED lines=31> */
.L_x_6174:
[----:B------:R-:W-:-:S10]  /*d2e0*/  DADD R36, R38, -R38 ;  /* 0x0000000026247229 */ /* 0x000fd40000000826 */
[----:B------:R-:W-:Y:S01]  /*d2f0*/  MOV R34, R36 ;  /* 0x0000002400227202 */ /* 0x000fe20000000f00 */
[----:B------:R-:W-:Y:S01]  /*d300*/  IMAD.MOV.U32 R35, RZ, RZ, R37 ;  /* 0x000000ffff237224 */ /* 0x000fe200078e0025 */
[----:B------:R-:W-:Y:S06]  /*d310*/  BRA `(.L_x_6192) ;  /* 0x0000000400807947 */ /* 0x000fec0003800000 */
.L_x_6173:
        /* <DEDUP_REMOVED lines=35> */
.L_x_6204:
[----:B------:R-:W-:Y:S05]  /*d550*/  BSYNC B3 ;  /* 0x0000000000037941 */ /* 0x000fea0003800000 */
.L_x_6203:
        /* <DEDUP_REMOVED lines=31> */
.L_x_6206:
[----:B------:R-:W-:Y:S05]  /*d750*/  BSYNC B3 ;  /* 0x0000000000037941 */ /* 0x000fea0003800000 */
.L_x_6205:
        /* <DEDUP_REMOVED lines=24> */
.L_x_6202:
[----:B------:R-:W-:Y:S05]  /*d8e0*/  BSYNC B2 ;  /* 0x0000000000027941 */ /* 0x000fea0003800000 */
.L_x_6201:
[----:B------:R-:W-:Y:S01]  /*d8f0*/  IMAD.MOV.U32 R37, RZ, RZ, R34 ;  /* 0x000000ffff257224 */ /* 0x000fe200078e0022 */
[----:B------:R-:W-:Y:S01]  /*d900*/  LOP3.LUT R35, RZ, 0x80000000, R39, 0xb8, !PT ;  /* 0x80000000ff237812 */ /* 0x000fe200078eb827 */
[----:B------:R-:W-:-:S07]  /*d910*/  IMAD.MOV.U32 R34, RZ, RZ, RZ ;  /* 0x000000ffff227224 */ /* 0x000fce00078e00ff */
.L_x_6192:
[----:B------:R-:W-:Y:S05]  /*d920*/  BSYNC B1 ;  /* 0x0000000000017941 */ /* 0x000fea0003800000 */
.L_x_6172:
        /* <DEDUP_REMOVED lines=32> */
.L_x_6212:
[----:B------:R-:W-:Y:S01]  /*db30*/  DMUL R4, RZ, R22 ;  /* 0x00000016ff047228 */ /* 0x000fe20000000000 */
[----:B------:R-:W-:-:S10]  /*db40*/  MOV R41, RZ ;  /* 0x000000ff00297202 */ /* 0x000fd40000000f00 */
.L_x_6213:
[----:B------:R-:W-:Y:S05]  /*db50*/  BSYNC B2 ;  /* 0x0000000000027941 */ /* 0x000fea0003800000 */
.L_x_6211:
        /* <DEDUP_REMOVED lines=63> */
.L_x_6215:
[----:B------:R-:W-:Y:S05]  /*df50*/  BSYNC B0 ;  /* 0x0000000000007941 */ /* 0x000fea0003800000 */
.L_x_6214:
        /* <DEDUP_REMOVED lines=89> */
.L_x_6219:
[----:B------:R-:W-:Y:S05]  /*e4f0*/  BSYNC B3 ;  /* 0x0000000000037941 */ /* 0x000fea0003800000 */
.L_x_6218:
[----:B------:R-:W-:Y:S01]  /*e500*/  DADD R4, R4, R40 ;  /* 0x0000000004047229 */ /* 0x000fe20000000028 */
[----:B------:R-:W-:Y:S01]  /*e510*/  UMOV UR4, 0x8fb9f87e ;  /* 0x8fb9f87e00047882 */ /* 0x000fe20000000000 */
[----:B------:R-:W-:Y:S02]  /*e520*/  UMOV UR5, 0x408633ce ;  /* 0x408633ce00057882 */ /* 0x000fe40000000000 */
[----:B------:R-:W-:-:S06]  /*e530*/  DSETP.GE.AND P0, PT, R44, UR4, PT ;  /* 0x000000042c007e2a */ /* 0x000fcc000bf06000 */
[----:B------:R-:W-:Y:S02]  /*e540*/  FSEL R40, R4, RZ, !P0 ;  /* 0x000000ff04287208 */ /* 0x000fe40004000000 */
[----:B------:R-:W-:Y:S01]  /*e550*/  FSEL R41, R5, +QNAN , !P0 ;  /* 0x7ff0000005297808 */ /* 0x000fe20004000000 */
[----:B------:R-:W-:Y:S06]  /*e560*/  BRA `(.L_x_6220) ;  /* 0x00000000005c7947 */ /* 0x000fec0003800000 */
.L_x_6217:
        /* <DEDUP_REMOVED lines=23> */
.L_x_6220:
[----:B------:R-:W-:Y:S05]  /*e6e0*/  BSYNC B2 ;  /* 0x0000000000027941 */ /* 0x000fea0003800000 */
.L_x_6216:
        /* <DEDUP_REMOVED lines=31> */
.L_x_6222:
[----:B------:R-:W-:Y:S05]  /*e8e0*/  BSYNC B2 ;  /* 0x0000000000027941 */ /* 0x000fea0003800000 */
.L_x_6221:
        /* <DEDUP_REMOVED lines=27> */
.L_x_6224:
[----:B------:R-:W-:Y:S05]  /*eaa0*/  BSYNC B2 ;  /* 0x0000000000027941 */ /* 0x000fea0003800000 */
.L_x_6223:
        /* <DEDUP_REMOVED lines=21> */
[----:B------:R-:W-:-:S07]  /*ec00*/  IMAD.MOV.U32 R41, RZ, RZ, R3 ;  /* 0x000000ffff297224 */ /* 0x000fce00078e0003 */
.L_x_6226:
[----:B------:R-:W-:Y:S05]  /*ec10*/  BSYNC B2 ;  /* 0x0000000000027941 */ /* 0x000fea0003800000 */
.L_x_6225:
[----:B------:R-:W-:Y:S02]  /*ec20*/  IMAD.MOV.U32 R38, RZ, RZ, R40 ;  /* 0x000000ffff267224 */ /* 0x000fe400078e0028 */
[----:B------:R-:W-:Y:S01]  /*ec30*/  IMAD.MOV.U32 R39, RZ, RZ, R41 ;  /* 0x000000ffff277224 */ /* 0x000fe200078e0029 */
[----:B------:R-:W-:Y:S06]  /*ec40*/  BRA `(.L_x_6227) ;  /* 0x0000001000307947 */ /* 0x000fec0003800000 */
.L_x_6210:
        /* <DEDUP_REMOVED lines=61> */
.L_x_6229:
[----:B------:R-:W-:Y:S05]  /*f020*/  BSYNC B0 ;  /* 0x0000000000007941 */ /* 0x000fea0003800000 */
.L_x_6228:
        /* <DEDUP_REMOVED lines=21> */
[----:B------:R-:W-:Y:S05]  /*f180*/  CALL.REL.NOINC `($_ZN2at6native29vectorized_elementwise_kernelILi4EZZZNS0_16tanh_kernel_cudaERNS_18TensorIteratorBaseEENKUlvE_clEvENKUlvE_clEvEUlN3c107complexIdEEE_St5arrayIPcLm2EEEEviT0_T1_$__internal_trig_reduction_slowpathd) ;  /* 0x0000016800087944 */ /* 0x000fea0003c00000 */
[----:B------:R-:W-:Y:S01]  /*f190*/  IMAD.MOV.U32 R3, RZ, RZ, R41 ;  /* 0x000000ffff037224 */ /* 0x000fe200078e0029 */
[----:B------:R-:W-:Y:S06]  /*f1a0*/  BRA `(.L_x_6232) ;  /* 0x0000000000087947 */ /* 0x000fec0003800000 */
.L_x_6231:
[----:B------:R-:W-:Y:S01]  /*f1b0*/  DMUL R4, RZ, R22 ;  /* 0x00000016ff047228 */ /* 0x000fe20000000000 */
[----:B------:R-:W-:-:S10]  /*f1c0*/  IMAD.MOV.U32 R3, RZ, RZ, RZ ;  /* 0x000000ffff037224 */ /* 0x000fd400078e00ff */
.L_x_6232:
[----:B------:R-:W-:Y:S05]  /*f1d0*/  BSYNC B2 ;  /* 0x0000000000027941 */ /* 0x000fea0003800000 */
.L_x_6230:
        /* <DEDUP_REMOVED lines=45> */
.L_x_6234:
[----:B------:R-:W-:Y:S01]  /*f4b0*/  DMUL R4, RZ, R22 ;  /* 0x00000016ff047228 */ /* 0x000fe20000000000 */
[----:B------:R-:W-:-:S10]  /*f4c0*/  IMAD.MOV.U32 R41, RZ, RZ, RZ ;  /* 0x000000ffff297224 */ /* 0x000fd400078e00ff */
.L_x_6235:
[----:B------:R-:W-:Y:S05]  /*f4d0*/  BSYNC B2 ;  /* 0x0000000000027941 */ /* 0x000fea0003800000 */
.L_x_6233:
        /* <DEDUP_REMOVED lines=31> */
.L_x_6209:
[----:B------:R-:W-:-:S10]  /*f6d0*/  DADD R20, R22, -R22 ;  /* 0x0000000016147229 */ /* 0x000fd40000000816 */
[----:B------:R-:W-:Y:S02]  /*f6e0*/  IMAD.MOV.U32 R38, RZ, RZ, R20 ;  /* 0x000000ffff267224 */ /* 0x000fe400078e0014 */
[----:B------:R-:W-:Y:S01]  /*f6f0*/  IMAD.MOV.U32 R39, RZ, RZ, R21 ;  /* 0x000000ffff277224 */ /* 0x000fe200078e0015 */
[----:B------:R-:W-:Y:S06]  /*f700*/  BRA `(.L_x_6227) ;  /* 0x0000000400807947 */ /* 0x000fec0003800000 */
.L_x_6208:
        /* <DEDUP_REMOVED lines=33> */
[----:B------:R-:W-:Y:S05]  /*f920*/  CALL.REL.NOINC `($_ZN2at6native29vectorized_elementwise_kernelILi4EZZZNS0_16tanh_kernel_cudaERNS_18TensorIteratorBaseEENKUlvE_clEvENKUlvE_clEvEUlN3c107complexIdEEE_St5arrayIPcLm2EEEEviT0_T1_$__internal_trig_reduction_slowpathd) ;  /* 0x0000016000207944 */ /* 0x000fea0003c00000 */
[----:B------:R-:W-:-:S07]  /*f930*/  IMAD.MOV.U32 R3, RZ, RZ, R41 ;  /* 0x000000ffff037224 */ /* 0x000fce00078e0029 */
.L_x_6239:
[----:B------:R-:W-:Y:S05]  /*f940*/  BSYNC B3 ;  /* 0x0000000000037941 */ /* 0x000fea0003800000 */
.L_x_6238:
        /* <DEDUP_REMOVED lines=28> */
[----:B------:R-:W-:Y:S01]  /*fb10*/  MOV R39, R41 ;  /* 0x0000002900277202 */ /* 0x000fe20000000f00 */
[----:B------:R-:W-:Y:S02]  /*fb20*/  IMAD.MOV.U32 R58, RZ, RZ, R4 ;  /* 0x000000ffff3a7224 */ /* 0x000fe400078e0004 */
[----:B------:R-:W-:-:S07]  /*fb30*/  IMAD.MOV.U32 R59, RZ, RZ, R5 ;  /* 0x000000ffff3b7224 */ /* 0x000fce00078e0005 */
.L_x_6241:
[----:B------:R-:W-:Y:S05]  /*fb40*/  BSYNC B3 ;  /* 0x0000000000037941 */ /* 0x000fea0003800000 */
.L_x_6240:
        /* <DEDUP_REMOVED lines=24> */
.L_x_6237:
[----:B------:R-:W-:Y:S05]  /*fcd0*/  BSYNC B2 ;  /* 0x0000000000027941 */ /* 0x000fea0003800000 */
.L_x_6236:
[----:B------:R-:W-:Y:S01]  /*fce0*/  IMAD.MOV.U32 R21, RZ, RZ, R38 ;  /* 0x000000ffff157224 */ /* 0x000fe200078e0026 */
[----:B------:R-:W-:Y:S01]  /*fcf0*/  LOP3.LUT R39, RZ, 0x80000000, R23, 0xb8, !PT ;  /* 0x80000000ff277812 */ /* 0x000fe200078eb817 */
[----:B------:R-:W-:-:S07]  /*fd00*/  IMAD.MOV.U32 R38, RZ, RZ, RZ ;  /* 0x000000ffff267224 */ /* 0x000fce00078e00ff */
.L_x_6227:
[----:B------:R-:W-:Y:S05]  /*fd10*/  BSYNC B1 ;  /* 0x0000000000017941 */ /* 0x000fea0003800000 */
.L_x_6207:
        /* <DEDUP_REMOVED lines=31> */
[----:B------:R-:W-:Y:S05]  /*ff10*/  BRA `(.L_x_6248) ;  /* 0x0000000000087947 */ /* 0x000fea0003800000 */
.L_x_6247:
[----:B------:R-:W-:Y:S01]  /*ff20*/  DMUL R4, RZ, R26 ;  /* 0x0000001aff047228 */ /* 0x000fe20000000000 */
[----:B------:R-:W-:-:S10]  /*ff30*/  IMAD.MOV.U32 R41, RZ, RZ, RZ ;  /* 0x000000ffff297224 */ /* 0x000fd400078e00ff */
.L_x_6248:
[----:B------:R-:W-:Y:S05]  /*ff40*/  BSYNC B2 ;  /* 0x0000000000027941 */ /* 0x000fea0003800000 */
.L_x_6246:
        /* <DEDUP_REMOVED lines=63> */
.L_x_6250:
[----:B------:R-:W-:Y:S05]  /*10340*/  BSYNC B0 ;  /* 0x0000000000007941 */ /* 0x000fea0003800000 */
.L_x_6249:
        /* <DEDUP_REMOVED lines=88> */
[----:B------:R-:W-:-:S07]  /*108d0*/  IMAD.MOV.U32 R41, RZ, RZ, R3 ;  /* 0x000000ffff297224 */ /* 0x000fce00078e0003 */
.L_x_6254:
[----:B------:R-:W-:Y:S05]  /*108e0*/  BSYNC B3 ;  /* 0x0000000000037941 */ /* 0x000fea0003800000 */
.L_x_6253:
[----:B------:R-:W-:Y:S01]  /*108f0*/  DADD R4, R4, R40 ;  /* 0x0000000004047229 */ /* 0x000fe20000000028 */
[----:B------:R-:W-:Y:S01]  /*10900*/  UMOV UR4, 0x8fb9f87e ;  /* 0x8fb9f87e00047882 */ /* 0x000fe20000000000 */
[----:B------:R-:W-:Y:S02]  /*10910*/  UMOV UR5, 0x408633ce ;  /* 0x408633ce00057882 */ /* 0x000fe40000000000 */
[----:B------:R-:W-:-:S06]  /*10920*/  DSETP.GE.AND P0, PT, R44, UR4, PT ;  /* 0x000000042c007e2a */ /* 0x000fcc000bf06000 */
[----:B------:R-:W-:Y:S02]  /*10930*/  FSEL R40, R4, RZ, !P0 ;  /* 0x000000ff04287208 */ /* 0x000fe40004000000 */
[----:B------:R-:W-:Y:S01]  /*10940*/  FSEL R41, R5, +QNAN , !P0 ;  /* 0x7ff0000005297808 */ /* 0x000fe20004000000 */
[----:B------:R-:W-:Y:S06]  /*10950*/  BRA `(.L_x_6255) ;  /* 0x00000000005c7947 */ /* 0x000fec0003800000 */
.L_x_6252:
        /* <DEDUP_REMOVED lines=23> */
.L_x_6255:
[----:B------:R-:W-:Y:S05]  /*10ad0*/  BSYNC B2 ;  /* 0x0000000000027941 */ /* 0x000fea0003800000 */
.L_x_6251:
        /* <DEDUP_REMOVED lines=29> */
[----:B------:R-:W-:Y:S01]  /*10cb0*/  IMAD.MOV.U32 R40, RZ, RZ, R5 ;  /* 0x000000ffff287224 */ /* 0x000fe200078e0005 */
[----:B------:R-:W-:-:S07]  /*10cc0*/  MOV R41, R4 ;  /* 0x0000000400297202 */ /* 0x000fce0000000f00 */
.L_x_6257:
[----:B------:R-:W-:Y:S05]  /*10cd0*/  BSYNC B2 ;  /* 0x0000000000027941 */ /* 0x000fea0003800000 */
.L_x_6256:
        /* <DEDUP_REMOVED lines=27> */
.L_x_6259:
[----:B------:R-:W-:Y:S05]  /*10e90*/  BSYNC B2 ;  /* 0x0000000000027941 */ /* 0x000fea0003800000 */
.L_x_6258:
        /* <DEDUP_REMOVED lines=22> */
.L_x_6261:
[----:B------:R-:W-:Y:S05]  /*11000*/  BSYNC B2 ;  /* 0x0000000000027941 */ /* 0x000fea0003800000 */
.L_x_6260:
[----:B------:R-:W-:Y:S01]  /*11010*/  IMAD.MOV.U32 R22, RZ, RZ, R40 ;  /* 0x000000ffff167224 */ /* 0x000fe200078e0028 */
[----:B------:R-:W-:Y:S01]  /*11020*/  MOV R23, R41 ;  /* 0x0000002900177202 */ /* 0x000fe20000000f00 */
[----:B------:R-:W-:Y:S06]  /*11030*/  BRA `(.L_x_6262) ;  /* 0x0000001000307947 */ /* 0x000fec0003800000 */
.L_x_6245:
        /* <DEDUP_REMOVED lines=61> */
.L_x_6264:
[----:B------:R-:W-:Y:S05]  /*11410*/  BSYNC B0 ;  /* 0x0000000000007941 */ /* 0x000fea0003800000 */
.L_x_6263:
        /* <DEDUP_REMOVED lines=23> */
[----:B------:R-:W-:Y:S06]  /*11590*/  BRA `(.L_x_6267) ;  /* 0x0000000000087947 */ /* 0x000fec0003800000 */
.L_x_6266:
[----:B------:R-:W-:Y:S01]  /*115a0*/  DMUL R4, RZ, R26 ;  /* 0x0000001aff047228 */ /* 0x000fe20000000000 */
[----:B------:R-:W-:-:S10]  /*115b0*/  IMAD.MOV.U32 R3, RZ, RZ, RZ ;  /* 0x000000ffff037224 */ /* 0x000fd400078e00ff */
.L_x_6267:
[----:B------:R-:W-:Y:S05]  /*115c0*/  BSYNC B2 ;  /* 0x0000000000027941 */ /* 0x000fea0003800000 */
.L_x_6265:
        /* <DEDUP_REMOVED lines=45> */
.L_x_6269:
[----:B------:R-:W-:Y:S01]  /*118a0*/  DMUL R4, RZ, R26 ;  /* 0x0000001aff047228 */ /* 0x000fe20000000000 */
[----:B------:R-:W-:-:S10]  /*118b0*/  MOV R41, RZ ;  /* 0x000000ff00297202 */ /* 0x000fd40000000f00 */
.L_x_6270:
[----:B------:R-:W-:Y:S05]  /*118c0*/  BSYNC B2 ;  /* 0x0000000000027941 */ /* 0x000fea0003800000 */
.L_x_6268:
        /* <DEDUP_REMOVED lines=31> */
.L_x_6244:
[----:B------:R-:W-:-:S10]  /*11ac0*/  DADD R24, R26, -R26 ;  /* 0x000000001a187229 */ /* 0x000fd4000000081a */
[----:B------:R-:W-:Y:S02]  /*11ad0*/  IMAD.MOV.U32 R22, RZ, RZ, R24 ;  /* 0x000000ffff167224 */ /* 0x000fe400078e0018 */
[----:B------:R-:W-:Y:S01]  /*11ae0*/  IMAD.MOV.U32 R23, RZ, RZ, R25 ;  /* 0x000000ffff177224 */ /* 0x000fe200078e0019 */
[----:B------:R-:W-:Y:S06]  /*11af0*/  BRA `(.L_x_6262) ;  /* 0x0000000400807947 */ /* 0x000fec0003800000 */
.L_x_6243:
        /* <DEDUP_REMOVED lines=33> */
[----:B------:R-:W-:Y:S05]  /*11d10*/  CALL.REL.NOINC `($_ZN2at6native29vectorized_elementwise_kernelILi4EZZZNS0_16tanh_kernel_cudaERNS_18TensorIteratorBaseEENKUlvE_clEvENKUlvE_clEvEUlN3c107complexIdEEE_St5arrayIPcLm2EEEEviT0_T1_$__internal_trig_reduction_slowpathd) ;  /* 0x0000013c00247944 */ /* 0x000fea0003c00000 */
[----:B------:R-:W-:-:S07]  /*11d20*/  MOV R3, R41 ;  /* 0x0000002900037202 */ /* 0x000fce0000000f00 */
.L_x_6274:
[----:B------:R-:W-:Y:S05]  /*11d30*/  BSYNC B3 ;  /* 0x0000000000037941 */ /* 0x000fea0003800000 */
.L_x_6273:
        /* <DEDUP_REMOVED lines=27> */
[----:B------:R-:W-:Y:S05]  /*11ef0*/  CALL.REL.NOINC `($_ZN2at6native29vectorized_elementwise_kernelILi4EZZZNS0_16tanh_kernel_cudaERNS_18TensorIteratorBaseEENKUlvE_clEvENKUlvE_clEvEUlN3c107complexIdEEE_St5arrayIPcLm2EEEEviT0_T1_$__internal_trig_reduction_slowpathd) ;  /* 0x0000013800ac7944 */ /* 0x000fea0003c00000 */
[----:B------:R-:W-:Y:S02]  /*11f00*/  IMAD.MOV.U32 R23, RZ, RZ, R41 ;  /* 0x000000ffff177224 */ /* 0x000fe400078e0029 */
[----:B------:R-:W-:Y:S02]  /*11f10*/  IMAD.MOV.U32 R58, RZ, RZ, R4 ;  /* 0x000000ffff3a7224 */ /* 0x000fe400078e0004 */
[----:B------:R-:W-:-:S07]  /*11f20*/  IMAD.MOV.U32 R59, RZ, RZ, R5 ;  /* 0x000000ffff3b7224 */ /* 0x000fce00078e0005 */
.L_x_6276:
[----:B------:R-:W-:Y:S05]  /*11f30*/  BSYNC B3 ;  /* 0x0000000000037941 */ /* 0x000fea0003800000 */
.L_x_6275:
        /* <DEDUP_REMOVED lines=24> */
.L_x_6272:
[----:B------:R-:W-:Y:S05]  /*120c0*/  BSYNC B2 ;  /* 0x0000000000027941 */ /* 0x000fea0003800000 */
.L_x_6271:
[----:B------:R-:W-:Y:S01]  /*120d0*/  IMAD.MOV.U32 R25, RZ, RZ, R22 ;  /* 0x000000ffff197224 */ /* 0x000fe200078e0016 */
[----:B------:R-:W-:Y:S01]  /*120e0*/  LOP3.LUT R23, RZ, 0x80000000, R27, 0xb8, !PT ;  /* 0x80000000ff177812 */ /* 0x000fe200078eb81b */
[----:B------:R-:W-:-:S07]  /*120f0*/  IMAD.MOV.U32 R22, RZ, RZ, RZ ;  /* 0x000000ffff167224 */ /* 0x000fce00078e00ff */
.L_x_6262:
[----:B------:R-:W-:Y:S05]  /*12100*/  BSYNC B1 ;  /* 0x0000000000017941 */ /* 0x000fea0003800000 */
.L_x_6242:
        /* <DEDUP_REMOVED lines=26> */
.L_x_5996:
        /* <DEDUP_REMOVED lines=99> */
.L_x_6283:
[----:B------:R-:W-:Y:S01]  /*128e0*/  DMUL R4, RZ, R34 ;  /* 0x00000022ff047228 */ /* 0x000fe20000000000 */
[----:B------:R-:W-:-:S10]  /*128f0*/  IMAD.MOV.U32 R41, RZ, RZ, RZ ;  /* 0x000000ffff297224 */ /* 0x000fd400078e00ff */
.L_x_6284:
[----:B------:R-:W-:Y:S05]  /*12900*/  BSYNC B2 ;  /* 0x0000000000027941 */ /* 0x000fea0003800000 */
.L_x_6282:
        /* <DEDUP_REMOVED lines=63> */
.L_x_6286:
[----:B------:R-:W-:Y:S05]  /*12d00*/  BSYNC B0 ;  /* 0x0000000000007941 */ /* 0x000fea0003800000 */
.L_x_6285:
        /* <DEDUP_REMOVED lines=88> */
.L_x_6290:
[----:B------:R-:W-:Y:S05]  /*13290*/  BSYNC B3 ;  /* 0x0000000000037941 */ /* 0x000fea0003800000 */
.L_x_6289:
[----:B------:R-:W-:Y:S01]  /*132a0*/  DADD R4, R4, R40 ;  /* 0x0000000004047229 */ /* 0x000fe20000000028 */
[----:B------:R-:W-:Y:S01]  /*132b0*/  UMOV UR4, 0x8fb9f87e ;  /* 0x8fb9f87e00047882 */ /* 0x000fe20000000000 */
[----:B------:R-:W-:Y:S02]  /*132c0*/  UMOV UR5, 0x408633ce ;  /* 0x408633ce00057882 */ /* 0x000fe40000000000 */
[----:B------:R-:W-:-:S06]  /*132d0*/  DSETP.GE.AND P0, PT, R28, UR4, PT ;  /* 0x000000041c007e2a */ /* 0x000fcc000bf06000 */
[----:B------:R-:W-:Y:S02]  /*132e0*/  FSEL R28, R4, RZ, !P0 ;  /* 0x000000ff041c7208 */ /* 0x000fe40004000000 */
[----:B------:R-:W-:Y:S01]  /*132f0*/  FSEL R29, R5, +QNAN , !P0 ;  /* 0x7ff00000051d7808 */ /* 0x000fe20004000000 */
[----:B------:R-:W-:Y:S06]  /*13300*/  BRA `(.L_x_6291) ;  /* 0x00000000005c7947 */ /* 0x000fec0003800000 */
.L_x_6288:
        /* <DEDUP_REMOVED lines=23> */
.L_x_6291:
[----:B------:R-:W-:Y:S05]  /*13480*/  BSYNC B2 ;  /* 0x0000000000027941 */ /* 0x000fea0003800000 */
.L_x_6287:
        /* <DEDUP_REMOVED lines=32> */
.L_x_6293:
[----:B------:R-:W-:Y:S05]  /*13690*/  BSYNC B2 ;  /* 0x0000000000027941 */ /* 0x000fea0003800000 */
.L_x_6292:
        /* <DEDUP_REMOVED lines=23> */
[----:B------:R-:W-:Y:S05]  /*13810*/  CALL.REL.NOINC `($__internal_10_$__cuda_sm20_div_rn_f64_full) ;  /* 0x0000011400fc7944 */ /* 0x000fea0003c00000 */
[----:B------:R-:W-:Y:S01]  /*13820*/  MOV R28, R40 ;  /* 0x00000028001c7202 */ /* 0x000fe20000000f00 */
[----:B------:R-:W-:-:S07]  /*13830*/  IMAD.MOV.U32 R29, RZ, RZ, R3 ;  /* 0x000000ffff1d7224 */ /* 0x000fce00078e0003 */
.L_x_6295:
[----:B------:R-:W-:Y:S05]  /*13840*/  BSYNC B2 ;  /* 0x0000000000027941 */ /* 0x000fea0003800000 */
.L_x_6294:
        /* <DEDUP_REMOVED lines=23> */
.L_x_6297:
[----:B------:R-:W-:Y:S05]  /*139c0*/  BSYNC B2 ;  /* 0x0000000000027941 */ /* 0x000fea0003800000 */
.L_x_6296:
[----:B------:R-:W-:Y:S05]  /*139d0*/  BRA `(.L_x_6278) ;  /* 0x0000001000587947 */ /* 0x000fea0003800000 */
.L_x_6281:
        /* <DEDUP_REMOVED lines=61> */
.L_x_6299:
[----:B------:R-:W-:Y:S05]  /*13db0*/  BSYNC B0 ;  /* 0x0000000000007941 */ /* 0x000fea0003800000 */
.L_x_6298:
        /* <DEDUP_REMOVED lines=22> */
[----:B------:R-:W-:Y:S02]  /*13f20*/  IMAD.MOV.U32 R3, RZ, RZ, R41 ;  /* 0x000000ffff037224 */ /* 0x000fe400078e0029 */
[----:B------:R-:W-:Y:S02]  /*13f30*/  IMAD.MOV.U32 R40, RZ, RZ, R4 ;  /* 0x000000ffff287224 */ /* 0x000fe400078e0004 */
[----:B------:R-:W-:Y:S01]  /*13f40*/  IMAD.MOV.U32 R41, RZ, RZ, R5 ;  /* 0x000000ffff297224 */ /* 0x000fe200078e0005 */
[----:B------:R-:W-:Y:S06]  /*13f50*/  BRA `(.L_x_6302) ;  /* 0x0000000000087947 */ /* 0x000fec0003800000 */
.L_x_6301:
[----:B------:R-:W-:Y:S01]  /*13f60*/  DMUL R40, RZ, R34 ;  /* 0x00000022ff287228 */ /* 0x000fe20000000000 */
[----:B------:R-:W-:-:S10]  /*13f70*/  IMAD.MOV.U32 R3, RZ, RZ, RZ ;  /* 0x000000ffff037224 */ /* 0x000fd400078e00ff */
.L_x_6302:
[----:B------:R-:W-:Y:S05]  /*13f80*/  BSYNC B2 ;  /* 0x0000000000027941 */ /* 0x000fea0003800000 */
.L_x_6300:
        /* <DEDUP_REMOVED lines=45> */
.L_x_6304:
[----:B------:R-:W-:Y:S01]  /*14260*/  DMUL R4, RZ, R34 ;  /* 0x00000022ff047228 */ /* 0x000fe20000000000 */
[----:B------:R-:W-:-:S10]  /*14270*/  MOV R41, RZ ;  /* 0x000000ff00297202 */ /* 0x000fd40000000f00 */
.L_x_6305:
[----:B------:R-:W-:Y:S05]  /*14280*/  BSYNC B2 ;  /* 0x0000000000027941 */ /* 0x000fea0003800000 */
.L_x_6303:
        /* <DEDUP_REMOVED lines=31> */
.L_x_6280:
[----:B------:R-:W-:-:S10]  /*14480*/  DADD R28, R34, -R34 ;  /* 0x00000000221c7229 */ /* 0x000fd40000000822 */
[----:B------:R-:W-:Y:S02]  /*14490*/  IMAD.MOV.U32 R30, RZ, RZ, R28 ;  /* 0x000000ffff1e7224 */ /* 0x000fe400078e001c */
[----:B------:R-:W-:Y:S01]  /*144a0*/  IMAD.MOV.U32 R31, RZ, RZ, R29 ;  /* 0x000000ffff1f7224 */ /* 0x000fe200078e001d */
[----:B------:R-:W-:Y:S06]  /*144b0*/  BRA `(.L_x_6278) ;  /* 0x0000000400a07947 */ /* 0x000fec0003800000 */
.L_x_6279:
        /* <DEDUP_REMOVED lines=34> */
[----:B------:R-:W-:Y:S05]  /*146e0*/  CALL.REL.NOINC `($_ZN2at6native29vectorized_elementwise_kernelILi4EZZZNS0_16tanh_kernel_cudaERNS_18TensorIteratorBaseEENKUlvE_clEvENKUlvE_clEvEUlN3c107complexIdEEE_St5arrayIPcLm2EEEEviT0_T1_$__internal_trig_reduction_slowpathd) ;  /* 0x0000011000b07944 */ /* 0x000fea0003c00000 */
[----:B------:R-:W-:Y:S02]  /*146f0*/  IMAD.MOV.U32 R3, RZ, RZ, R41 ;  /* 0x000000ffff037224 */ /* 0x000fe400078e0029 */
[----:B------:R-:W-:Y:S02]  /*14700*/  IMAD.MOV.U32 R52, RZ, RZ, R4 ;  /* 0x000000ffff347224 */ /* 0x000fe400078e0004 */
[----:B------:R-:W-:-:S07]  /*14710*/  IMAD.MOV.U32 R53, RZ, RZ, R5 ;  /* 0x000000ffff357224 */ /* 0x000fce00078e0005 */
.L_x_6309:
[----:B------:R-:W-:Y:S05]  /*14720*/  BSYNC B3 ;  /* 0x0000000000037941 */ /* 0x000fea0003800000 */
.L_x_6308:
        /* <DEDUP_REMOVED lines=32> */
[----:B------:R-:W-:Y:S05]  /*14930*/  CALL.REL.NOINC `($_ZN2at6native29vectorized_elementwise_kernelILi4EZZZNS0_16tanh_kernel_cudaERNS_18TensorIteratorBaseEENKUlvE_clEvENKUlvE_clEvEUlN3c107complexIdEEE_St5arrayIPcLm2EEEEviT0_T1_$__internal_trig_reduction_slowpathd) ;  /* 0x00000110001c7944 */ /* 0x000fea0003c00000 */
[----:B------:R-:W-:Y:S01]  /*14940*/  IMAD.MOV.U32 R30, RZ, RZ, R4 ;  /* 0x000000ffff1e7224 */ /* 0x000fe200078e0004 */
[----:B------:R-:W-:-:S07]  /*14950*/  MOV R31, R5 ;  /* 0x00000005001f7202 */ /* 0x000fce0000000f00 */
.L_x_6311:
[----:B------:R-:W-:Y:S05]  /*14960*/  BSYNC B3 ;  /* 0x0000000000037941 */ /* 0x000fea0003800000 */
.L_x_6310:
        /* <DEDUP_REMOVED lines=24> */
.L_x_6307:
[----:B------:R-:W-:Y:S05]  /*14af0*/  BSYNC B2 ;  /* 0x0000000000027941 */ /* 0x000fea0003800000 */
.L_x_6306:
[----:B------:R-:W-:Y:S01]  /*14b00*/  MOV R29, R28 ;  /* 0x0000001c001d7202 */ /* 0x000fe20000000f00 */
[----:B------:R-:W-:Y:S01]  /*14b10*/  IMAD.MOV.U32 R28, RZ, RZ, R32 ;  /* 0x000000ffff1c7224 */ /* 0x000fe200078e0020 */
[----:B------:R-:W-:Y:S01]  /*14b20*/  LOP3.LUT R31, RZ, 0x80000000, R35, 0xb8, !PT ;  /* 0x80000000ff1f7812 */ /* 0x000fe200078eb823 */
[----:B------:R-:W-:-:S07]  /*14b30*/  IMAD.MOV.U32 R30, RZ, RZ, RZ ;  /* 0x000000ffff1e7224 */ /* 0x000fce00078e00ff */
.L_x_6278:
[----:B------:R-:W-:Y:S05]  /*14b40*/  BSYNC B1 ;  /* 0x0000000000017941 */ /* 0x000fea0003800000 */
.L_x_6277:
        /* <DEDUP_REMOVED lines=38> */
.L_x_6318:
[----:B------:R-:W-:Y:S01]  /*14db0*/  DMUL R4, RZ, R10 ;  /* 0x0000000aff047228 */ /* 0x000fe20000000000 */
[----:B------:R-:W-:-:S10]  /*14dc0*/  IMAD.MOV.U32 R41, RZ, RZ, RZ ;  /* 0x000000ffff297224 */ /* 0x000fd400078e00ff */
.L_x_6319:
[----:B------:R-:W-:Y:S05]  /*14dd0*/  BSYNC B2 ;  /* 0x0000000000027941 */ /* 0x000fea0003800000 */
.L_x_6317:
        /* <DEDUP_REMOVED lines=63> */
.L_x_6321:
[----:B------:R-:W-:Y:S05]  /*151d0*/  BSYNC B0 ;  /* 0x0000000000007941 */ /* 0x000fea0003800000 */
.L_x_6320:
        /* <DEDUP_REMOVED lines=88> */
.L_x_6325:
[----:B------:R-:W-:Y:S05]  /*15760*/  BSYNC B3 ;  /* 0x0000000000037941 */ /* 0x000fea0003800000 */
.L_x_6324:
[----:B------:R-:W-:Y:S01]  /*15770*/  DADD R4, R4, R40 ;  /* 0x0000000004047229 */ /* 0x000fe20000000028 */
[----:B------:R-:W-:Y:S01]  /*15780*/  UMOV UR4, 0x8fb9f87e ;  /* 0x8fb9f87e00047882 */ /* 0x000fe20000000000 */
[----:B------:R-:W-:Y:S02]  /*15790*/  UMOV UR5, 0x408633ce ;  /* 0x408633ce00057882 */ /* 0x000fe40000000000 */
[----:B------:R-:W-:-:S06]  /*157a0*/  DSETP.GE.AND P0, PT, R10, UR4, PT ;  /* 0x000000040a007e2a */ /* 0x000fcc000bf06000 */
[----:B------:R-:W-:Y:S02]  /*157b0*/  FSEL R10, R4, RZ, !P0 ;  /* 0x000000ff040a7208 */ /* 0x000fe40004000000 */
[----:B------:R-:W-:Y:S01]  /*157c0*/  FSEL R11, R5, +QNAN , !P0 ;  /* 0x7ff00000050b7808 */ /* 0x000fe20004000000 */
[----:B------:R-:W-:Y:S06]  /*157d0*/  BRA `(.L_x_6326) ;  /* 0x00000000005c7947 */ /* 0x000fec0003800000 */
.L_x_6323:
        /* <DEDUP_REMOVED lines=23> */
.L_x_6326:
[----:B------:R-:W-:Y:S05]  /*15950*/  BSYNC B2 ;  /* 0x0000000000027941 */ /* 0x000fea0003800000 */
.L_x_6322:
        /* <DEDUP_REMOVED lines=32> */
.L_x_6328:
[----:B------:R-:W-:Y:S05]  /*15b60*/  BSYNC B2 ;  /* 0x0000000000027941 */ /* 0x000fea0003800000 */
.L_x_6327:
        /* <DEDUP_REMOVED lines=26> */
.L_x_6330:
[----:B------:R-:W-:Y:S05]  /*15d10*/  BSYNC B2 ;  /* 0x0000000000027941 */ /* 0x000fea0003800000 */
.L_x_6329:
        /* <DEDUP_REMOVED lines=23> */
.L_x_6332:
[----:B------:R-:W-:Y:S05]  /*15e90*/  BSYNC B2 ;  /* 0x0000000000027941 */ /* 0x000fea0003800000 */
.L_x_6331:
[----:B------:R-:W-:Y:S05]  /*15ea0*/  BRA `(.L_x_6313) ;  /* 0x00000010004c7947 */ /* 0x000fea0003800000 */
.L_x_6316:
        /* <DEDUP_REMOVED lines=61> */
.L_x_6334:
[----:B------:R-:W-:Y:S05]  /*16280*/  BSYNC B0 ;  /* 0x0000000000007941 */ /* 0x000fea0003800000 */
.L_x_6333:
        /* <DEDUP_REMOVED lines=26> */
.L_x_6336:
[----:B------:R-:W-:Y:S01]  /*16430*/  DMUL R40, RZ, R10 ;  /* 0x0000000aff287228 */ /* 0x000fe20000000000 */
[----:B------:R-:W-:-:S10]  /*16440*/  IMAD.MOV.U32 R3, RZ, RZ, RZ ;  /* 0x000000ffff037224 */ /* 0x000fd400078e00ff */
.L_x_6337:
[----:B------:R-:W-:Y:S05]  /*16450*/  BSYNC B2 ;  /* 0x0000000000027941 */ /* 0x000fea0003800000 */
.L_x_6335:
        /* <DEDUP_REMOVED lines=45> */
.L_x_6339:
[----:B------:R-:W-:Y:S01]  /*16730*/  DMUL R4, RZ, R10 ;  /* 0x0000000aff047228 */ /* 0x000fe20000000000 */
[----:B------:R-:W-:-:S10]  /*16740*/  MOV R41, RZ ;  /* 0x000000ff00297202 */ /* 0x000fd40000000f00 */
.L_x_6340:
[----:B------:R-:W-:Y:S05]  /*16750*/  BSYNC B2 ;  /* 0x0000000000027941 */ /* 0x000fea0003800000 */
.L_x_6338:
        /* <DEDUP_REMOVED lines=31> */
.L_x_6315:
[----:B------:R-:W-:-:S10]  /*16950*/  DADD R32, R10, -R10 ;  /* 0x000000000a207229 */ /* 0x000fd4000000080a */
[----:B------:R-:W-:Y:S02]  /*16960*/  IMAD.MOV.U32 R34, RZ, RZ, R32 ;  /* 0x000000ffff227224 */ /* 0x000fe400078e0020 */
[----:B------:R-:W-:Y:S01]  /*16970*/  IMAD.MOV.U32 R35, RZ, RZ, R33 ;  /* 0x000000ffff237224 */ /* 0x000fe200078e0021 */
[----:B------:R-:W-:Y:S06]  /*16980*/  BRA `(.L_x_6313) ;  /* 0x0000000400947947 */ /* 0x000fec0003800000 */
.L_x_6314:
        /* <DEDUP_REMOVED lines=35> */
[----:B------:R-:W-:Y:S05]  /*16bc0*/  CALL.REL.NOINC `($_ZN2at6native29vectorized_elementwise_kernelILi4EZZZNS0_16tanh_kernel_cudaERNS_18TensorIteratorBaseEENKUlvE_clEvENKUlvE_clEvEUlN3c107complexIdEEE_St5arrayIPcLm2EEEEviT0_T1_$__internal_trig_reduction_slowpathd) ;  /* 0x000000ec00787944 */ /* 0x000fea0003c00000 */
[----:B------:R-:W-:Y:S02]  /*16bd0*/  IMAD.MOV.U32 R3, RZ, RZ, R41 ;  /* 0x000000ffff037224 */ /* 0x000fe400078e0029 */
[----:B------:R-:W-:Y:S02]  /*16be0*/  IMAD.MOV.U32 R52, RZ, RZ, R4 ;  /* 0x000000ffff347224 */ /* 0x000fe400078e0004 */
[----:B------:R-:W-:-:S07]  /*16bf0*/  IMAD.MOV.U32 R53, RZ, RZ, R5 ;  /* 0x000000ffff357224 */ /* 0x000fce00078e0005 */
.L_x_6344:
[----:B------:R-:W-:Y:S05]  /*16c00*/  BSYNC B3 ;  /* 0x0000000000037941 */ /* 0x000fea0003800000 */
.L_x_6343:
        /* <DEDUP_REMOVED lines=31> */
.L_x_6346:
[----:B------:R-:W-:Y:S05]  /*16e00*/  BSYNC B3 ;  /* 0x0000000000037941 */ /* 0x000fea0003800000 */
.L_x_6345:
        /* <DEDUP_REMOVED lines=24> */
.L_x_6342:
[----:B------:R-:W-:Y:S05]  /*16f90*/  BSYNC B2 ;  /* 0x0000000000027941 */ /* 0x000fea0003800000 */
.L_x_6341:
[----:B------:R-:W-:Y:S01]  /*16fa0*/  IMAD.MOV.U32 R33, RZ, RZ, R32 ;  /* 0x000000ffff217224 */ /* 0x000fe200078e0020 */
[----:B------:R-:W-:Y:S01]  /*16fb0*/  LOP3.LUT R35, RZ, 0x80000000, R11, 0xb8, !PT ;  /* 0x80000000ff237812 */ /* 0x000fe200078eb80b */
[----:B------:R-:W-:Y:S02]  /*16fc0*/  IMAD.MOV.U32 R32, RZ, RZ, R8 ;  /* 0x000000ffff207224 */ /* 0x000fe400078e0008 */
[----:B------:R-:W-:-:S07]  /*16fd0*/  IMAD.MOV.U32 R34, RZ, RZ, RZ ;  /* 0x000000ffff227224 */ /* 0x000fce00078e00ff */
.L_x_6313:
[----:B------:R-:W-:Y:S05]  /*16fe0*/  BSYNC B1 ;  /* 0x0000000000017941 */ /* 0x000fea0003800000 */
.L_x_6312:
        /* <DEDUP_REMOVED lines=39> */
.L_x_6353:
[----:B------:R-:W-:Y:S01]  /*17260*/  DMUL R4, RZ, R46 ;  /* 0x0000002eff047228 */ /* 0x000fe20000000000 */
[----:B------:R-:W-:-:S10]  /*17270*/  IMAD.MOV.U32 R41, RZ, RZ, RZ ;  /* 0x000000ffff297224 */ /* 0x000fd400078e00ff */
.L_x_6354:
[----:B------:R-:W-:Y:S05]  /*17280*/  BSYNC B2 ;  /* 0x0000000000027941 */ /* 0x000fea0003800000 */
.L_x_6352:
        /* <DEDUP_REMOVED lines=63> */
.L_x_6356:
[----:B------:R-:W-:Y:S05]  /*17680*/  BSYNC B0 ;  /* 0x0000000000007941 */ /* 0x000fea0003800000 */
.L_x_6355:
        /* <DEDUP_REMOVED lines=89> */
.L_x_6360:
[----:B------:R-:W-:Y:S05]  /*17c20*/  BSYNC B3 ;  /* 0x0000000000037941 */ /* 0x000fea0003800000 */
.L_x_6359:
[----:B------:R-:W-:Y:S01]  /*17c30*/  DADD R4, R4, R40 ;  /* 0x0000000004047229 */ /* 0x000fe20000000028 */
[----:B------:R-:W-:Y:S01]  /*17c40*/  UMOV UR4, 0x8fb9f87e ;  /* 0x8fb9f87e00047882 */ /* 0x000fe20000000000 */
[----:B------:R-:W-:Y:S02]  /*17c50*/  UMOV UR5, 0x408633ce ;  /* 0x408633ce00057882 */ /* 0x000fe40000000000 */
[----:B------:R-:W-:-:S06]  /*17c60*/  DSETP.GE.AND P0, PT, R36, UR4, PT ;  /* 0x0000000424007e2a */ /* 0x000fcc000bf06000 */
[----:B------:R-:W-:Y:S02]  /*17c70*/  FSEL R36, R4, RZ, !P0 ;  /* 0x000000ff04247208 */ /* 0x000fe40004000000 */
[----:B------:R-:W-:Y:S01]  /*17c80*/  FSEL R37, R5, +QNAN , !P0 ;  /* 0x7ff0000005257808 */ /* 0x000fe20004000000 */
[----:B------:R-:W-:Y:S06]  /*17c90*/  BRA `(.L_x_6361) ;  /* 0x00000000005c7947 */ /* 0x000fec0003800000 */
.L_x_6358:
        /* <DEDUP_REMOVED lines=23> */
.L_x_6361:
[----:B------:R-:W-:Y:S05]  /*17e10*/  BSYNC B2 ;  /* 0x0000000000027941 */ /* 0x000fea0003800000 */
.L_x_6357:
        /* <DEDUP_REMOVED lines=31> */
.L_x_6363:
[----:B------:R-:W-:Y:S05]  /*18010*/  BSYNC B2 ;  /* 0x0000000000027941 */ /* 0x000fea0003800000 */
.L_x_6362:
        /* <DEDUP_REMOVED lines=23> */
[----:B------:R-:W-:Y:S05]  /*18190*/  CALL.REL.NOINC `($__internal_10_$__cuda_sm20_div_rn_f64_full) ;  /* 0x000000cc009c7944 */ /* 0x000fea0003c00000 */
[----:B------:R-:W-:Y:S02]  /*181a0*/  IMAD.MOV.U32 R36, RZ, RZ, R40 ;  /* 0x000000ffff247224 */ /* 0x000fe400078e0028 */
[----:B------:R-:W-:-:S07]  /*181b0*/  IMAD.MOV.U32 R37, RZ, RZ, R3 ;  /* 0x000000ffff257224 */ /* 0x000fce00078e0003 */
.L_x_6365:
[----:B------:R-:W-:Y:S05]  /*181c0*/  BSYNC B2 ;  /* 0x0000000000027941 */ /* 0x000fea0003800000 */
.L_x_6364:
        /* <DEDUP_REMOVED lines=20> */
[----:B------:R-:W-:Y:S05]  /*18310*/  CALL.REL.NOINC `($__internal_10_$__cuda_sm20_div_rn_f64_full) ;  /* 0x000000cc003c7944 */ /* 0x000fea0003c00000 */
[----:B------:R-:W-:Y:S01]  /*18320*/  IMAD.MOV.U32 R38, RZ, RZ, R40 ;  /* 0x000000ffff267224 */ /* 0x000fe200078e0028 */
[----:B------:R-:W-:-:S07]  /*18330*/  MOV R39, R3 ;  /* 0x0000000300277202 */ /* 0x000fce0000000f00 */
.L_x_6367:
[----:B------:R-:W-:Y:S05]  /*18340*/  BSYNC B2 ;  /* 0x0000000000027941 */ /* 0x000fea0003800000 */
.L_x_6366:
[----:B------:R-:W-:Y:S05]  /*18350*/  BRA `(.L_x_6348) ;  /* 0x0000001000547947 */ /* 0x000fea0003800000 */
.L_x_6351:
        /* <DEDUP_REMOVED lines=61> */
.L_x_6369:
[----:B------:R-:W-:Y:S05]  /*18730*/  BSYNC B0 ;  /* 0x0000000000007941 */ /* 0x000fea0003800000 */
.L_x_6368:
        /* <DEDUP_REMOVED lines=26> */
.L_x_6371:
[----:B------:R-:W-:Y:S01]  /*188e0*/  DMUL R58, RZ, R46 ;  /* 0x0000002eff3a7228 */ /* 0x000fe20000000000 */
[----:B------:R-:W-:-:S10]  /*188f0*/  IMAD.MOV.U32 R3, RZ, RZ, RZ ;  /* 0x000000ffff037224 */ /* 0x000fd400078e00ff */
.L_x_6372:
[----:B------:R-:W-:Y:S05]  /*18900*/  BSYNC B2 ;  /* 0x0000000000027941 */ /* 0x000fea0003800000 */
.L_x_6370:
        /* <DEDUP_REMOVED lines=44> */
[----:B------:R-:W-:Y:S02]  /*18bd0*/  IMAD.MOV.U32 R52, RZ, RZ, R4 ;  /* 0x000000ffff347224 */ /* 0x000fe400078e0004 */
[----:B------:R-:W-:Y:S01]  /*18be0*/  IMAD.MOV.U32 R53, RZ, RZ, R5 ;  /* 0x000000ffff357224 */ /* 0x000fe200078e0005 */
[----:B------:R-:W-:Y:S06]  /*18bf0*/  BRA `(.L_x_6375) ;  /* 0x0000000000087947 */ /* 0x000fec0003800000 */
.L_x_6374:
[----:B------:R-:W-:Y:S01]  /*18c00*/  DMUL R52, RZ, R46 ;  /* 0x0000002eff347228 */ /* 0x000fe20000000000 */
[----:B------:R-:W-:-:S10]  /*18c10*/  IMAD.MOV.U32 R41, RZ, RZ, RZ ;  /* 0x000000ffff297224 */ /* 0x000fd400078e00ff */
.L_x_6375:
[----:B------:R-:W-:Y:S05]  /*18c20*/  BSYNC B2 ;  /* 0x0000000000027941 */ /* 0x000fea0003800000 */
.L_x_6373:
        /* <DEDUP_REMOVED lines=31> */
.L_x_6350:
[----:B------:R-:W-:-:S10]  /*18e20*/  DADD R36, R46, -R46 ;  /* 0x000000002e247229 */ /* 0x000fd4000000082e */
[----:B------:R-:W-:Y:S02]  /*18e30*/  IMAD.MOV.U32 R38, RZ, RZ, R36 ;  /* 0x000000ffff267224 */ /* 0x000fe400078e0024 */
[----:B------:R-:W-:Y:S01]  /*18e40*/  IMAD.MOV.U32 R39, RZ, RZ, R37 ;  /* 0x000000ffff277224 */ /* 0x000fe200078e0025 */
[----:B------:R-:W-:Y:S06]  /*18e50*/  BRA `(.L_x_6348) ;  /* 0x0000000400947947 */ /* 0x000fec0003800000 */
.L_x_6349:
        /* <DEDUP_REMOVED lines=39> */
.L_x_6379:
[----:B------:R-:W-:Y:S05]  /*190d0*/  BSYNC B3 ;  /* 0x0000000000037941 */ /* 0x000fea0003800000 */
.L_x_6378:
        /* <DEDUP_REMOVED lines=31> */
.L_x_6381:
[----:B------:R-:W-:Y:S05]  /*192d0*/  BSYNC B3 ;  /* 0x0000000000037941 */ /* 0x000fea0003800000 */
.L_x_6380:
        /* <DEDUP_REMOVED lines=24> */
.L_x_6377:
[----:B------:R-:W-:Y:S05]  /*19460*/  BSYNC B2 ;  /* 0x0000000000027941 */ /* 0x000fea0003800000 */
.L_x_6376:
[----:B------:R-:W-:Y:S01]  /*19470*/  LOP3.LUT R39, RZ, 0x80000000, R47, 0xb8, !PT ;  /* 0x80000000ff277812 */ /* 0x000fe200078eb82f */
[----:B------:R-:W-:Y:S02]  /*19480*/  IMAD.MOV.U32 R36, RZ, RZ, R44 ;  /* 0x000000ffff247224 */ /* 0x000fe400078e002c */
[----:B------:R-:W-:Y:S02]  /*19490*/  IMAD.MOV.U32 R37, RZ, RZ, R8 ;  /* 0x000000ffff257224 */ /* 0x000fe400078e0008 */
[----:B------:R-:W-:-:S07]  /*194a0*/  IMAD.MOV.U32 R38, RZ, RZ, RZ ;  /* 0x000000ffff267224 */ /* 0x000fce00078e00ff */
.L_x_6348:
[----:B------:R-:W-:Y:S05]  /*194b0*/  BSYNC B1 ;  /* 0x0000000000017941 */ /* 0x000fea0003800000 */
.L_x_6347:
        /* <DEDUP_REMOVED lines=36> */
[----:B------:R-:W-:Y:S05]  /*19700*/  BRA `(.L_x_6389) ;  /* 0x0000000000087947 */ /* 0x000fea0003800000 */
.L_x_6388:
[----:B------:R-:W-:Y:S01]  /*19710*/  DMUL R4, RZ, R50 ;  /* 0x00000032ff047228 */ /* 0x000fe20000000000 */
[----:B------:R-:W-:-:S10]  /*19720*/  IMAD.MOV.U32 R41, RZ, RZ, RZ ;  /* 0x000000ffff297224 */ /* 0x000fd400078e00ff */
.L_x_6389:
[----:B------:R-:W-:Y:S05]  /*19730*/  BSYNC B2 ;  /* 0x0000000000027941 */ /* 0x000fea0003800000 */
.L_x_6387:
        /* <DEDUP_REMOVED lines=63> */
.L_x_6391:
[----:B------:R-:W-:Y:S05]  /*19b30*/  BSYNC B0 ;  /* 0x0000000000007941 */ /* 0x000fea0003800000 */
.L_x_6390:
        /* <DEDUP_REMOVED lines=89> */
.L_x_6395:
[----:B------:R-:W-:Y:S05]  /*1a0d0*/  BSYNC B3 ;  /* 0x0000000000037941 */ /* 0x000fea0003800000 */
.L_x_6394:
[----:B------:R-:W-:Y:S01]  /*1a0e0*/  DADD R4, R4, R40 ;  /* 0x0000000004047229 */ /* 0x000fe20000000028 */
[----:B------:R-:W-:Y:S01]  /*1a0f0*/  UMOV UR4, 0x8fb9f87e ;  /* 0x8fb9f87e00047882 */ /* 0x000fe20000000000 */
[----:B------:R-:W-:Y:S02]  /*1a100*/  UMOV UR5, 0x408633ce ;  /* 0x408633ce00057882 */ /* 0x000fe40000000000 */
[----:B------:R-:W-:-:S06]  /*1a110*/  DSETP.GE.AND P0, PT, R10, UR4, PT ;  /* 0x000000040a007e2a */ /* 0x000fcc000bf06000 */
[----:B------:R-:W-:Y:S02]  /*1a120*/  FSEL R10, R4, RZ, !P0 ;  /* 0x000000ff040a7208 */ /* 0x000fe40004000000 */
[----:B------:R-:W-:Y:S01]  /*1a130*/  FSEL R11, R5, +QNAN , !P0 ;  /* 0x7ff00000050b7808 */ /* 0x000fe20004000000 */
[----:B------:R-:W-:Y:S06]  /*1a140*/  BRA `(.L_x_6396) ;  /* 0x00000000005c7947 */ /* 0x000fec0003800000 */
.L_x_6393:
        /* <DEDUP_REMOVED lines=23> */
.L_x_6396:
[----:B------:R-:W-:Y:S05]  /*1a2c0*/  BSYNC B2 ;  /* 0x0000000000027941 */ /* 0x000fea0003800000 */
.L_x_6392:
        /* <DEDUP_REMOVED lines=28> */
[----:B------:R-:W-:Y:S05]  /*1a490*/  CALL.REL.NOINC `($__internal_11_$__cuda_sm20_dsqrt_rn_f64_mediumpath_v1) ;  /* 0x000000b000747944 */ /* 0x000fea0003c00000 */
[----:B------:R-:W-:Y:S01]  /*1a4a0*/  IMAD.MOV.U32 R40, RZ, RZ, R5 ;  /* 0x000000ffff287224 */ /* 0x000fe200078e0005 */
[----:B------:R-:W-:-:S07]  /*1a4b0*/  MOV R41, R4 ;  /* 0x0000000400297202 */ /* 0x000fce0000000f00 */
.L_x_6398:
[----:B------:R-:W-:Y:S05]  /*1a4c0*/  BSYNC B2 ;  /* 0x0000000000027941 */ /* 0x000fea0003800000 */
.L_x_6397:
        /* <DEDUP_REMOVED lines=27> */
.L_x_6400:
[----:B------:R-:W-:Y:S05]  /*1a680*/  BSYNC B2 ;  /* 0x0000000000027941 */ /* 0x000fea0003800000 */
.L_x_6399:
        /* <DEDUP_REMOVED lines=23> */
.L_x_6402:
[----:B------:R-:W-:Y:S05]  /*1a800*/  BSYNC B2 ;  /* 0x0000000000027941 */ /* 0x000fea0003800000 */
.L_x_6401:
[----:B------:R-:W-:Y:S05]  /*1a810*/  BRA `(.L_x_6383) ;  /* 0x00000010004c7947 */ /* 0x000fea0003800000 */
.L_x_6386:
        /* <DEDUP_REMOVED lines=61> */
.L_x_6404:
[----:B------:R-:W-:Y:S05]  /*1abf0*/  BSYNC B0 ;  /* 0x0000000000007941 */ /* 0x000fea0003800000 */
.L_x_6403:
        /* <DEDUP_REMOVED lines=26> */
.L_x_6406:
[----:B------:R-:W-:Y:S01]  /*1ada0*/  DMUL R44, RZ, R50 ;  /* 0x00000032ff2c7228 */ /* 0x000fe20000000000 */
[----:B------:R-:W-:-:S10]  /*1adb0*/  IMAD.MOV.U32 R3, RZ, RZ, RZ ;  /* 0x000000ffff037224 */ /* 0x000fd400078e00ff */
.L_x_6407:
[----:B------:R-:W-:Y:S05]  /*1adc0*/  BSYNC B2 ;  /* 0x0000000000027941 */ /* 0x000fea0003800000 */
.L_x_6405:
        /* <DEDUP_REMOVED lines=45> */
.L_x_6409:
[----:B------:R-:W-:Y:S01]  /*1b0a0*/  DMUL R4, RZ, R50 ;  /* 0x00000032ff047228 */ /* 0x000fe20000000000 */
[----:B------:R-:W-:-:S10]  /*1b0b0*/  MOV R41, RZ ;  /* 0x000000ff00297202 */ /* 0x000fd40000000f00 */
.L_x_6410:
[----:B------:R-:W-:Y:S05]  /*1b0c0*/  BSYNC B2 ;  /* 0x0000000000027941 */ /* 0x000fea0003800000 */
.L_x_6408:
        /* <DEDUP_REMOVED lines=31> */
.L_x_6385:
[----:B------:R-:W-:-:S10]  /*1b2c0*/  DADD R8, R50, -R50 ;  /* 0x0000000032087229 */ /* 0x000fd40000000832 */
[----:B------:R-:W-:Y:S01]  /*1b2d0*/  IMAD.MOV.U32 R10, RZ, RZ, R8 ;  /* 0x000000ffff0a7224 */ /* 0x000fe200078e0008 */
[----:B------:R-:W-:Y:S01]  /*1b2e0*/  MOV R11, R9 ;  /* 0x00000009000b7202 */ /* 0x000fe20000000f00 */
[----:B------:R-:W-:Y:S06]  /*1b2f0*/  BRA `(.L_x_6383) ;  /* 0x0000000400947947 */ /* 0x000fec0003800000 */
.L_x_6384:
        /* <DEDUP_REMOVED lines=39> */
.L_x_6414:
[----:B------:R-:W-:Y:S05]  /*1b570*/  BSYNC B3 ;  /* 0x0000000000037941 */ /* 0x000fea0003800000 */
.L_x_6413:
        /* <DEDUP_REMOVED lines=31> */
.L_x_6416:
[----:B------:R-:W-:Y:S05]  /*1b770*/  BSYNC B3 ;  /* 0x0000000000037941 */ /* 0x000fea0003800000 */
.L_x_6415:
        /* <DEDUP_REMOVED lines=24> */
.L_x_6412:
[----:B------:R-:W-:Y:S05]  /*1b900*/  BSYNC B2 ;  /* 0x0000000000027941 */ /* 0x000fea0003800000 */
.L_x_6411:
[----:B------:R-:W-:Y:S01]  /*1b910*/  MOV R9, R8 ;  /* 0x0000000800097202 */ /* 0x000fe20000000f00 */
[----:B------:R-:W-:Y:S01]  /*1b920*/  IMAD.MOV.U32 R8, RZ, RZ, R48 ;  /* 0x000000ffff087224 */ /* 0x000fe200078e0030 */
[----:B------:R-:W-:Y:S01]  /*1b930*/  LOP3.LUT R11, RZ, 0x80000000, R51, 0xb8, !PT ;  /* 0x80000000ff0b7812 */ /* 0x000fe200078eb833 */
[----:B------:R-:W-:-:S07]  /*1b940*/  IMAD.MOV.U32 R10, RZ, RZ, RZ ;  /* 0x000000ffff0a7224 */ /* 0x000fce00078e00ff */
.L_x_6383:
[----:B------:R-:W-:Y:S05]  /*1b950*/  BSYNC B1 ;  /* 0x0000000000017941 */ /* 0x000fea0003800000 */
.L_x_6382:
        /* <DEDUP_REMOVED lines=39> */
.L_x_6423:
[----:B------:R-:W-:Y:S01]  /*1bbd0*/  DMUL R4, RZ, R14 ;  /* 0x0000000eff047228 */ /* 0x000fe20000000000 */
[----:B------:R-:W-:-:S10]  /*1bbe0*/  IMAD.MOV.U32 R41, RZ, RZ, RZ ;  /* 0x000000ffff297224 */ /* 0x000fd400078e00ff */
.L_x_6424:
[----:B------:R-:W-:Y:S05]  /*1bbf0*/  BSYNC B2 ;  /* 0x0000000000027941 */ /* 0x000fea0003800000 */
.L_x_6422:
        /* <DEDUP_REMOVED lines=63> */
.L_x_6426:
[----:B------:R-:W-:Y:S05]  /*1bff0*/  BSYNC B0 ;  /* 0x0000000000007941 */ /* 0x000fea0003800000 */
.L_x_6425:
        /* <DEDUP_REMOVED lines=89> */
.L_x_6430:
[----:B------:R-:W-:Y:S05]  /*1c590*/  BSYNC B3 ;  /* 0x0000000000037941 */ /* 0x000fea0003800000 */
.L_x_6429:
[----:B------:R-:W-:Y:S01]  /*1c5a0*/  DADD R4, R4, R40 ;  /* 0x0000000004047229 */ /* 0x000fe20000000028 */
[----:B------:R-:W-:Y:S01]  /*1c5b0*/  UMOV UR4, 0x8fb9f87e ;  /* 0x8fb9f87e00047882 */ /* 0x000fe20000000000 */
[----:B------:R-:W-:Y:S02]  /*1c5c0*/  UMOV UR5, 0x408633ce ;  /* 0x408633ce00057882 */ /* 0x000fe40000000000 */
[----:B------:R-:W-:-:S06]  /*1c5d0*/  DSETP.GE.AND P0, PT, R44, UR4, PT ;  /* 0x000000042c007e2a */ /* 0x000fcc000bf06000 */
[----:B------:R-:W-:Y:S02]  /*1c5e0*/  FSEL R40, R4, RZ, !P0 ;  /* 0x000000ff04287208 */ /* 0x000fe40004000000 */
[----:B------:R-:W-:Y:S01]  /*1c5f0*/  FSEL R41, R5, +QNAN , !P0 ;  /* 0x7ff0000005297808 */ /* 0x000fe20004000000 */
[----:B------:R-:W-:Y:S06]  /*1c600*/  BRA `(.L_x_6431) ;  /* 0x00000000005c7947 */ /* 0x000fec0003800000 */
.L_x_6428:
        /* <DEDUP_REMOVED lines=23> */
.L_x_6431:
[----:B------:R-:W-:Y:S05]  /*1c780*/  BSYNC B2 ;  /* 0x0000000000027941 */ /* 0x000fea0003800000 */
.L_x_6427:
        /* <DEDUP_REMOVED lines=29> */
[----:B------:R-:W-:Y:S01]  /*1c960*/  MOV R40, R5 ;  /* 0x0000000500287202 */ /* 0x000fe20000000f00 */
[----:B------:R-:W-:-:S07]  /*1c970*/  IMAD.MOV.U32 R41, RZ, RZ, R4 ;  /* 0x000000ffff297224 */ /* 0x000fce00078e0004 */
.L_x_6433:
[----:B------:R-:W-:Y:S05]  /*1c980*/  BSYNC B2 ;  /* 0x0000000000027941 */ /* 0x000fea0003800000 */
.L_x_6432:
        /* <DEDUP_REMOVED lines=26> */
.L_x_6435:
[----:B------:R-:W-:Y:S05]  /*1cb30*/  BSYNC B2 ;  /* 0x0000000000027941 */ /* 0x000fea0003800000 */
.L_x_6434:
        /* <DEDUP_REMOVED lines=23> */
[----:B------:R-:W-:Y:S01]  /*1ccb0*/  IMAD.MOV.U32 R50, RZ, RZ, R40 ;  /* 0x000000ffff327224 */ /* 0x000fe200078e0028 */
[----:B------:R-:W-:-:S07]  /*1ccc0*/  MOV R51, R3 ;  /* 0x0000000300337202 */ /* 0x000fce0000000f00 */
.L_x_6437:
[----:B------:R-:W-:Y:S05]  /*1ccd0*/  BSYNC B2 ;  /* 0x0000000000027941 */ /* 0x000fea0003800000 */
.L_x_6436:
[----:B------:R-:W-:Y:S05]  /*1cce0*/  BRA `(.L_x_6418) ;  /* 0x0000001000547947 */ /* 0x000fea0003800000 */
.L_x_6421:
        /* <DEDUP_REMOVED lines=61> */
.L_x_6439:
[----:B------:R-:W-:Y:S05]  /*1d0c0*/  BSYNC B0 ;  /* 0x0000000000007941 */ /* 0x000fea0003800000 */
.L_x_6438:
        /* <DEDUP_REMOVED lines=26> */
.L_x_6441:
[----:B------:R-:W-:Y:S01]  /*1d270*/  DMUL R58, RZ, R14 ;  /* 0x0000000eff3a7228 */ /* 0x000fe20000000000 */
[----:B------:R-:W-:-:S10]  /*1d280*/  MOV R3, RZ ;  /* 0x000000ff00037202 */ /* 0x000fd40000000f00 */
.L_x_6442:
[----:B------:R-:W-:Y:S05]  /*1d290*/  BSYNC B2 ;  /* 0x0000000000027941 */ /* 0x000fea0003800000 */
.L_x_6440:
        /* <DEDUP_REMOVED lines=47> */
.L_x_6444:
[----:B------:R-:W-:Y:S01]  /*1d590*/  DMUL R52, RZ, R14 ;  /* 0x0000000eff347228 */ /* 0x000fe20000000000 */
[----:B------:R-:W-:-:S10]  /*1d5a0*/  MOV R41, RZ ;  /* 0x000000ff00297202 */ /* 0x000fd40000000f00 */
.L_x_6445:
[----:B------:R-:W-:Y:S05]  /*1d5b0*/  BSYNC B2 ;  /* 0x0000000000027941 */ /* 0x000fea0003800000 */
.L_x_6443:
        /* <DEDUP_REMOVED lines=31> */
.L_x_6420:
[----:B------:R-:W-:-:S10]  /*1d7b0*/  DADD R48, R14, -R14 ;  /* 0x000000000e307229 */ /* 0x000fd4000000080e */
[----:B------:R-:W-:Y:S01]  /*1d7c0*/  IMAD.MOV.U32 R50, RZ, RZ, R48 ;  /* 0x000000ffff327224 */ /* 0x000fe200078e0030 */
[----:B------:R-:W-:Y:S01]  /*1d7d0*/  MOV R51, R49 ;  /* 0x0000003100337202 */ /* 0x000fe20000000f00 */
[----:B------:R-:W-:Y:S06]  /*1d7e0*/  BRA `(.L_x_6418) ;  /* 0x0000000400947947 */ /* 0x000fec0003800000 */
.L_x_6419:
        /* <DEDUP_REMOVED lines=39> */
.L_x_6449:
[----:B------:R-:W-:Y:S05]  /*1da60*/  BSYNC B3 ;  /* 0x0000000000037941 */ /* 0x000fea0003800000 */
.L_x_6448:
        /* <DEDUP_REMOVED lines=31> */
.L_x_6451:
[----:B------:R-:W-:Y:S05]  /*1dc60*/  BSYNC B3 ;  /* 0x0000000000037941 */ /* 0x000fea0003800000 */
.L_x_6450:
        /* <DEDUP_REMOVED lines=24> */
.L_x_6447:
[----:B------:R-:W-:Y:S05]  /*1ddf0*/  BSYNC B2 ;  /* 0x0000000000027941 */ /* 0x000fea0003800000 */
.L_x_6446:
[----:B------:R-:W-:Y:S01]  /*1de00*/  LOP3.LUT R51, RZ, 0x80000000, R15, 0xb8, !PT ;  /* 0x80000000ff337812 */ /* 0x000fe200078eb80f */
[----:B------:R-:W-:Y:S01]  /*1de10*/  IMAD.MOV.U32 R49, RZ, RZ, R44 ;  /* 0x000000ffff317224 */ /* 0x000fe200078e002c */
[----:B------:R-:W-:Y:S01]  /*1de20*/  MOV R48, R12 ;  /* 0x0000000c00307202 */ /* 0x000fe20000000f00 */
[----:B------:R-:W-:-:S07]  /*1de30*/  IMAD.MOV.U32 R50, RZ, RZ, RZ ;  /* 0x000000ffff327224 */ /* 0x000fce00078e00ff */
.L_x_6418:
[----:B------:R-:W-:Y:S05]  /*1de40*/  BSYNC B1 ;  /* 0x0000000000017941 */ /* 0x000fea0003800000 */
.L_x_6417:
        /* <DEDUP_REMOVED lines=37> */
.L_x_6458:
[----:B------:R-:W-:Y:S01]  /*1e0a0*/  DMUL R4, RZ, R18 ;  /* 0x00000012ff047228 */ /* 0x000fe20000000000 */
[----:B------:R-:W-:-:S10]  /*1e0b0*/  IMAD.MOV.U32 R41, RZ, RZ, RZ ;  /* 0x000000ffff297224 */ /* 0x000fd400078e00ff */
.L_x_6459:
[----:B------:R-:W-:Y:S05]  /*1e0c0*/  BSYNC B2 ;  /* 0x0000000000027941 */ /* 0x000fea0003800000 */
.L_x_6457:
        /* <DEDUP_REMOVED lines=63> */
.L_x_6461:
[----:B------:R-:W-:Y:S05]  /*1e4c0*/  BSYNC B0 ;  /* 0x0000000000007941 */ /* 0x000fea0003800000 */
.L_x_6460:
        /* <DEDUP_REMOVED lines=89> */
.L_x_6465:
[----:B------:R-:W-:Y:S05]  /*1ea60*/  BSYNC B3 ;  /* 0x0000000000037941 */ /* 0x000fea0003800000 */
.L_x_6464:
[----:B------:R-:W-:Y:S01]  /*1ea70*/  DADD R4, R4, R40 ;  /* 0x0000000004047229 */ /* 0x000fe20000000028 */
[----:B------:R-:W-:Y:S01]  /*1ea80*/  UMOV UR4, 0x8fb9f87e ;  /* 0x8fb9f87e00047882 */ /* 0x000fe20000000000 */
[----:B------:R-:W-:Y:S02]  /*1ea90*/  UMOV UR5, 0x408633ce ;  /* 0x408633ce00057882 */ /* 0x000fe40000000000 */
[----:B------:R-:W-:-:S06]  /*1eaa0*/  DSETP.GE.AND P0, PT, R14, UR4, PT ;  /* 0x000000040e007e2a */ /* 0x000fcc000bf06000 */
[----:B------:R-:W-:Y:S02]  /*1eab0*/  FSEL R14, R4, RZ, !P0 ;  /* 0x000000ff040e7208 */ /* 0x000fe40004000000 */
[----:B------:R-:W-:Y:S01]  /*1eac0*/  FSEL R15, R5, +QNAN , !P0 ;  /* 0x7ff00000050f7808 */ /* 0x000fe20004000000 */
[----:B------:R-:W-:Y:S06]  /*1ead0*/  BRA `(.L_x_6466) ;  /* 0x00000000005c7947 */ /* 0x000fec0003800000 */
.L_x_6463:
        /* <DEDUP_REMOVED lines=23> */
.L_x_6466:
[----:B------:R-:W-:Y:S05]  /*1ec50*/  BSYNC B2 ;  /* 0x0000000000027941 */ /* 0x000fea0003800000 */
.L_x_6462:
        /* <DEDUP_REMOVED lines=31> */
.L_x_6468:
[----:B------:R-:W-:Y:S05]  /*1ee50*/  BSYNC B2 ;  /* 0x0000000000027941 */ /* 0x000fea0003800000 */
.L_x_6467:
        /* <DEDUP_REMOVED lines=26> */
.L_x_6470:
[----:B------:R-:W-:Y:S05]  /*1f000*/  BSYNC B2 ;  /* 0x0000000000027941 */ /* 0x000fea0003800000 */
.L_x_6469:
        /* <DEDUP_REMOVED lines=25> */
.L_x_6472:
[----:B------:R-:W-:Y:S05]  /*1f1a0*/  BSYNC B2 ;  /* 0x0000000000027941 */ /* 0x000fea0003800000 */
.L_x_6471:
[----:B------:R-:W-:Y:S05]  /*1f1b0*/  BRA `(.L_x_6453) ;  /* 0x00000010004c7947 */ /* 0x000fea0003800000 */
.L_x_6456:
        /* <DEDUP_REMOVED lines=61> */
.L_x_6474:
[----:B------:R-:W-:Y:S05]  /*1f590*/  BSYNC B0 ;  /* 0x0000000000007941 */ /* 0x000fea0003800000 */
.L_x_6473:
        /* <DEDUP_REMOVED lines=26> */
.L_x_6476:
[----:B------:R-:W-:Y:S01]  /*1f740*/  DMUL R44, RZ, R18 ;  /* 0x00000012ff2c7228 */ /* 0x000fe20000000000 */
[----:B------:R-:W-:-:S10]  /*1f750*/  MOV R3, RZ ;  /* 0x000000ff00037202 */ /* 0x000fd40000000f00 */
.L_x_6477:
[----:B------:R-:W-:Y:S05]  /*1f760*/  BSYNC B2 ;  /* 0x0000000000027941 */ /* 0x000fea0003800000 */
.L_x_6475:
        /* <DEDUP_REMOVED lines=45> */
.L_x_6479:
[----:B------:R-:W-:Y:S01]  /*1fa40*/  DMUL R4, RZ, R18 ;  /* 0x00000012ff047228 */ /* 0x000fe20000000000 */
[----:B------:R-:W-:-:S10]  /*1fa50*/  IMAD.MOV.U32 R41, RZ, RZ, RZ ;  /* 0x000000ffff297224 */ /* 0x000fd400078e00ff */
.L_x_6480:
[----:B------:R-:W-:Y:S05]  /*1fa60*/  BSYNC B2 ;  /* 0x0000000000027941 */ /* 0x000fea0003800000 */
.L_x_6478:
        /* <DEDUP_REMOVED lines=31> */
.L_x_6455:
[----:B------:R-:W-:-:S10]  /*1fc60*/  DADD R44, R18, -R18 ;  /* 0x00000000122c7229 */ /* 0x000fd40000000812 */
[----:B------:R-:W-:Y:S02]  /*1fc70*/  IMAD.MOV.U32 R46, RZ, RZ, R44 ;  /* 0x000000ffff2e7224 */ /* 0x000fe400078e002c */
[----:B------:R-:W-:Y:S01]  /*1fc80*/  IMAD.MOV.U32 R47, RZ, RZ, R45 ;  /* 0x000000ffff2f7224 */ /* 0x000fe200078e002d */
[----:B------:R-:W-:Y:S06]  /*1fc90*/  BRA `(.L_x_6453) ;  /* 0x0000000400947947 */ /* 0x000fec0003800000 */
.L_x_6454:
        /* <DEDUP_REMOVED lines=36> */
[----:B------:R-:W-:Y:S01]  /*1fee0*/  IMAD.MOV.U32 R3, RZ, RZ, R41 ;  /* 0x000000ffff037224 */ /* 0x000fe200078e0029 */
[----:B------:R-:W-:Y:S01]  /*1fef0*/  MOV R52, R4 ;  /* 0x0000000400347202 */ /* 0x000fe20000000f00 */
[----:B------:R-:W-:-:S07]  /*1ff00*/  IMAD.MOV.U32 R53, RZ, RZ, R5 ;  /* 0x000000ffff357224 */ /* 0x000fce00078e0005 */
.L_x_6484:
[----:B------:R-:W-:Y:S05]  /*1ff10*/  BSYNC B3 ;  /* 0x0000000000037941 */ /* 0x000fea0003800000 */
.L_x_6483:
        /* <DEDUP_REMOVED lines=31> */
.L_x_6486:
[----:B------:R-:W-:Y:S05]  /*20110*/  BSYNC B3 ;  /* 0x0000000000037941 */ /* 0x000fea0003800000 */
.L_x_6485:
        /* <DEDUP_REMOVED lines=24> */
.L_x_6482:
[----:B------:R-:W-:Y:S05]  /*202a0*/  BSYNC B2 ;  /* 0x0000000000027941 */ /* 0x000fea0003800000 */
.L_x_6481:
[----:B------:R-:W-:Y:S01]  /*202b0*/  IMAD.MOV.U32 R45, RZ, RZ, R44 ;  /* 0x000000ffff2d7224 */ /* 0x000fe200078e002c */
[----:B------:R-:W-:Y:S01]  /*202c0*/  LOP3.LUT R47, RZ, 0x80000000, R19, 0xb8, !PT ;  /* 0x80000000ff2f7812 */ /* 0x000fe200078eb813 */
[----:B------:R-:W-:Y:S01]  /*202d0*/  IMAD.MOV.U32 R44, RZ, RZ, R16 ;  /* 0x000000ffff2c7224 */ /* 0x000fe200078e0010 */
[----:B------:R-:W-:-:S07]  /*202e0*/  MOV R46, RZ ;  /* 0x000000ff002e7202 */ /* 0x000fce0000000f00 */
.L_x_6453:
[----:B------:R-:W-:Y:S05]  /*202f0*/  BSYNC B1 ;  /* 0x0000000000017941 */ /* 0x000fea0003800000 */
.L_x_6452:
        /* <DEDUP_REMOVED lines=39> */
.L_x_6493:
[----:B------:R-:W-:Y:S01]  /*20570*/  DMUL R4, RZ, R22 ;  /* 0x00000016ff047228 */ /* 0x000fe20000000000 */
[----:B------:R-:W-:-:S10]  /*20580*/  MOV R41, RZ ;  /* 0x000000ff00297202 */ /* 0x000fd40000000f00 */
.L_x_6494:
[----:B------:R-:W-:Y:S05]  /*20590*/  BSYNC B2 ;  /* 0x0000000000027941 */ /* 0x000fea0003800000 */
.L_x_6492:
        /* <DEDUP_REMOVED lines=63> */
.L_x_6496:
[----:B------:R-:W-:Y:S05]  /*20990*/  BSYNC B0 ;  /* 0x0000000000007941 */ /* 0x000fea0003800000 */
.L_x_6495:
        /* <DEDUP_REMOVED lines=89> */
.L_x_6500:
[----:B------:R-:W-:Y:S05]  /*20f30*/  BSYNC B3 ;  /* 0x0000000000037941 */ /* 0x000fea0003800000 */
.L_x_6499:
[----:B------:R-:W-:Y:S01]  /*20f40*/  DADD R4, R4, R40 ;  /* 0x0000000004047229 */ /* 0x000fe20000000028 */
[----:B------:R-:W-:Y:S01]  /*20f50*/  UMOV UR4, 0x8fb9f87e ;  /* 0x8fb9f87e00047882 */ /* 0x000fe20000000000 */
[----:B------:R-:W-:Y:S02]  /*20f60*/  UMOV UR5, 0x408633ce ;  /* 0x408633ce00057882 */ /* 0x000fe40000000000 */
[----:B------:R-:W-:-:S06]  /*20f70*/  DSETP.GE.AND P0, PT, R16, UR4, PT ;  /* 0x0000000410007e2a */ /* 0x000fcc000bf06000 */
[----:B------:R-:W-:Y:S02]  /*20f80*/  FSEL R16, R4, RZ, !P0 ;  /* 0x000000ff04107208 */ /* 0x000fe40004000000 */
[----:B------:R-:W-:Y:S01]  /*20f90*/  FSEL R17, R5, +QNAN , !P0 ;  /* 0x7ff0000005117808 */ /* 0x000fe20004000000 */
[----:B------:R-:W-:Y:S06]  /*20fa0*/  BRA `(.L_x_6501) ;  /* 0x00000000005c7947 */ /* 0x000fec0003800000 */
.L_x_6498:
        /* <DEDUP_REMOVED lines=23> */
.L_x_6501:
[----:B------:R-:W-:Y:S05]  /*21120*/  BSYNC B2 ;  /* 0x0000000000027941 */ /* 0x000fea0003800000 */
.L_x_6497:
        /* <DEDUP_REMOVED lines=31> */
.L_x_6503:
[----:B------:R-:W-:Y:S05]  /*21320*/  BSYNC B2 ;  /* 0x0000000000027941 */ /* 0x000fea0003800000 */
.L_x_6502:
        /* <DEDUP_REMOVED lines=26> */
.L_x_6505:
[----:B------:R-:W-:Y:S05]  /*214d0*/  BSYNC B2 ;  /* 0x0000000000027941 */ /* 0x000fea0003800000 */
.L_x_6504:
        /* <DEDUP_REMOVED lines=22> */
.L_x_6507:
[----:B------:R-:W-:Y:S05]  /*21640*/  BSYNC B2 ;  /* 0x0000000000027941 */ /* 0x000fea0003800000 */
.L_x_6506:
[----:B------:R-:W-:Y:S01]  /*21650*/  MOV R14, R40 ;  /* 0x00000028000e7202 */ /* 0x000fe20000000f00 */
[----:B------:R-:W-:Y:S01]  /*21660*/  IMAD.MOV.U32 R15, RZ, RZ, R41 ;  /* 0x000000ffff0f7224 */ /* 0x000fe200078e0029 */
[----:B------:R-:W-:Y:S06]  /*21670*/  BRA `(.L_x_6488) ;  /* 0x0000001000447947 */ /* 0x000fec0003800000 */
.L_x_6491:
        /* <DEDUP_REMOVED lines=61> */
.L_x_6509:
[----:B------:R-:W-:Y:S05]  /*21a50*/  BSYNC B0 ;  /* 0x0000000000007941 */ /* 0x000fea0003800000 */
.L_x_6508:
        /* <DEDUP_REMOVED lines=24> */
.L_x_6511:
[----:B------:R-:W-:Y:S01]  /*21be0*/  DMUL R4, RZ, R22 ;  /* 0x00000016ff047228 */ /* 0x000fe20000000000 */
[----:B------:R-:W-:-:S10]  /*21bf0*/  IMAD.MOV.U32 R3, RZ, RZ, RZ ;  /* 0x000000ffff037224 */ /* 0x000fd400078e00ff */
.L_x_6512:
[----:B------:R-:W-:Y:S05]  /*21c00*/  BSYNC B2 ;  /* 0x0000000000027941 */ /* 0x000fea0003800000 */
.L_x_6510:
        /* <DEDUP_REMOVED lines=45> */
.L_x_6514:
[----:B------:R-:W-:Y:S01]  /*21ee0*/  DMUL R4, RZ, R22 ;  /* 0x00000016ff047228 */ /* 0x000fe20000000000 */
[----:B------:R-:W-:-:S10]  /*21ef0*/  IMAD.MOV.U32 R41, RZ, RZ, RZ ;  /* 0x000000ffff297224 */ /* 0x000fd400078e00ff */
.L_x_6515:
[----:B------:R-:W-:Y:S05]  /*21f00*/  BSYNC B2 ;  /* 0x0000000000027941 */ /* 0x000fea0003800000 */
.L_x_6513:
        /* <DEDUP_REMOVED lines=31> */
.L_x_6490:
[----:B------:R-:W-:-:S10]  /*22100*/  DADD R12, R22, -R22 ;  /* 0x00000000160c7229 */ /* 0x000fd40000000816 */
[----:B------:R-:W-:Y:S01]  /*22110*/  MOV R14, R12 ;  /* 0x0000000c000e7202 */ /* 0x000fe20000000f00 */
[----:B------:R-:W-:Y:S01]  /*22120*/  IMAD.MOV.U32 R15, RZ, RZ, R13 ;  /* 0x000000ffff0f7224 */ /* 0x000fe200078e000d */
[----:B------:R-:W-:Y:S06]  /*22130*/  BRA `(.L_x_6488) ;  /* 0x0000000400947947 */ /* 0x000fec0003800000 */
.L_x_6489:
        /* <DEDUP_REMOVED lines=36> */
[----:B------:R-:W-:Y:S01]  /*22380*/  IMAD.MOV.U32 R3, RZ, RZ, R41 ;  /* 0x000000ffff037224 */ /* 0x000fe200078e0029 */
[----:B------:R-:W-:Y:S01]  /*22390*/  MOV R55, R5 ;  /* 0x0000000500377202 */ /* 0x000fe20000000f00 */
[----:B------:R-:W-:-:S07]  /*223a0*/  IMAD.MOV.U32 R54, RZ, RZ, R4 ;  /* 0x000000ffff367224 */ /* 0x000fce00078e0004 */
.L_x_6519:
[----:B------:R-:W-:Y:S05]  /*223b0*/  BSYNC B3 ;  /* 0x0000000000037941 */ /* 0x000fea0003800000 */
.L_x_6518:
        /* <DEDUP_REMOVED lines=27> */
[----:B------:R-:W-:Y:S05]  /*22570*/  CALL.REL.NOINC `($_ZN2at6native29vectorized_elementwise_kernelILi4EZZZNS0_16tanh_kernel_cudaERNS_18TensorIteratorBaseEENKUlvE_clEvENKUlvE_clEvEUlN3c107complexIdEEE_St5arrayIPcLm2EEEEviT0_T1_$__internal_trig_reduction_slowpathd) ;  /* 0x00000034000c7944 */ /* 0x000fea0003c00000 */
[----:B------:R-:W-:Y:S01]  /*22580*/  IMAD.MOV.U32 R59, RZ, RZ, R41 ;  /* 0x000000ffff3b7224 */ /* 0x000fe200078e0029 */
[----:B------:R-:W-:Y:S01]  /*22590*/  MOV R61, R5 ;  /* 0x00000005003d7202 */ /* 0x000fe20000000f00 */
[----:B------:R-:W-:-:S07]  /*225a0*/  IMAD.MOV.U32 R60, RZ, RZ, R4 ;  /* 0x000000ffff3c7224 */ /* 0x000fce00078e0004 */
.L_x_6521:
[----:B------:R-:W-:Y:S05]  /*225b0*/  BSYNC B3 ;  /* 0x0000000000037941 */ /* 0x000fea0003800000 */
.L_x_6520:
        /* <DEDUP_REMOVED lines=24> */
.L_x_6517:
[----:B------:R-:W-:Y:S05]  /*22740*/  BSYNC B2 ;  /* 0x0000000000027941 */ /* 0x000fea0003800000 */
.L_x_6516:
[----:B------:R-:W-:Y:S01]  /*22750*/  LOP3.LUT R15, RZ, 0x80000000, R23, 0xb8, !PT ;  /* 0x80000000ff0f7812 */ /* 0x000fe200078eb817 */
[----:B------:R-:W-:Y:S02]  /*22760*/  IMAD.MOV.U32 R12, RZ, RZ, R20 ;  /* 0x000000ffff0c7224 */ /* 0x000fe400078e0014 */
[----:B------:R-:W-:Y:S02]  /*22770*/  IMAD.MOV.U32 R13, RZ, RZ, R58 ;  /* 0x000000ffff0d7224 */ /* 0x000fe400078e003a */
[----:B------:R-:W-:-:S07]  /*22780*/  IMAD.MOV.U32 R14, RZ, RZ, RZ ;  /* 0x000000ffff0e7224 */ /* 0x000fce00078e00ff */
.L_x_6488:
[----:B------:R-:W-:Y:S05]  /*22790*/  BSYNC B1 ;  /* 0x0000000000017941 */ /* 0x000fea0003800000 */
.L_x_6487:
        /* <DEDUP_REMOVED lines=37> */
.L_x_6528:
[----:B------:R-:W-:Y:S01]  /*229f0*/  DMUL R4, RZ, R26 ;  /* 0x0000001aff047228 */ /* 0x000fe20000000000 */
[----:B------:R-:W-:-:S10]  /*22a00*/  IMAD.MOV.U32 R41, RZ, RZ, RZ ;  /* 0x000000ffff297224 */ /* 0x000fd400078e00ff */
.L_x_6529:
[----:B------:R-:W-:Y:S05]  /*22a10*/  BSYNC B2 ;  /* 0x0000000000027941 */ /* 0x000fea0003800000 */
.L_x_6527:
        /* <DEDUP_REMOVED lines=63> */
.L_x_6531:
[----:B------:R-:W-:Y:S05]  /*22e10*/  BSYNC B0 ;  /* 0x0000000000007941 */ /* 0x000fea0003800000 */
.L_x_6530:
        /* <DEDUP_REMOVED lines=87> */
[----:B------:R-:W-:Y:S05]  /*23390*/  CALL.REL.NOINC `($__internal_10_$__cuda_sm20_div_rn_f64_full) ;  /* 0x0000001c001c7944 */ /* 0x000fea0003c00000 */
[----:B------:R-:W-:-:S07]  /*233a0*/  IMAD.MOV.U32 R41, RZ, RZ, R3 ;  /* 0x000000ffff297224 */ /* 0x000fce00078e0003 */
.L_x_6535:
[----:B------:R-:W-:Y:S05]  /*233b0*/  BSYNC B3 ;  /* 0x0000000000037941 */ /* 0x000fea0003800000 */
.L_x_6534:
[----:B------:R-:W-:Y:S01]  /*233c0*/  DADD R4, R4, R40 ;  /* 0x0000000004047229 */ /* 0x000fe20000000028 */
[----:B------:R-:W-:Y:S01]  /*233d0*/  UMOV UR4, 0x8fb9f87e ;  /* 0x8fb9f87e00047882 */ /* 0x000fe20000000000 */
[----:B------:R-:W-:Y:S02]  /*233e0*/  UMOV UR5, 0x408633ce ;  /* 0x408633ce00057882 */ /* 0x000fe40000000000 */
[----:B------:R-:W-:-:S06]  /*233f0*/  DSETP.GE.AND P0, PT, R18, UR4, PT ;  /* 0x0000000412007e2a */ /* 0x000fcc000bf06000 */
[----:B------:R-:W-:Y:S02]  /*23400*/  FSEL R18, R4, RZ, !P0 ;  /* 0x000000ff04127208 */ /* 0x000fe40004000000 */
[----:B------:R-:W-:Y:S01]  /*23410*/  FSEL R19, R5, +QNAN , !P0 ;  /* 0x7ff0000005137808 */ /* 0x000fe20004000000 */
[----:B------:R-:W-:Y:S06]  /*23420*/  BRA `(.L_x_6536) ;  /* 0x00000000005c7947 */ /* 0x000fec0003800000 */
.L_x_6533:
        /* <DEDUP_REMOVED lines=23> */
.L_x_6536:
[----:B------:R-:W-:Y:S05]  /*235a0*/  BSYNC B2 ;  /* 0x0000000000027941 */ /* 0x000fea0003800000 */
.L_x_6532:
        /* <DEDUP_REMOVED lines=29> */
[----:B------:R-:W-:-:S04]  /*23780*/  LOP3.LUT R5, R5, R4, RZ, 0x3c, !PT ;  /* 0x0000000405057212 */ /* 0x000fc800078e3cff */
[----:B------:R-:W-:-:S04]  /*23790*/  LOP3.LUT R4, R5, R4, RZ, 0x3c, !PT ;  /* 0x0000000405047212 */ /* 0x000fc800078e3cff */
[----:B------:R-:W-:-:S07]  /*237a0*/  LOP3.LUT R5, R5, R4, RZ, 0x3c, !PT ;  /* 0x0000000405057212 */ /* 0x000fce00078e3cff */
.L_x_6538:
[----:B------:R-:W-:Y:S05]  /*237b0*/  BSYNC B2 ;  /* 0x0000000000027941 */ /* 0x000fea0003800000 */
.L_x_6537:
        /* <DEDUP_REMOVED lines=26> */
.L_x_6540:
[----:B------:R-:W-:Y:S05]  /*23960*/  BSYNC B2 ;  /* 0x0000000000027941 */ /* 0x000fea0003800000 */
.L_x_6539:
        /* <DEDUP_REMOVED lines=21> */
[----:B------:R-:W-:-:S07]  /*23ac0*/  MOV R41, R3 ;  /* 0x0000000300297202 */ /* 0x000fce0000000f00 */
.L_x_6542:
[----:B------:R-:W-:Y:S05]  /*23ad0*/  BSYNC B2 ;  /* 0x0000000000027941 */ /* 0x000fea0003800000 */
.L_x_6541:
[----:B------:R-:W-:Y:S02]  /*23ae0*/  IMAD.MOV.U32 R6, RZ, RZ, R40 ;  /* 0x000000ffff067224 */ /* 0x000fe400078e0028 */
[----:B------:R-:W-:Y:S01]  /*23af0*/  IMAD.MOV.U32 R7, RZ, RZ, R41 ;  /* 0x000000ffff077224 */ /* 0x000fe200078e0029 */
[----:B------:R-:W-:Y:S06]  /*23b00*/  BRA `(.L_x_6523) ;  /* 0x0000001000447947 */ /* 0x000fec0003800000 */
.L_x_6526:
        /* <DEDUP_REMOVED lines=61> */
.L_x_6544:
[----:B------:R-:W-:Y:S05]  /*23ee0*/  BSYNC B0 ;  /* 0x0000000000007941 */ /* 0x000fea0003800000 */
.L_x_6543:
        /* <DEDUP_REMOVED lines=26> */
.L_x_6546:
[----:B------:R-:W-:Y:S01]  /*24090*/  DMUL R40, RZ, R26 ;  /* 0x0000001aff287228 */ /* 0x000fe20000000000 */
[----:B------:R-:W-:-:S10]  /*240a0*/  IMAD.MOV.U32 R3, RZ, RZ, RZ ;  /* 0x000000ffff037224 */ /* 0x000fd400078e00ff */
.L_x_6547:
[----:B------:R-:W-:Y:S05]  /*240b0*/  BSYNC B2 ;  /* 0x0000000000027941 */ /* 0x000fea0003800000 */
.L_x_6545:
        /* <DEDUP_REMOVED lines=45> */
.L_x_6549:
[----:B------:R-:W-:Y:S01]  /*24390*/  DMUL R4, RZ, R26 ;  /* 0x0000001aff047228 */ /* 0x000fe20000000000 */
[----:B------:R-:W-:-:S10]  /*243a0*/  MOV R41, RZ ;  /* 0x000000ff00297202 */ /* 0x000fd40000000f00 */
.L_x_6550:
[----:B------:R-:W-:Y:S05]  /*243b0*/  BSYNC B2 ;  /* 0x0000000000027941 */ /* 0x000fea0003800000 */
.L_x_6548:
        /* <DEDUP_REMOVED lines=31> */
.L_x_6525:
[----:B------:R-:W-:-:S10]  /*245b0*/  DADD R4, R26, -R26 ;  /* 0x000000001a047229 */ /* 0x000fd4000000081a */
[----:B------:R-:W-:Y:S01]  /*245c0*/  IMAD.MOV.U32 R6, RZ, RZ, R4 ;  /* 0x000000ffff067224 */ /* 0x000fe200078e0004 */
[----:B------:R-:W-:Y:S01]  /*245d0*/  MOV R7, R5 ;  /* 0x0000000500077202 */ /* 0x000fe20000000f00 */
[----:B------:R-:W-:Y:S06]  /*245e0*/  BRA `(.L_x_6523) ;  /* 0x00000004008c7947 */ /* 0x000fec0003800000 */
.L_x_6524:
        /* <DEDUP_REMOVED lines=36> */
[----:B------:R-:W-:-:S07]  /*24830*/  IMAD.MOV.U32 R3, RZ, RZ, R41 ;  /* 0x000000ffff037224 */ /* 0x000fce00078e0029 */
.L_x_6554:
[----:B------:R-:W-:Y:S05]  /*24840*/  BSYNC B3 ;  /* 0x0000000000037941 */ /* 0x000fea0003800000 */
.L_x_6553:
        /* <DEDUP_REMOVED lines=31> */
.L_x_6556:
[----:B------:R-:W-:Y:S05]  /*24a40*/  BSYNC B3 ;  /* 0x0000000000037941 */ /* 0x000fea0003800000 */
.L_x_6555:
        /* <DEDUP_REMOVED lines=24> */
.L_x_6552:
[----:B------:R-:W-:Y:S05]  /*24bd0*/  BSYNC B2 ;  /* 0x0000000000027941 */ /* 0x000fea0003800000 */
.L_x_6551:
[----:B------:R-:W-:Y:S01]  /*24be0*/  IMAD.MOV.U32 R5, RZ, RZ, R6 ;  /* 0x000000ffff057224 */ /* 0x000fe200078e0006 */
[----:B------:R-:W-:Y:S01]  /*24bf0*/  LOP3.LUT R7, RZ, 0x80000000, R27, 0xb8, !PT ;  /* 0x80000000ff077812 */ /* 0x000fe200078eb81b */
[----:B------:R-:W-:Y:S01]  /*24c00*/  IMAD.MOV.U32 R4, RZ, RZ, R24 ;  /* 0x000000ffff047224 */ /* 0x000fe200078e0018 */
[----:B------:R-:W-:-:S07]  /*24c10*/  MOV R6, RZ ;  /* 0x000000ff00067202 */ /* 0x000fce0000000f00 */
.L_x_6523:
[----:B------:R-:W-:Y:S05]  /*24c20*/  BSYNC B1 ;  /* 0x0000000000017941 */ /* 0x000fea0003800000 */
.L_x_6522:
        /* <DEDUP_REMOVED lines=24> */
.L_x_6559:
[----:B------:R-:W-:-:S13]  /*24db0*/  ISETP.GE.AND P0, PT, R3, R0, PT ;  /* 0x000000000300720c */ /* 0x000fda0003f06270 */
[----:B------:R-:W-:Y:S05]  /*24dc0*/  @P0 BRA `(.L_x_6561) ;  /* 0x0000000000300947 */ /* 0x000fea0003800000 */
[----:B0-----:R-:W0:Y:S01]  /*24dd0*/  LDC.64 R16, c[0x0][0x218] ;  /* 0x00008600ff107b82 */ /* 0x001e220000000a00 */
[----:B------:R-:W-:Y:S01]  /*24de0*/  IADD3 R19, R2, R3, RZ ;  /* 0x0000000302137210 */ /* 0x000fe20007ffe0ff */
[----:B------:R-:W-:-:S04]  /*24df0*/  VIADD R3, R3, 0x80 ;  /* 0x0000008003037836 */ /* 0x000fc80000000000 */
[----:B0-----:R-:W-:-:S05]  /*24e00*/  IMAD.WIDE.U32 R16, R19, 0x10, R16 ;  /* 0x0000001013107825 */ /* 0x001fca00078e0010 */
[----:B------:R1:W-:Y:S02]  /*24e10*/  STG.E.128 desc[UR6][R16.64], R8 ;  /* 0x0000000810007986 */ /* 0x0003e4000c101d06 */
.L_x_6560:
[----:B------:R-:W-:-:S13]  /*24e20*/  ISETP.GE.AND P0, PT, R3, R0, PT ;  /* 0x000000000300720c */ /* 0x000fda0003f06270 */
[----:B------:R-:W-:Y:S05]  /*24e30*/  @P0 BRA `(.L_x_6562) ;  /* 0x0000000000340947 */ /* 0x000fea0003800000 */
[----:B-1----:R-:W1:Y:S01]  /*24e40*/  LDC.64 R8, c[0x0][0x218] ;  /* 0x00008600ff087b82 */ /* 0x002e620000000a00 */
[----:B------:R-:W-:Y:S02]  /*24e50*/  IMAD.IADD R11, R2, 0x1, R3 ;  /* 0x00000001020b7824 */ /* 0x000fe400078e0203 */
[----:B------:R-:W-:Y:S02]  /*24e60*/  VIADD R3, R3, 0x80 ;  /* 0x0000008003037836 */ /* 0x000fe40000000000 */
[----:B-1----:R-:W-:-:S05]  /*24e70*/  IMAD.WIDE.U32 R8, R11, 0x10, R8 ;  /* 0x000000100b087825 */ /* 0x002fca00078e0008 */
[----:B------:R1:W-:Y:S02]  /*24e80*/  STG.E.128 desc[UR6][R8.64], R48 ;  /* 0x0000003008007986 */ /* 0x0003e4000c101d06 */
.L_x_6561:
        /* <DEDUP_REMOVED lines=8> */
.L_x_6562:
[----:B------:R-:W-:Y:S05]  /*24f10*/  BSYNC B1 ;  /* 0x0000000000017941 */ /* 0x000fea0003800000 */
.L_x_6558:
[----:B------:R-:W-:-:S13]  /*24f20*/  ISETP.GE.AND P0, PT, R3, R0, PT ;  /* 0x000000000300720c */ /* 0x000fda0003f06270 */
[----:B-12---:R-:W1:Y:S01]  /*24f30*/  @!P0 LDC.64 R8, c[0x0][0x218] ;  /* 0x00008600ff088b82 */ /* 0x006e620000000a00 */
[----:B------:R-:W-:Y:S02]  /*24f40*/  @!P0 IMAD.IADD R11, R2, 0x1, R3 ;  /* 0x00000001020b8824 */ /* 0x000fe400078e0203 */
[----:B------:R-:W-:Y:S02]  /*24f50*/  @!P0 VIADD R3, R3, 0x80 ;  /* 0x0000008003038836 */ /* 0x000fe40000000000 */
[----:B-1----:R-:W-:-:S05]  /*24f60*/  @!P0 IMAD.WIDE.U32 R8, R11, 0x10, R8 ;  /* 0x000000100b088825 */ /* 0x002fca00078e0008 */
[----:B------:R2:W-:Y:S02]  /*24f70*/  @!P0 STG.E.128 desc[UR6][R8.64], R12 ;  /* 0x0000000c08008986 */ /* 0x0005e4000c101d06 */
.L_x_6563:
[----:B------:R-:W-:Y:S05]  /*24f80*/  BSYNC B0 ;  /* 0x0000000000007941 */ /* 0x000fea0003800000 */
.L_x_6557:
        /* <DEDUP_REMOVED lines=8> */
        .weak           $__internal_10_$__cuda_sm20_div_rn_f64_full
        .type           $__internal_10_$__cuda_sm20_div_rn_f64_full,@function
        .size           $__internal_10_$__cuda_sm20_div_rn_f64_full,($__internal_11_$__cuda_sm20_dsqrt_rn_f64_mediumpath_v1 - $__internal_10_$__cuda_sm20_div_rn_f64_full)
$__internal_10_$__cuda_sm20_div_rn_f64_full:
        /* <DEDUP_REMOVED lines=72> */
.L_x_6565:
        /* <DEDUP_REMOVED lines=17> */
.L_x_6568:
[----:B------:R-:W-:Y:S01]  /*255a0*/  LOP3.LUT R3, R55, 0x80000, RZ, 0xfc, !PT ;  /* 0x0008000037037812 */ /* 0x000fe200078efcff */
[----:B------:R-:W-:-:S03]  /*255b0*/  IMAD.MOV.U32 R64, RZ, RZ, R54 ;  /* 0x000000ffff407224 */ /* 0x000fc600078e0036 */
[----:B------:R-:W-:Y:S01]  /*255c0*/  MOV R65, R3 ;  /* 0x0000000300417202 */ /* 0x000fe20000000f00 */
[----:B------:R-:W-:Y:S06]  /*255d0*/  BRA `(.L_x_6566) ;  /* 0x00000000000c7947 */ /* 0x000fec0003800000 */
.L_x_6567:
[----:B------:R-:W-:Y:S01]  /*255e0*/  LOP3.LUT R3, R59, 0x80000, RZ, 0xfc, !PT ;  /* 0x000800003b037812 */ /* 0x000fe200078efcff */
[----:B------:R-:W-:-:S04]  /*255f0*/  IMAD.MOV.U32 R64, RZ, RZ, R58 ;  /* 0x000000ffff407224 */ /* 0x000fc800078e003a */
[----:B------:R-:W-:-:S07]  /*25600*/  IMAD.MOV.U32 R65, RZ, RZ, R3 ;  /* 0x000000ffff417224 */ /* 0x000fce00078e0003 */
.L_x_6566:
[----:B------:R-:W-:Y:S05]  /*25610*/  BSYNC B0 ;  /* 0x0000000000007941 */ /* 0x000fea0003800000 */
.L_x_6564:
[----:B------:R-:W-:Y:S01]  /*25620*/  IMAD.MOV.U32 R42, RZ, RZ, R41 ;  /* 0x000000ffff2a7224 */ /* 0x000fe200078e0029 */
[----:B------:R-:W-:Y:S01]  /*25630*/  MOV R3, R65 ;  /* 0x0000004100037202 */ /* 0x000fe20000000f00 */
[----:B------:R-:W-:Y:S02]  /*25640*/  IMAD.MOV.U32 R43, RZ, RZ, 0x0 ;  /* 0x00000000ff2b7424 */ /* 0x000fe400078e00ff */
[----:B------:R-:W-:Y:S02]  /*25650*/  IMAD.MOV.U32 R40, RZ, RZ, R64 ;  /* 0x000000ffff287224 */ /* 0x000fe400078e0040 */
[----:B------:R-:W-:Y:S05]  /*25660*/  RET.REL.NODEC R42 `(_ZN2at6native29vectorized_elementwise_kernelILi4EZZZNS0_16tanh_kernel_cudaERNS_18TensorIteratorBaseEENKUlvE_clEvENKUlvE_clEvEUlN3c107complexIdEEE_St5arrayIPcLm2EEEEviT0_T1_) ;  /* 0xfffffda82a647950 */ /* 0x000fea0003c3ffff */
        .weak           $__internal_11_$__cuda_sm20_dsqrt_rn_f64_mediumpath_v1
        .type           $__internal_11_$__cuda_sm20_dsqrt_rn_f64_mediumpath_v1,@function
        .size           $__internal_11_$__cuda_sm20_dsqrt_rn_f64_mediumpath_v1,($_ZN2at6native29vectorized_elementwise_kernelILi4EZZZNS0_16tanh_kernel_cudaERNS_18TensorIteratorBaseEENKUlvE_clEvENKUlvE_clEvEUlN3c107complexIdEEE_St5arrayIPcLm2EEEEviT0_T1_$__internal_trig_reduction_slowpathd - $__internal_11_$__cuda_sm20_dsqrt_rn_f64_mediumpath_v1)
$__internal_11_$__cuda_sm20_dsqrt_rn_f64_mediumpath_v1:
        /* <DEDUP_REMOVED lines=21> */
.L_x_6570:
        /* <DEDUP_REMOVED lines=24> */
.L_x_6572:
[----:B------:R-:W-:-:S11]  /*25940*/  DADD R40, R54, R54 ;  /* 0x0000000036287229 */ /* 0x000fd60000000036 */
.L_x_6571:
[----:B------:R-:W-:Y:S05]  /*25950*/  BSYNC B0 ;  /* 0x0000000000007941 */ /* 0x000fea0003800000 */
.L_x_6569:
[----:B------:R-:W-:Y:S01]  /*25960*/  MOV R5, R40 ;  /* 0x0000002800057202 */ /* 0x000fe20000000f00 */
[----:B------:R-:W-:Y:S02]  /*25970*/  IMAD.MOV.U32 R4, RZ, RZ, R41 ;  /* 0x000000ffff047224 */ /* 0x000fe400078e0029 */
[----:B------:R-:W-:Y:S02]  /*25980*/  IMAD.MOV.U32 R40, RZ, RZ, R3 ;  /* 0x000000ffff287224 */ /* 0x000fe400078e0003 */
[----:B------:R-:W-:-:S04]  /*25990*/  IMAD.MOV.U32 R41, RZ, RZ, 0x0 ;  /* 0x00000000ff297424 */ /* 0x000fc800078e00ff */
[----:B------:R-:W-:Y:S05]  /*259a0*/  RET.REL.NODEC R40 `(_ZN2at6native29vectorized_elementwise_kernelILi4EZZZNS0_16tanh_kernel_cudaERNS_18TensorIteratorBaseEENKUlvE_clEvENKUlvE_clEvEUlN3c107complexIdEEE_St5arrayIPcLm2EEEEviT0_T1_) ;  /* 0xfffffda428947950 */ /* 0x000fea0003c3ffff */
        .type           $_ZN2at6native29vectorized_elementwise_kernelILi4EZZZNS0_16tanh_kernel_cudaERNS_18TensorIteratorBaseEENKUlvE_clEvENKUlvE_clEvEUlN3c107complexIdEEE_St5arrayIPcLm2EEEEviT0_T1_$__internal_trig_reduction_slowpathd,@function
        .size           $_ZN2at6native29vectorized_elementwise_kernelILi4EZZZNS0_16tanh_kernel_cudaERNS_18TensorIteratorBaseEENKUlvE_clEvENKUlvE_clEvEUlN3c107complexIdEEE_St5arrayIPcLm2EEEEviT0_T1_$__internal_trig_reduction_slowpathd,(.L_x_7177 - $_ZN2at6native29vectorized_elementwise_kernelILi4EZZZNS0_16tanh_kernel_cudaERNS_18TensorIteratorBaseEENKUlvE_clEvENKUlvE_clEvEUlN3c107complexIdEEE_St5arrayIPcLm2EEEEviT0_T1_$__internal_trig_reduction_slowpathd)
$_ZN2at6native29vectorized_elementwise_kernelILi4EZZZNS0_16tanh_kernel_cudaERNS_18TensorIteratorBaseEENKUlvE_clEvENKUlvE_clEvEUlN3c107complexIdEEE_St5arrayIPcLm2EEEEviT0_T1_$__internal_trig_reduction_slowpathd:
        /* <DEDUP_REMOVED lines=31> */
.L_x_6576:
        /* <DEDUP_REMOVED lines=28> */
.L_x_6575:
[----:B------:R-:W-:Y:S05]  /*25d60*/  BSYNC B0 ;  /* 0x0000000000007941 */ /* 0x000fea0003800000 */
.L_x_6574:
        /* <DEDUP_REMOVED lines=96> */
.L_x_6573:
[----:B------:R-:W-:Y:S01]  /*26370*/  IMAD.MOV.U32 R42, RZ, RZ, R55 ;  /* 0x000000ffff2a7224 */ /* 0x000fe200078e0037 */
[----:B------:R-:W-:Y:S01]  /*26380*/  MOV R4, R3 ;  /* 0x0000000300047202 */ /* 0x000fe20000000f00 */
[----:B------:R-:W-:-:S04]  /*26390*/  IMAD.MOV.U32 R43, RZ, RZ, 0x0 ;  /* 0x00000000ff2b7424 */ /* 0x000fc800078e00ff */
[----:B------:R-:W-:Y:S05]  /*263a0*/  RET.REL.NODEC R42 `(_ZN2at6native29vectorized_elementwise_kernelILi4EZZZNS0_16tanh_kernel_cudaERNS_18TensorIteratorBaseEENKUlvE_clEvENKUlvE_clEvEUlN3c107complexIdEEE_St5arrayIPcLm2EEEEviT0_T1_) ;  /* 0xfffffd9c2a147950 */ /* 0x000fea0003c3ffff */
.L_x_6577:
        /* <DEDUP_REMOVED lines=13> */
.L_x_7177:


//--------------------- .text._ZN2at6native29vectorized_elementwise_kernelILi8EZZZNS0_16tanh_kernel_cudaERNS_18TensorIteratorBaseEENKUlvE_clEvENKUlvE_clEvEUlN3c107complexIdEEE_St5arrayIPcLm2EEEEviT0_T1_ --------------------------
	.section	.text._ZN2at6native29vectorized_elementwise_kernelILi8EZZZNS0_16tanh_kernel_cudaERNS_18TensorIteratorBaseEENKUlvE_clEvENKUlvE_clEvEUlN3c107complexIdEEE_St5arrayIPcLm2EEEEviT0_T1_,"ax",@progbits
	.align	128
        .global         _ZN2at6native29vectorized_elementwise_kernelILi8EZZZNS0_16tanh_kernel_cudaERNS_18TensorIteratorBaseEENKUlvE_clEvENKUlvE_clEvEUlN3c107complexIdEEE_St5arrayIPcLm2EEEEviT0_T1_
        .type           _ZN2at6native29vectorized_elementwise_kernelILi8EZZZNS0_16tanh_kernel_cudaERNS_18TensorIteratorBaseEENKUlvE_clEvENKUlvE_clEvEUlN3c107complexIdEEE_St5arrayIPcLm2EEEEviT0_T1_,@function
        .size           _ZN2at6native29vectorized_elementwise_kernelILi8EZZZNS0_16tanh_kernel_cudaERNS_18TensorIteratorBaseEENKUlvE_clEvENKUlvE_clEvEUlN3c107complexIdEEE_St5arrayIPcLm2EEEEviT0_T1_,(.L_x_7180 - _ZN2at6native29vectorized_elementwise_kernelILi8EZZZNS0_16tanh_kernel_cudaERNS_18TensorIteratorBaseEENKUlvE_clEvENKUlvE_clEvEUlN3c107complexIdEEE_St5arrayIPcLm2EEEEviT0_T1_)
        .other          _ZN2at6native29vectorized_elementwise_kernelILi8EZZZNS0_16tanh_kernel_cudaERNS_18TensorIteratorBaseEENKUlvE_clEvENKUlvE_clEvEUlN3c107complexIdEEE_St5arrayIPcLm2EEEEviT0_T1_,@"STO_CUDA_ENTRY STV_DEFAULT"
_ZN2at6native29vectorized_elementwise_kernelILi8EZZZNS0_16tanh_kernel_cudaERNS_18TensorIteratorBaseEENKUlvE_clEvENKUlvE_clEvEUlN3c107complexIdEEE_St5arrayIPcLm2EEEEviT0_T1_:
.text._ZN2at6native29vectorized_elementwise_kernelILi8EZZZNS0_16tanh_kernel_cudaERNS_18TensorIteratorBaseEENKUlvE_clEvENKUlvE_clEvEUlN3c107complexIdEEE_St5arrayIPcLm2EEEEviT0_T1_:
        /* <DEDUP_REMOVED lines=53> */
[----:B-----5:R-:W-:Y:S05]  /*0350*/  CALL.REL.NOINC `($_ZN2at6native29vectorized_elementwise_kernelILi8EZZZNS0_16tanh_kernel_cudaERNS_18TensorIteratorBaseEENKUlvE_clEvENKUlvE_clEvEUlN3c107complexIdEEE_St5arrayIPcLm2EEEEviT0_T1_$__internal_trig_reduction_slowpathd) ;  /* 0x0000025400947944 */ /* 0x020fea0003c00000 */
[----:B------:R-:W-:Y:S05]  /*0360*/  BRA `(.L_x_6585) ;  /* 0x0000000000087947 */ /* 0x000fea0003800000 */
.L_x_6584:
[----:B------:R-:W-:Y:S01]  /*0370*/  DMUL R4, RZ, R46 ;  /* 0x0000002eff047228 */ /* 0x000fe20000000000 */
[----:B------:R-:W-:-:S10]  /*0380*/  IMAD.MOV.U32 R41, RZ, RZ, RZ ;  /* 0x000000ffff297224 */ /* 0x000fd400078e00ff */
.L_x_6585:
[----:B------:R-:W-:Y:S05]  /*0390*/  BSYNC B2 ;  /* 0x0000000000027941 */ /* 0x000fea0003800000 */
.L_x_6583:
        /* <DEDUP_REMOVED lines=63> */
.L_x_6587:
[----:B------:R-:W-:Y:S05]  /*0790*/  BSYNC B0 ;  /* 0x0000000000007941 */ /* 0x000fea0003800000 */
.L_x_6586:
        /* <DEDUP_REMOVED lines=87> */
[----:B-----5:R-:W-:Y:S05]  /*0d10*/  CALL.REL.NOINC `($__internal_12_$__cuda_sm20_div_rn_f64_full) ;  /* 0x0000024000bc7944 */ /* 0x020fea0003c00000 */
[----:B------:R-:W-:-:S07]  /*0d20*/  IMAD.MOV.U32 R41, RZ, RZ, R3 ;  /* 0x000000ffff297224 */ /* 0x000fce00078e0003 */
.L_x_6591:
[----:B------:R-:W-:Y:S05]  /*0d30*/  BSYNC B3 ;  /* 0x0000000000037941 */ /* 0x000fea0003800000 */
.L_x_6590:
[----:B------:R-:W-:Y:S01]  /*0d40*/  DADD R4, R4, R40 ;  /* 0x0000000004047229 */ /* 0x000fe20000000028 */
[----:B------:R-:W-:Y:S01]  /*0d50*/  UMOV UR4, 0x8fb9f87e ;  /* 0x8fb9f87e00047882 */ /* 0x000fe20000000000 */
[----:B------:R-:W-:Y:S02]  /*0d60*/  UMOV UR5, 0x408633ce ;  /* 0x408633ce00057882 */ /* 0x000fe40000000000 */
[----:B------:R-:W-:-:S06]  /*0d70*/  DSETP.GE.AND P0, PT, R44, UR4, PT ;  /* 0x000000042c007e2a */ /* 0x000fcc000bf06000 */
[----:B------:R-:W-:Y:S02]  /*0d80*/  FSEL R40, R4, RZ, !P0 ;  /* 0x000000ff04287208 */ /* 0x000fe40004000000 */
[----:B------:R-:W-:Y:S01]  /*0d90*/  FSEL R41, R5, +QNAN , !P0 ;  /* 0x7ff0000005297808 */ /* 0x000fe20004000000 */
[----:B------:R-:W-:Y:S06]  /*0da0*/  BRA `(.L_x_6592) ;  /* 0x00000000005c7947 */ /* 0x000fec0003800000 */
.L_x_6589:
        /* <DEDUP_REMOVED lines=23> */
.L_x_6592:
[----:B------:R-:W-:Y:S05]  /*0f20*/  BSYNC B2 ;  /* 0x0000000000027941 */ /* 0x000fea0003800000 */
.L_x_6588:
        /* <DEDUP_REMOVED lines=28> */
[----:B-----5:R-:W-:Y:S05]  /*10f0*/  CALL.REL.NOINC `($__internal_13_$__cuda_sm20_dsqrt_rn_f64_mediumpath_v1) ;  /* 0x00000244005c7944 */ /* 0x020fea0003c00000 */
[----:B------:R-:W-:Y:S01]  /*1100*/  MOV R40, R5 ;  /* 0x0000000500287202 */ /* 0x000fe20000000f00 */
[----:B------:R-:W-:-:S07]  /*1110*/  IMAD.MOV.U32 R41, RZ, RZ, R4 ;  /* 0x000000ffff297224 */ /* 0x000fce00078e0004 */
.L_x_6594:
[----:B------:R-:W-:Y:S05]  /*1120*/  BSYNC B2 ;  /* 0x0000000000027941 */ /* 0x000fea0003800000 */
.L_x_6593:
        /* <DEDUP_REMOVED lines=24> */
[----:B-----5:R-:W-:Y:S05]  /*12b0*/  CALL.REL.NOINC `($__internal_12_$__cuda_sm20_div_rn_f64_full) ;  /* 0x0000023c00547944 */ /* 0x020fea0003c00000 */
[----:B------:R-:W-:Y:S02]  /*12c0*/  IMAD.MOV.U32 R28, RZ, RZ, R40 ;  /* 0x000000ffff1c7224 */ /* 0x000fe400078e0028 */
[----:B------:R-:W-:-:S07]  /*12d0*/  IMAD.MOV.U32 R29, RZ, RZ, R3 ;  /* 0x000000ffff1d7224 */ /* 0x000fce00078e0003 */
.L_x_6596:
[----:B------:R-:W-:Y:S05]  /*12e0*/  BSYNC B2 ;  /* 0x0000000000027941 */ /* 0x000fea0003800000 */
.L_x_6595:
        /* <DEDUP_REMOVED lines=20> */
[----:B-----5:R-:W-:Y:S05]  /*1430*/  CALL.REL.NOINC `($__internal_12_$__cuda_sm20_div_rn_f64_full) ;  /* 0x0000023800f47944 */ /* 0x020fea0003c00000 */
[----:B------:R-:W-:-:S07]  /*1440*/  IMAD.MOV.U32 R41, RZ, RZ, R3 ;  /* 0x000000ffff297224 */ /* 0x000fce00078e0003 */
.L_x_6598:
[----:B------:R-:W-:Y:S05]  /*1450*/  BSYNC B2 ;  /* 0x0000000000027941 */ /* 0x000fea0003800000 */
.L_x_6597:
[----:B------:R-:W-:Y:S01]  /*1460*/  MOV R30, R40 ;  /* 0x00000028001e7202 */ /* 0x000fe20000000f00 */
[----:B------:R-:W-:Y:S01]  /*1470*/  IMAD.MOV.U32 R31, RZ, RZ, R41 ;  /* 0x000000ffff1f7224 */ /* 0x000fe200078e0029 */
[----:B------:R-:W-:Y:S06]  /*1480*/  BRA `(.L_x_6599) ;  /* 0x0000001000447947 */ /* 0x000fec0003800000 */
.L_x_6582:
        /* <DEDUP_REMOVED lines=61> */
.L_x_6601:
[----:B------:R-:W-:Y:S05]  /*1860*/  BSYNC B0 ;  /* 0x0000000000007941 */ /* 0x000fea0003800000 */
.L_x_6600:
        /* <DEDUP_REMOVED lines=21> */
[----:B-----5:R-:W-:Y:S05]  /*19c0*/  CALL.REL.NOINC `($_ZN2at6native29vectorized_elementwise_kernelILi8EZZZNS0_16tanh_kernel_cudaERNS_18TensorIteratorBaseEENKUlvE_clEvENKUlvE_clEvEUlN3c107complexIdEEE_St5arrayIPcLm2EEEEviT0_T1_$__internal_trig_reduction_slowpathd) ;  /* 0x0000023c00f87944 */ /* 0x020fea0003c00000 */
[----:B------:R-:W-:Y:S01]  /*19d0*/  IMAD.MOV.U32 R3, RZ, RZ, R41 ;  /* 0x000000ffff037224 */ /* 0x000fe200078e0029 */
[----:B------:R-:W-:Y:S01]  /*19e0*/  MOV R44, R4 ;  /* 0x00000004002c7202 */ /* 0x000fe20000000f00 */
[----:B------:R-:W-:Y:S01]  /*19f0*/  IMAD.MOV.U32 R45, RZ, RZ, R5 ;  /* 0x000000ffff2d7224 */ /* 0x000fe200078e0005 */
[----:B------:R-:W-:Y:S06]  /*1a00*/  BRA `(.L_x_6604) ;  /* 0x0000000000087947 */ /* 0x000fec0003800000 */
.L_x_6603:
[----:B------:R-:W-:Y:S01]  /*1a10*/  DMUL R44, RZ, R46 ;  /* 0x0000002eff2c7228 */ /* 0x000fe20000000000 */
[----:B------:R-:W-:-:S10]  /*1a20*/  IMAD.MOV.U32 R3, RZ, RZ, RZ ;  /* 0x000000ffff037224 */ /* 0x000fd400078e00ff */
.L_x_6604:
[----:B------:R-:W-:Y:S05]  /*1a30*/  BSYNC B2 ;  /* 0x0000000000027941 */ /* 0x000fea0003800000 */
.L_x_6602:
        /* <DEDUP_REMOVED lines=44> */
[----:B------:R-:W-:Y:S02]  /*1d00*/  IMAD.MOV.U32 R50, RZ, RZ, R4 ;  /* 0x000000ffff327224 */ /* 0x000fe400078e0004 */
[----:B------:R-:W-:Y:S01]  /*1d10*/  IMAD.MOV.U32 R51, RZ, RZ, R5 ;  /* 0x000000ffff337224 */ /* 0x000fe200078e0005 */
[----:B------:R-:W-:Y:S06]  /*1d20*/  BRA `(.L_x_6607) ;  /* 0x0000000000087947 */ /* 0x000fec0003800000 */
.L_x_6606:
[----:B------:R-:W-:Y:S01]  /*1d30*/  DMUL R50, RZ, R46 ;  /* 0x0000002eff327228 */ /* 0x000fe20000000000 */
[----:B------:R-:W-:-:S10]  /*1d40*/  MOV R41, RZ ;  /* 0x000000ff00297202 */ /* 0x000fd40000000f00 */
.L_x_6607:
[----:B------:R-:W-:Y:S05]  /*1d50*/  BSYNC B2 ;  /* 0x0000000000027941 */ /* 0x000fea0003800000 */
.L_x_6605:
        /* <DEDUP_REMOVED lines=31> */
.L_x_6581:
[----:B------:R-:W-:-:S10]  /*1f50*/  DADD R28, R46, -R46 ;  /* 0x000000002e1c7229 */ /* 0x000fd4000000082e */
[----:B------:R-:W-:Y:S02]  /*1f60*/  IMAD.MOV.U32 R30, RZ, RZ, R28 ;  /* 0x000000ffff1e7224 */ /* 0x000fe400078e001c */
[----:B------:R-:W-:Y:S01]  /*1f70*/  IMAD.MOV.U32 R31, RZ, RZ, R29 ;  /* 0x000000ffff1f7224 */ /* 0x000fe200078e001d */
[----:B------:R-:W-:Y:S06]  /*1f80*/  BRA `(.L_x_6599) ;  /* 0x0000000400847947 */ /* 0x000fec0003800000 */
.L_x_6580:
        /* <DEDUP_REMOVED lines=33> */
[----:B-----5:R-:W-:Y:S05]  /*21a0*/  CALL.REL.NOINC `($_ZN2at6native29vectorized_elementwise_kernelILi8EZZZNS0_16tanh_kernel_cudaERNS_18TensorIteratorBaseEENKUlvE_clEvENKUlvE_clEvEUlN3c107complexIdEEE_St5arrayIPcLm2EEEEviT0_T1_$__internal_trig_reduction_slowpathd) ;  /* 0x0000023800007944 */ /* 0x020fea0003c00000 */
[----:B------:R-:W-:-:S07]  /*21b0*/  MOV R3, R41 ;  /* 0x0000002900037202 */ /* 0x000fce0000000f00 */
.L_x_6611:
[----:B------:R-:W-:Y:S05]  /*21c0*/  BSYNC B3 ;  /* 0x0000000000037941 */ /* 0x000fea0003800000 */
.L_x_6610:
        /* <DEDUP_REMOVED lines=27> */
[----:B-----5:R-:W-:Y:S05]  /*2380*/  CALL.REL.NOINC `($_ZN2at6native29vectorized_elementwise_kernelILi8EZZZNS0_16tanh_kernel_cudaERNS_18TensorIteratorBaseEENKUlvE_clEvENKUlvE_clEvEUlN3c107complexIdEEE_St5arrayIPcLm2EEEEviT0_T1_$__internal_trig_reduction_slowpathd) ;  /* 0x0000023400887944 */ /* 0x020fea0003c00000 */
[----:B------:R-:W-:Y:S02]  /*2390*/  IMAD.MOV.U32 R6, RZ, RZ, R41 ;  /* 0x000000ffff067224 */ /* 0x000fe400078e0029 */
[----:B------:R-:W-:Y:S02]  /*23a0*/  IMAD.MOV.U32 R58, RZ, RZ, R4 ;  /* 0x000000ffff3a7224 */ /* 0x000fe400078e0004 */
[----:B------:R-:W-:-:S07]  /*23b0*/  IMAD.MOV.U32 R59, RZ, RZ, R5 ;  /* 0x000000ffff3b7224 */ /* 0x000fce00078e0005 */
.L_x_6613:
[----:B------:R-:W-:Y:S05]  /*23c0*/  BSYNC B3 ;  /* 0x0000000000037941 */ /* 0x000fea0003800000 */
.L_x_6612:
        /* <DEDUP_REMOVED lines=24> */
.L_x_6609:
[----:B------:R-:W-:Y:S05]  /*2550*/  BSYNC B2 ;  /* 0x0000000000027941 */ /* 0x000fea0003800000 */
.L_x_6608:
[----:B------:R-:W-:Y:S01]  /*2560*/  LOP3.LUT R31, RZ, 0x80000000, R47, 0xb8, !PT ;  /* 0x80000000ff1f7812 */ /* 0x000fe200078eb82f */
[----:B------:R-:W-:Y:S01]  /*2570*/  IMAD.MOV.U32 R28, RZ, RZ, R44 ;  /* 0x000000ffff1c7224 */ /* 0x000fe200078e002c */
[----:B------:R-:W-:Y:S01]  /*2580*/  MOV R30, RZ ;  /* 0x000000ff001e7202 */ /* 0x000fe20000000f00 */
[----:B------:R-:W-:-:S07]  /*2590*/  IMAD.MOV.U32 R29, RZ, RZ, R7 ;  /* 0x000000ffff1d7224 */ /* 0x000fce00078e0007 */
.L_x_6599:
[----:B------:R-:W-:Y:S05]  /*25a0*/  BSYNC B1 ;  /* 0x0000000000017941 */ /* 0x000fea0003800000 */
.L_x_6579:
        /* <DEDUP_REMOVED lines=30> */
[----:B------:R-:W-:Y:S05]  /*2790*/  CALL.REL.NOINC `($_ZN2at6native29vectorized_elementwise_kernelILi8EZZZNS0_16tanh_kernel_cudaERNS_18TensorIteratorBaseEENKUlvE_clEvENKUlvE_clEvEUlN3c107complexIdEEE_St5arrayIPcLm2EEEEviT0_T1_$__internal_trig_reduction_slowpathd) ;  /* 0x0000023000847944 */ /* 0x000fea0003c00000 */
[----:B------:R-:W-:Y:S05]  /*27a0*/  BRA `(.L_x_6620) ;  /* 0x0000000000087947 */ /* 0x000fea0003800000 */
.L_x_6619:
[----:B------:R-:W-:Y:S01]  /*27b0*/  DMUL R4, RZ, R10 ;  /* 0x0000000aff047228 */ /* 0x000fe20000000000 */
[----:B------:R-:W-:-:S10]  /*27c0*/  IMAD.MOV.U32 R41, RZ, RZ, RZ ;  /* 0x000000ffff297224 */ /* 0x000fd400078e00ff */
.L_x_6620:
[----:B------:R-:W-:Y:S05]  /*27d0*/  BSYNC B2 ;  /* 0x0000000000027941 */ /* 0x000fea0003800000 */
.L_x_6618:
        /* <DEDUP_REMOVED lines=63> */
.L_x_6622:
[----:B------:R-:W-:Y:S05]  /*2bd0*/  BSYNC B0 ;  /* 0x0000000000007941 */ /* 0x000fea0003800000 */
.L_x_6621:
        /* <DEDUP_REMOVED lines=87> */
[----:B------:R-:W-:Y:S05]  /*3150*/  CALL.REL.NOINC `($__internal_12_$__cuda_sm20_div_rn_f64_full) ;  /* 0x0000021c00ac7944 */ /* 0x000fea0003c00000 */
[----:B------:R-:W-:-:S07]  /*3160*/  MOV R41, R3 ;  /* 0x0000000300297202 */ /* 0x000fce0000000f00 */
.L_x_6626:
[----:B------:R-:W-:Y:S05]  /*3170*/  BSYNC B3 ;  /* 0x0000000000037941 */ /* 0x000fea0003800000 */
.L_x_6625:
[----:B------:R-:W-:Y:S01]  /*3180*/  DADD R4, R4, R40 ;  /* 0x0000000004047229 */ /* 0x000fe20000000028 */
[----:B------:R-:W-:Y:S01]  /*3190*/  UMOV UR4, 0x8fb9f87e ;  /* 0x8fb9f87e00047882 */ /* 0x000fe20000000000 */
[----:B------:R-:W-:Y:S02]  /*31a0*/  UMOV UR5, 0x408633ce ;  /* 0x408633ce00057882 */ /* 0x000fe40000000000 */
[----:B------:R-:W-:-:S06]  /*31b0*/  DSETP.GE.AND P0, PT, R44, UR4, PT ;  /* 0x000000042c007e2a */ /* 0x000fcc000bf06000 */
[----:B------:R-:W-:Y:S02]  /*31c0*/  FSEL R40, R4, RZ, !P0 ;  /* 0x000000ff04287208 */ /* 0x000fe40004000000 */
[----:B------:R-:W-:Y:S01]  /*31d0*/  FSEL R41, R5, +QNAN , !P0 ;  /* 0x7ff0000005297808 */ /* 0x000fe20004000000 */
[----:B------:R-:W-:Y:S06]  /*31e0*/  BRA `(.L_x_6627) ;  /* 0x00000000005c7947 */ /* 0x000fec0003800000 */
.L_x_6624:
        /* <DEDUP_REMOVED lines=23> */
.L_x_6627:
[----:B------:R-:W-:Y:S05]  /*3360*/  BSYNC B2 ;  /* 0x0000000000027941 */ /* 0x000fea0003800000 */
.L_x_6623:
        /* <DEDUP_REMOVED lines=28> */
[----:B------:R-:W-:Y:S05]  /*3530*/  CALL.REL.NOINC `($__internal_13_$__cuda_sm20_dsqrt_rn_f64_mediumpath_v1) ;  /* 0x00000220004c7944 */ /* 0x000fea0003c00000 */
[----:B------:R-:W-:Y:S02]  /*3540*/  IMAD.MOV.U32 R40, RZ, RZ, R5 ;  /* 0x000000ffff287224 */ /* 0x000fe400078e0005 */
[----:B------:R-:W-:-:S07]  /*3550*/  IMAD.MOV.U32 R41, RZ, RZ, R4 ;  /* 0x000000ffff297224 */ /* 0x000fce00078e0004 */
.L_x_6629:
[----:B------:R-:W-:Y:S05]  /*3560*/  BSYNC B2 ;  /* 0x0000000000027941 */ /* 0x000fea0003800000 */
.L_x_6628:
        /* <DEDUP_REMOVED lines=24> */
[----:B------:R-:W-:Y:S05]  /*36f0*/  CALL.REL.NOINC `($__internal_12_$__cuda_sm20_div_rn_f64_full) ;  /* 0x0000021800447944 */ /* 0x000fea0003c00000 */
[----:B------:R-:W-:Y:S02]  /*3700*/  IMAD.MOV.U32 R8, RZ, RZ, R40 ;  /* 0x000000ffff087224 */ /* 0x000fe400078e0028 */
[----:B------:R-:W-:-:S07]  /*3710*/  IMAD.MOV.U32 R9, RZ, RZ, R3 ;  /* 0x000000ffff097224 */ /* 0x000fce00078e0003 */
.L_x_6631:
[----:B------:R-:W-:Y:S05]  /*3720*/  BSYNC B2 ;  /* 0x0000000000027941 */ /* 0x000fea0003800000 */
.L_x_6630:
        /* <DEDUP_REMOVED lines=20> */
[----:B------:R-:W-:Y:S05]  /*3870*/  CALL.REL.NOINC `($__internal_12_$__cuda_sm20_div_rn_f64_full) ;  /* 0x0000021400e47944 */ /* 0x000fea0003c00000 */
[----:B------:R-:W-:Y:S01]  /*3880*/  MOV R6, R40 ;  /* 0x0000002800067202 */ /* 0x000fe20000000f00 */
[----:B------:R-:W-:-:S07]  /*3890*/  IMAD.MOV.U32 R7, RZ, RZ, R3 ;  /* 0x000000ffff077224 */ /* 0x000fce00078e0003 */
.L_x_6633:
[----:B------:R-:W-:Y:S05]  /*38a0*/  BSYNC B2 ;  /* 0x0000000000027941 */ /* 0x000fea0003800000 */
.L_x_6632:
[----:B------:R-:W-:Y:S05]  /*38b0*/  BRA `(.L_x_6634) ;  /* 0x0000001000387947 */ /* 0x000fea0003800000 */
.L_x_6617:
        /* <DEDUP_REMOVED lines=61> */
.L_x_6636:
[----:B------:R-:W-:Y:S05]  /*3c90*/  BSYNC B0 ;  /* 0x0000000000007941 */ /* 0x000fea0003800000 */
.L_x_6635:
        /* <DEDUP_REMOVED lines=22> */
[----:B------:R-:W-:Y:S01]  /*3e00*/  IMAD.MOV.U32 R3, RZ, RZ, R41 ;  /* 0x000000ffff037224 */ /* 0x000fe200078e0029 */
[----:B------:R-:W-:Y:S01]  /*3e10*/  MOV R48, R4 ;  /* 0x0000000400307202 */ /* 0x000fe20000000f00 */
[----:B------:R-:W-:Y:S01]  /*3e20*/  IMAD.MOV.U32 R49, RZ, RZ, R5 ;  /* 0x000000ffff317224 */ /* 0x000fe200078e0005 */
[----:B------:R-:W-:Y:S06]  /*3e30*/  BRA `(.L_x_6639) ;  /* 0x0000000000087947 */ /* 0x000fec0003800000 */
.L_x_6638:
[----:B------:R-:W-:Y:S01]  /*3e40*/  DMUL R48, RZ, R10 ;  /* 0x0000000aff307228 */ /* 0x000fe20000000000 */
[----:B------:R-:W-:-:S10]  /*3e50*/  IMAD.MOV.U32 R3, RZ, RZ, RZ ;  /* 0x000000ffff037224 */ /* 0x000fd400078e00ff */
.L_x_6639:
[----:B------:R-:W-:Y:S05]  /*3e60*/  BSYNC B2 ;  /* 0x0000000000027941 */ /* 0x000fea0003800000 */
.L_x_6637:
        /* <DEDUP_REMOVED lines=45> */
.L_x_6641:
[----:B------:R-:W-:Y:S01]  /*4140*/  DMUL R4, RZ, R10 ;  /* 0x0000000aff047228 */ /* 0x000fe20000000000 */
[----:B------:R-:W-:-:S10]  /*4150*/  IMAD.MOV.U32 R41, RZ, RZ, RZ ;  /* 0x000000ffff297224 */ /* 0x000fd400078e00ff */
.L_x_6642:
[----:B------:R-:W-:Y:S05]  /*4160*/  BSYNC B2 ;  /* 0x0000000000027941 */ /* 0x000fea0003800000 */
.L_x_6640:
        /* <DEDUP_REMOVED lines=31> */
.L_x_6616:
[----:B------:R-:W-:-:S10]  /*4360*/  DADD R8, R10, -R10 ;  /* 0x000000000a087229 */ /* 0x000fd4000000080a */
[----:B------:R-:W-:Y:S01]  /*4370*/  MOV R6, R8 ;  /* 0x0000000800067202 */ /* 0x000fe20000000f00 */
[----:B------:R-:W-:Y:S01]  /*4380*/  IMAD.MOV.U32 R7, RZ, RZ, R9 ;  /* 0x000000ffff077224 */ /* 0x000fe200078e0009 */
[----:B------:R-:W-:Y:S06]  /*4390*/  BRA `(.L_x_6634) ;  /* 0x0000000400807947 */ /* 0x000fec0003800000 */
.L_x_6615:
        /* <DEDUP_REMOVED lines=33> */
[----:B------:R-:W-:Y:S05]  /*45b0*/  CALL.REL.NOINC `($_ZN2at6native29vectorized_elementwise_kernelILi8EZZZNS0_16tanh_kernel_cudaERNS_18TensorIteratorBaseEENKUlvE_clEvENKUlvE_clEvEUlN3c107complexIdEEE_St5arrayIPcLm2EEEEviT0_T1_$__internal_trig_reduction_slowpathd) ;  /* 0x0000021000fc7944 */ /* 0x000fea0003c00000 */
[----:B------:R-:W-:-:S07]  /*45c0*/  IMAD.MOV.U32 R3, RZ, RZ, R41 ;  /* 0x000000ffff037224 */ /* 0x000fce00078e0029 */
.L_x_6646:
[----:B------:R-:W-:Y:S05]  /*45d0*/  BSYNC B3 ;  /* 0x0000000000037941 */ /* 0x000fea0003800000 */
.L_x_6645:
        /* <DEDUP_REMOVED lines=27> */
[----:B------:R-:W-:Y:S05]  /*4790*/  CALL.REL.NOINC `($_ZN2at6native29vectorized_elementwise_kernelILi8EZZZNS0_16tanh_kernel_cudaERNS_18TensorIteratorBaseEENKUlvE_clEvENKUlvE_clEvEUlN3c107complexIdEEE_St5arrayIPcLm2EEEEviT0_T1_$__internal_trig_reduction_slowpathd) ;  /* 0x0000021000847944 */ /* 0x000fea0003c00000 */
[----:B------:R-:W-:Y:S01]  /*47a0*/  IMAD.MOV.U32 R7, RZ, RZ, R41 ;  /* 0x000000ffff077224 */ /* 0x000fe200078e0029 */
[----:B------:R-:W-:Y:S01]  /*47b0*/  MOV R58, R4 ;  /* 0x00000004003a7202 */ /* 0x000fe20000000f00 */
[----:B------:R-:W-:-:S07]  /*47c0*/  IMAD.MOV.U32 R59, RZ, RZ, R5 ;  /* 0x000000ffff3b7224 */ /* 0x000fce00078e0005 */
.L_x_6648:
[----:B------:R-:W-:Y:S05]  /*47d0*/  BSYNC B3 ;  /* 0x0000000000037941 */ /* 0x000fea0003800000 */
.L_x_6647:
        /* <DEDUP_REMOVED lines=24> */
.L_x_6644:
[----:B------:R-:W-:Y:S05]  /*4960*/  BSYNC B2 ;  /* 0x0000000000027941 */ /* 0x000fea0003800000 */
.L_x_6643:
[----:B------:R-:W-:Y:S01]  /*4970*/  IMAD.MOV.U32 R9, RZ, RZ, R6 ;  /* 0x000000ffff097224 */ /* 0x000fe200078e0006 */
[----:B------:R-:W-:Y:S01]  /*4980*/  LOP3.LUT R7, RZ, 0x80000000, R11, 0xb8, !PT ;  /* 0x80000000ff077812 */ /* 0x000fe200078eb80b */
[----:B------:R-:W-:-:S07]  /*4990*/  IMAD.MOV.U32 R6, RZ, RZ, RZ ;  /* 0x000000ffff067224 */ /* 0x000fce00078e00ff */
.L_x_6634:
[----:B------:R-:W-:Y:S05]  /*49a0*/  BSYNC B1 ;  /* 0x0000000000017941 */ /* 0x000fea0003800000 */
.L_x_6614:
        /* <DEDUP_REMOVED lines=32> */
.L_x_6654:
[----:B------:R-:W-:Y:S01]  /*4bb0*/  DMUL R4, RZ, R14 ;  /* 0x0000000eff047228 */ /* 0x000fe20000000000 */
[----:B------:R-:W-:-:S10]  /*4bc0*/  MOV R41, RZ ;  /* 0x000000ff00297202 */ /* 0x000fd40000000f00 */
.L_x_6655:
[----:B------:R-:W-:Y:S05]  /*4bd0*/  BSYNC B2 ;  /* 0x0000000000027941 */ /* 0x000fea0003800000 */
.L_x_6653:
        /* <DEDUP_REMOVED lines=63> */
.L_x_6657:
[----:B------:R-:W-:Y:S05]  /*4fd0*/  BSYNC B0 ;  /* 0x0000000000007941 */ /* 0x000fea0003800000 */
.L_x_6656:
        /* <DEDUP_REMOVED lines=87> */
[----:B------:R-:W-:Y:S05]  /*5550*/  CALL.REL.NOINC `($__internal_12_$__cuda_sm20_div_rn_f64_full) ;  /* 0x000001f800ac7944 */ /* 0x000fea0003c00000 */
[----:B------:R-:W-:-:S07]  /*5560*/  IMAD.MOV.U32 R41, RZ, RZ, R3 ;  /* 0x000000ffff297224 */ /* 0x000fce00078e0003 */
.L_x_6661:
[----:B------:R-:W-:Y:S05]  /*5570*/  BSYNC B3 ;  /* 0x0000000000037941 */ /* 0x000fea0003800000 */
.L_x_6660:
[----:B------:R-:W-:Y:S01]  /*5580*/  DADD R4, R4, R40 ;  /* 0x0000000004047229 */ /* 0x000fe20000000028 */
[----:B------:R-:W-:Y:S01]  /*5590*/  UMOV UR4, 0x8fb9f87e ;  /* 0x8fb9f87e00047882 */ /* 0x000fe20000000000 */
[----:B------:R-:W-:Y:S02]  /*55a0*/  UMOV UR5, 0x408633ce ;  /* 0x408633ce00057882 */ /* 0x000fe40000000000 */
[----:B------:R-:W-:-:S06]  /*55b0*/  DSETP.GE.AND P0, PT, R44, UR4, PT ;  /* 0x000000042c007e2a */ /* 0x000fcc000bf06000 */
[----:B------:R-:W-:Y:S02]  /*55c0*/  FSEL R40, R4, RZ, !P0 ;  /* 0x000000ff04287208 */ /* 0x000fe40004000000 */
[----:B------:R-:W-:Y:S01]  /*55d0*/  FSEL R41, R5, +QNAN , !P0 ;  /* 0x7ff0000005297808 */ /* 0x000fe20004000000 */
[----:B------:R-:W-:Y:S06]  /*55e0*/  BRA `(.L_x_6662) ;  /* 0x00000000005c7947 */ /* 0x000fec0003800000 */
.L_x_6659:
        /* <DEDUP_REMOVED lines=23> */
.L_x_6662:
[----:B------:R-:W-:Y:S05]  /*5760*/  BSYNC B2 ;  /* 0x0000000000027941 */ /* 0x000fea0003800000 */
.L_x_6658:
        /* <DEDUP_REMOVED lines=28> */
[----:B------:R-:W-:Y:S05]  /*5930*/  CALL.REL.NOINC `($__internal_13_$__cuda_sm20_dsqrt_rn_f64_mediumpath_v1) ;  /* 0x000001fc004c7944 */ /* 0x000fea0003c00000 */
[----:B------:R-:W-:Y:S02]  /*5940*/  IMAD.MOV.U32 R40, RZ, RZ, R5 ;  /* 0x000000ffff287224 */ /* 0x000fe400078e0005 */
[----:B------:R-:W-:-:S07]  /*5950*/  IMAD.MOV.U32 R41, RZ, RZ, R4 ;  /* 0x000000ffff297224 */ /* 0x000fce00078e0004 */
.L_x_6664:
[----:B------:R-:W-:Y:S05]  /*5960*/  BSYNC B2 ;  /* 0x0000000000027941 */ /* 0x000fea0003800000 */
.L_x_6663:
        /* <DEDUP_REMOVED lines=27> */
.L_x_6666:
[----:B------:R-:W-:Y:S05]  /*5b20*/  BSYNC B2 ;  /* 0x0000000000027941 */ /* 0x000fea0003800000 */
.L_x_6665:
        /* <DEDUP_REMOVED lines=23> */
.L_x_6668:
[----:B------:R-:W-:Y:S05]  /*5ca0*/  BSYNC B2 ;  /* 0x0000000000027941 */ /* 0x000fea0003800000 */
.L_x_6667:
[----:B------:R-:W-:Y:S05]  /*5cb0*/  BRA `(.L_x_6669) ;  /* 0x0000001000307947 */ /* 0x000fea0003800000 */
.L_x_6652:
        /* <DEDUP_REMOVED lines=61> */
.L_x_6671:
[----:B------:R-:W-:Y:S05]  /*6090*/  BSYNC B0 ;  /* 0x0000000000007941 */ /* 0x000fea0003800000 */
.L_x_6670:
        /* <DEDUP_REMOVED lines=21> */
[----:B------:R-:W-:Y:S05]  /*61f0*/  CALL.REL.NOINC `($_ZN2at6native29vectorized_elementwise_kernelILi8EZZZNS0_16tanh_kernel_cudaERNS_18TensorIteratorBaseEENKUlvE_clEvENKUlvE_clEvEUlN3c107complexIdEEE_St5arrayIPcLm2EEEEviT0_T1_$__internal_trig_reduction_slowpathd) ;  /* 0x000001f400ec7944 */ /* 0x000fea0003c00000 */
[----:B------:R-:W-:Y:S01]  /*6200*/  IMAD.MOV.U32 R3, RZ, RZ, R41 ;  /* 0x000000ffff037224 */ /* 0x000fe200078e0029 */
[----:B------:R-:W-:Y:S06]  /*6210*/  BRA `(.L_x_6674) ;  /* 0x0000000000087947 */ /* 0x000fec0003800000 */
.L_x_6673:
[----:B------:R-:W-:Y:S01]  /*6220*/  DMUL R4, RZ, R14 ;  /* 0x0000000eff047228 */ /* 0x000fe20000000000 */
[----:B------:R-:W-:-:S10]  /*6230*/  IMAD.MOV.U32 R3, RZ, RZ, RZ ;  /* 0x000000ffff037224 */ /* 0x000fd400078e00ff */
.L_x_6674:
[----:B------:R-:W-:Y:S05]  /*6240*/  BSYNC B2 ;  /* 0x0000000000027941 */ /* 0x000fea0003800000 */
.L_x_6672:
        /* <DEDUP_REMOVED lines=45> */
.L_x_6676:
[----:B------:R-:W-:Y:S01]  /*6520*/  DMUL R4, RZ, R14 ;  /* 0x0000000eff047228 */ /* 0x000fe20000000000 */
[----:B------:R-:W-:-:S10]  /*6530*/  IMAD.MOV.U32 R41, RZ, RZ, RZ ;  /* 0x000000ffff297224 */ /* 0x000fd400078e00ff */
.L_x_6677:
[----:B------:R-:W-:Y:S05]  /*6540*/  BSYNC B2 ;  /* 0x0000000000027941 */ /* 0x000fea0003800000 */
.L_x_6675:
        /* <DEDUP_REMOVED lines=31> */
.L_x_6651:
[----:B------:R-:W-:-:S10]  /*6740*/  DADD R12, R14, -R14 ;  /* 0x000000000e0c7229 */ /* 0x000fd4000000080e */
[----:B------:R-:W-:Y:S01]  /*6750*/  MOV R10, R12 ;  /* 0x0000000c000a7202 */ /* 0x000fe20000000f00 */
[----:B------:R-:W-:Y:S01]  /*6760*/  IMAD.MOV.U32 R11, RZ, RZ, R13 ;  /* 0x000000ffff0b7224 */ /* 0x000fe200078e000d */
[----:B------:R-:W-:Y:S06]  /*6770*/  BRA `(.L_x_6669) ;  /* 0x0000000400807947 */ /* 0x000fec0003800000 */
.L_x_6650:
        /* <DEDUP_REMOVED lines=35> */
.L_x_6681:
[----:B------:R-:W-:Y:S05]  /*69b0*/  BSYNC B3 ;  /* 0x0000000000037941 */ /* 0x000fea0003800000 */
.L_x_6680:
        /* <DEDUP_REMOVED lines=31> */
.L_x_6683:
[----:B------:R-:W-:Y:S05]  /*6bb0*/  BSYNC B3 ;  /* 0x0000000000037941 */ /* 0x000fea0003800000 */
.L_x_6682:
        /* <DEDUP_REMOVED lines=24> */
.L_x_6679:
[----:B------:R-:W-:Y:S05]  /*6d40*/  BSYNC B2 ;  /* 0x0000000000027941 */ /* 0x000fea0003800000 */
.L_x_6678:
[----:B------:R-:W-:Y:S01]  /*6d50*/  IMAD.MOV.U32 R13, RZ, RZ, R10 ;  /* 0x000000ffff0d7224 */ /* 0x000fe200078e000a */
[----:B------:R-:W-:Y:S01]  /*6d60*/  LOP3.LUT R11, RZ, 0x80000000, R15, 0xb8, !PT ;  /* 0x80000000ff0b7812 */ /* 0x000fe200078eb80f */
[----:B------:R-:W-:-:S07]  /*6d70*/  IMAD.MOV.U32 R10, RZ, RZ, RZ ;  /* 0x000000ffff0a7224 */ /* 0x000fce00078e00ff */
.L_x_6669:
[----:B------:R-:W-:Y:S05]  /*6d80*/  BSYNC B1 ;  /* 0x0000000000017941 */ /* 0x000fea0003800000 */
.L_x_6649:
        /* <DEDUP_REMOVED lines=32> */
.L_x_6689:
[----:B------:R-:W-:Y:S01]  /*6f90*/  DMUL R4, RZ, R18 ;  /* 0x00000012ff047228 */ /* 0x000fe20000000000 */
[----:B------:R-:W-:-:S10]  /*6fa0*/  MOV R41, RZ ;  /* 0x000000ff00297202 */ /* 0x000fd40000000f00 */
.L_x_6690:
[----:B------:R-:W-:Y:S05]  /*6fb0*/  BSYNC B2 ;  /* 0x0000000000027941 */ /* 0x000fea0003800000 */
.L_x_6688:
        /* <DEDUP_REMOVED lines=63> */
.L_x_6692:
[----:B------:R-:W-:Y:S05]  /*73b0*/  BSYNC B0 ;  /* 0x0000000000007941 */ /* 0x000fea0003800000 */
.L_x_6691:
        /* <DEDUP_REMOVED lines=89> */
.L_x_6696:
[----:B------:R-:W-:Y:S05]  /*7950*/  BSYNC B3 ;  /* 0x0000000000037941 */ /* 0x000fea0003800000 */
.L_x_6695:
[----:B------:R-:W-:Y:S01]  /*7960*/  DADD R4, R4, R40 ;  /* 0x0000000004047229 */ /* 0x000fe20000000028 */
[----:B------:R-:W-:Y:S01]  /*7970*/  UMOV UR4, 0x8fb9f87e ;  /* 0x8fb9f87e00047882 */ /* 0x000fe20000000000 */
[----:B------:R-:W-:Y:S02]  /*7980*/  UMOV UR5, 0x408633ce ;  /* 0x408633ce00057882 */ /* 0x000fe40000000000 */
[----:B------:R-:W-:-:S06]  /*7990*/  DSETP.GE.AND P0, PT, R44, UR4, PT ;  /* 0x000000042c007e2a */ /* 0x000fcc000bf06000 */
[----:B------:R-:W-:Y:S02]  /*79a0*/  FSEL R40, R4, RZ, !P0 ;  /* 0x000000ff04287208 */ /* 0x000fe40004000000 */
[----:B------:R-:W-:Y:S01]  /*79b0*/  FSEL R41, R5, +QNAN , !P0 ;  /* 0x7ff0000005297808 */ /* 0x000fe20004000000 */
[----:B------:R-:W-:Y:S06]  /*79c0*/  BRA `(.L_x_6697) ;  /* 0x00000000005c7947 */ /* 0x000fec0003800000 */
.L_x_6694:
        /* <DEDUP_REMOVED lines=23> */
.L_x_6697:
[----:B------:R-:W-:Y:S05]  /*7b40*/  BSYNC B2 ;  /* 0x0000000000027941 */ /* 0x000fea0003800000 */
.L_x_6693:
        /* <DEDUP_REMOVED lines=31> */
.L_x_6699:
[----:B------:R-:W-:Y:S05]  /*7d40*/  BSYNC B2 ;  /* 0x0000000000027941 */ /* 0x000fea0003800000 */
.L_x_6698:
        /* <DEDUP_REMOVED lines=27> */
.L_x_6701:
[----:B------:R-:W-:Y:S05]  /*7f00*/  BSYNC B2 ;  /* 0x0000000000027941 */ /* 0x000fea0003800000 */
.L_x_6700:
        /* <DEDUP_REMOVED lines=23> */
.L_x_6703:
[----:B------:R-:W-:Y:S05]  /*8080*/  BSYNC B2 ;  /* 0x0000000000027941 */ /* 0x000fea0003800000 */
.L_x_6702:
[----:B------:R-:W-:Y:S05]  /*8090*/  BRA `(.L_x_6704) ;  /* 0x0000001000307947 */ /* 0x000fea0003800000 */
.L_x_6687:
        /* <DEDUP_REMOVED lines=61> */
.L_x_6706:
[----:B------:R-:W-:Y:S05]  /*8470*/  BSYNC B0 ;  /* 0x0000000000007941 */ /* 0x000fea0003800000 */
.L_x_6705:
        /* <DEDUP_REMOVED lines=24> */
.L_x_6708:
[----:B------:R-:W-:Y:S01]  /*8600*/  DMUL R4, RZ, R18 ;  /* 0x00000012ff047228 */ /* 0x000fe20000000000 */
[----:B------:R-:W-:-:S10]  /*8610*/  IMAD.MOV.U32 R3, RZ, RZ, RZ ;  /* 0x000000ffff037224 */ /* 0x000fd400078e00ff */
.L_x_6709:
[----:B------:R-:W-:Y:S05]  /*8620*/  BSYNC B2 ;  /* 0x0000000000027941 */ /* 0x000fea0003800000 */
.L_x_6707:
        /* <DEDUP_REMOVED lines=45> */
.L_x_6711:
[----:B------:R-:W-:Y:S01]  /*8900*/  DMUL R4, RZ, R18 ;  /* 0x00000012ff047228 */ /* 0x000fe20000000000 */
[----:B------:R-:W-:-:S10]  /*8910*/  IMAD.MOV.U32 R41, RZ, RZ, RZ ;  /* 0x000000ffff297224 */ /* 0x000fd400078e00ff */
.L_x_6712:
[----:B------:R-:W-:Y:S05]  /*8920*/  BSYNC B2 ;  /* 0x0000000000027941 */ /* 0x000fea0003800000 */
.L_x_6710:
        /* <DEDUP_REMOVED lines=31> */
.L_x_6686:
[----:B------:R-:W-:-:S10]  /*8b20*/  DADD R16, R18, -R18 ;  /* 0x0000000012107229 */ /* 0x000fd40000000812 */
[----:B------:R-:W-:Y:S01]  /*8b30*/  MOV R14, R16 ;  /* 0x00000010000e7202 */ /* 0x000fe20000000f00 */
[----:B------:R-:W-:Y:S01]  /*8b40*/  IMAD.MOV.U32 R15, RZ, RZ, R17 ;  /* 0x000000ffff0f7224 */ /* 0x000fe200078e0011 */
[----:B------:R-:W-:Y:S06]  /*8b50*/  BRA `(.L_x_6704) ;  /* 0x0000000400807947 */ /* 0x000fec0003800000 */
.L_x_6685:
        /* <DEDUP_REMOVED lines=35> */
.L_x_6716:
[----:B------:R-:W-:Y:S05]  /*8d90*/  BSYNC B3 ;  /* 0x0000000000037941 */ /* 0x000fea0003800000 */
.L_x_6715:
        /* <DEDUP_REMOVED lines=31> */
.L_x_6718:
[----:B------:R-:W-:Y:S05]  /*8f90*/  BSYNC B3 ;  /* 0x0000000000037941 */ /* 0x000fea0003800000 */
.L_x_6717:
        /* <DEDUP_REMOVED lines=24> */
.L_x_6714:
[----:B------:R-:W-:Y:S05]  /*9120*/  BSYNC B2 ;  /* 0x0000000000027941 */ /* 0x000fea0003800000 */
.L_x_6713:
[----:B------:R-:W-:Y:S01]  /*9130*/  IMAD.MOV.U32 R17, RZ, RZ, R14 ;  /* 0x000000ffff117224 */ /* 0x000fe200078e000e */
[----:B------:R-:W-:Y:S01]  /*9140*/  LOP3.LUT R15, RZ, 0x80000000, R19, 0xb8, !PT ;  /* 0x80000000ff0f7812 */ /* 0x000fe200078eb813 */
[----:B------:R-:W-:-:S07]  /*9150*/  IMAD.MOV.U32 R14, RZ, RZ, RZ ;  /* 0x000000ffff0e7224 */ /* 0x000fce00078e00ff */
.L_x_6704:
[----:B------:R-:W-:Y:S05]  /*9160*/  BSYNC B1 ;  /* 0x0000000000017941 */ /* 0x000fea0003800000 */
.L_x_6684:
        /* <DEDUP_REMOVED lines=32> */
.L_x_6724:
[----:B------:R-:W-:Y:S01]  /*9370*/  DMUL R4, RZ, R34 ;  /* 0x00000022ff047228 */ /* 0x000fe20000000000 */
[----:B------:R-:W-:-:S10]  /*9380*/  MOV R41, RZ ;  /* 0x000000ff00297202 */ /* 0x000fd40000000f00 */
.L_x_6725:
[----:B------:R-:W-:Y:S05]  /*9390*/  BSYNC B2 ;  /* 0x0000000000027941 */ /* 0x000fea0003800000 */
.L_x_6723:
        /* <DEDUP_REMOVED lines=63> */
.L_x_6727:
[----:B------:R-:W-:Y:S05]  /*9790*/  BSYNC B0 ;  /* 0x0000000000007941 */ /* 0x000fea0003800000 */
.L_x_6726:
        /* <DEDUP_REMOVED lines=89> */
.L_x_6731:
[----:B------:R-:W-:Y:S05]  /*9d30*/  BSYNC B3 ;  /* 0x0000000000037941 */ /* 0x000fea0003800000 */
.L_x_6730:
[----:B------:R-:W-:Y:S01]  /*9d40*/  DADD R4, R4, R40 ;  /* 0x0000000004047229 */ /* 0x000fe20000000028 */
[----:B------:R-:W-:Y:S01]  /*9d50*/  UMOV UR4, 0x8fb9f87e ;  /* 0x8fb9f87e00047882 */ /* 0x000fe20000000000 */
[----:B------:R-:W-:Y:S02]  /*9d60*/  UMOV UR5, 0x408633ce ;  /* 0x408633ce00057882 */ /* 0x000fe40000000000 */
[----:B------:R-:W-:-:S06]  /*9d70*/  DSETP.GE.AND P0, PT, R44, UR4, PT ;  /* 0x000000042c007e2a */ /* 0x000fcc000bf06000 */
[----:B------:R-:W-:Y:S02]  /*9d80*/  FSEL R40, R4, RZ, !P0 ;  /* 0x000000ff04287208 */ /* 0x000fe40004000000 */
[----:B------:R-:W-:Y:S01]  /*9d90*/  FSEL R41, R5, +QNAN , !P0 ;  /* 0x7ff0000005297808 */ /* 0x000fe20004000000 */
[----:B------:R-:W-:Y:S06]  /*9da0*/  BRA `(.L_x_6732) ;  /* 0x00000000005c7947 */ /* 0x000fec0003800000 */
.L_x_6729:
        /* <DEDUP_REMOVED lines=23> */
.L_x_6732:
[----:B------:R-:W-:Y:S05]  /*9f20*/  BSYNC B2 ;  /* 0x0000000000027941 */ /* 0x000fea0003800000 */
.L_x_6728:
        /* <DEDUP_REMOVED lines=31> */
.L_x_6734:
[----:B------:R-:W-:Y:S05]  /*a120*/  BSYNC B2 ;  /* 0x0000000000027941 */ /* 0x000fea0003800000 */
.L_x_6733:
        /* <DEDUP_REMOVED lines=27> */
.L_x_6736:
[----:B------:R-:W-:Y:S05]  /*a2e0*/  BSYNC B2 ;  /* 0x0000000000027941 */ /* 0x000fea0003800000 */
.L_x_6735:
        /* <DEDUP_REMOVED lines=23> */
.L_x_6738:
[----:B------:R-:W-:Y:S05]  /*a460*/  BSYNC B2 ;  /* 0x0000000000027941 */ /* 0x000fea0003800000 */
.L_x_6737:
[----:B------:R-:W-:Y:S05]  /*a470*/  BRA `(.L_x_6739) ;  /* 0x0000001000307947 */ /* 0x000fea0003800000 */
.L_x_6722:
        /* <DEDUP_REMOVED lines=61> */
.L_x_6741:
[----:B------:R-:W-:Y:S05]  /*a850*/  BSYNC B0 ;  /* 0x0000000000007941 */ /* 0x000fea0003800000 */
.L_x_6740:
        /* <DEDUP_REMOVED lines=24> */
.L_x_6743:
[----:B------:R-:W-:Y:S01]  /*a9e0*/  DMUL R4, RZ, R34 ;  /* 0x00000022ff047228 */ /* 0x000fe20000000000 */
[----:B------:R-:W-:-:S10]  /*a9f0*/  IMAD.MOV.U32 R3, RZ, RZ, RZ ;  /* 0x000000ffff037224 */ /* 0x000fd400078e00ff */
.L_x_6744:
[----:B------:R-:W-:Y:S05]  /*aa00*/  BSYNC B2 ;  /* 0x0000000000027941 */ /* 0x000fea0003800000 */
.L_x_6742:
        /* <DEDUP_REMOVED lines=45> */
.L_x_6746:
[----:B------:R-:W-:Y:S01]  /*ace0*/  DMUL R4, RZ, R34 ;  /* 0x00000022ff047228 */ /* 0x000fe20000000000 */
[----:B------:R-:W-:-:S10]  /*acf0*/  IMAD.MOV.U32 R41, RZ, RZ, RZ ;  /* 0x000000ffff297224 */ /* 0x000fd400078e00ff */
.L_x_6747:
[----:B------:R-:W-:Y:S05]  /*ad00*/  BSYNC B2 ;  /* 0x0000000000027941 */ /* 0x000fea0003800000 */
.L_x_6745:
        /* <DEDUP_REMOVED lines=31> */
.L_x_6721:
[----:B------:R-:W-:-:S10]  /*af00*/  DADD R32, R34, -R34 ;  /* 0x0000000022207229 */ /* 0x000fd40000000822 */
[----:B------:R-:W-:Y:S01]  /*af10*/  MOV R18, R32 ;  /* 0x0000002000127202 */ /* 0x000fe20000000f00 */
[----:B------:R-:W-:Y:S01]  /*af20*/  IMAD.MOV.U32 R19, RZ, RZ, R33 ;  /* 0x000000ffff137224 */ /* 0x000fe200078e0021 */
[----:B------:R-:W-:Y:S06]  /*af30*/  BRA `(.L_x_6739) ;  /* 0x0000000400807947 */ /* 0x000fec0003800000 */
.L_x_6720:
        /* <DEDUP_REMOVED lines=35> */
.L_x_6751:
[----:B------:R-:W-:Y:S05]  /*b170*/  BSYNC B3 ;  /* 0x0000000000037941 */ /* 0x000fea0003800000 */
.L_x_6750:
        /* <DEDUP_REMOVED lines=31> */
.L_x_6753:
[----:B------:R-:W-:Y:S05]  /*b370*/  BSYNC B3 ;  /* 0x0000000000037941 */ /* 0x000fea0003800000 */
.L_x_6752:
        /* <DEDUP_REMOVED lines=24> */
.L_x_6749:
[----:B------:R-:W-:Y:S05]  /*b500*/  BSYNC B2 ;  /* 0x0000000000027941 */ /* 0x000fea0003800000 */
.L_x_6748:
[----:B------:R-:W-:Y:S01]  /*b510*/  IMAD.MOV.U32 R33, RZ, RZ, R18 ;  /* 0x000000ffff217224 */ /* 0x000fe200078e0012 */
[----:B------:R-:W-:Y:S01]  /*b520*/  LOP3.LUT R19, RZ, 0x80000000, R35, 0xb8, !PT ;  /* 0x80000000ff137812 */ /* 0x000fe200078eb823 */
[----:B------:R-:W-:-:S07]  /*b530*/  IMAD.MOV.U32 R18, RZ, RZ, RZ ;  /* 0x000000ffff127224 */ /* 0x000fce00078e00ff */
.L_x_6739:
[----:B------:R-:W-:Y:S05]  /*b540*/  BSYNC B1 ;  /* 0x0000000000017941 */ /* 0x000fea0003800000 */
.L_x_6719:
        /* <DEDUP_REMOVED lines=32> */
.L_x_6759:
[----:B------:R-:W-:Y:S01]  /*b750*/  DMUL R4, RZ, R38 ;  /* 0x00000026ff047228 */ /* 0x000fe20000000000 */
[----:B------:R-:W-:-:S10]  /*b760*/  MOV R41, RZ ;  /* 0x000000ff00297202 */ /* 0x000fd40000000f00 */
.L_x_6760:
[----:B------:R-:W-:Y:S05]  /*b770*/  BSYNC B2 ;  /* 0x0000000000027941 */ /* 0x000fea0003800000 */
.L_x_6758:
        /* <DEDUP_REMOVED lines=63> */
.L_x_6762:
[----:B------:R-:W-:Y:S05]  /*bb70*/  BSYNC B0 ;  /* 0x0000000000007941 */ /* 0x000fea0003800000 */
.L_x_6761:
        /* <DEDUP_REMOVED lines=89> */
.L_x_6766:
[----:B------:R-:W-:Y:S05]  /*c110*/  BSYNC B3 ;  /* 0x0000000000037941 */ /* 0x000fea0003800000 */
.L_x_6765:
[----:B------:R-:W-:Y:S01]  /*c120*/  DADD R4, R4, R40 ;  /* 0x0000000004047229 */ /* 0x000fe20000000028 */
[----:B------:R-:W-:Y:S01]  /*c130*/  UMOV UR4, 0x8fb9f87e ;  /* 0x8fb9f87e00047882 */ /* 0x000fe20000000000 */
[----:B------:R-:W-:Y:S02]  /*c140*/  UMOV UR5, 0x408633ce ;  /* 0x408633ce00057882 */ /* 0x000fe40000000000 */
[----:B------:R-:W-:-:S06]  /*c150*/  DSETP.GE.AND P0, PT, R44, UR4, PT ;  /* 0x000000042c007e2a */ /* 0x000fcc000bf06000 */
[----:B------:R-:W-:Y:S02]  /*c160*/  FSEL R40, R4, RZ, !P0 ;  /* 0x000000ff04287208 */ /* 0x000fe40004000000 */
[----:B------:R-:W-:Y:S01]  /*c170*/  FSEL R41, R5, +QNAN , !P0 ;  /* 0x7ff0000005297808 */ /* 0x000fe20004000000 */
[----:B------:R-:W-:Y:S06]  /*c180*/  BRA `(.L_x_6767) ;  /* 0x00000000005c7947 */ /* 0x000fec0003800000 */
.L_x_6764:
        /* <DEDUP_REMOVED lines=23> */
.L_x_6767:
[----:B------:R-:W-:Y:S05]  /*c300*/  BSYNC B2 ;  /* 0x0000000000027941 */ /* 0x000fea0003800000 */
.L_x_6763:
        /* <DEDUP_REMOVED lines=31> */
.L_x_6769:
[----:B------:R-:W-:Y:S05]  /*c500*/  BSYNC B2 ;  /* 0x0000000000027941 */ /* 0x000fea0003800000 */
.L_x_6768:
        /* <DEDUP_REMOVED lines=27> */
.L_x_6771:
[----:B------:R-:W-:Y:S05]  /*c6c0*/  BSYNC B2 ;  /* 0x0000000000027941 */ /* 0x000fea0003800000 */
.L_x_6770:
        /* <DEDUP_REMOVED lines=23> */
.L_x_6773:
[----:B------:R-:W-:Y:S05]  /*c840*/  BSYNC B2 ;  /* 0x0000000000027941 */ /* 0x000fea0003800000 */
.L_x_6772:
[----:B------:R-:W-:Y:S05]  /*c850*/  BRA `(.L_x_6774) ;  /* 0x0000001000307947 */ /* 0x000fea0003800000 */
.L_x_6757:
        /* <DEDUP_REMOVED lines=61> */
.L_x_6776:
[----:B------:R-:W-:Y:S05]  /*cc30*/  BSYNC B0 ;  /* 0x0000000000007941 */ /* 0x000fea0003800000 */
.L_x_6775:
        /* <DEDUP_REMOVED lines=24> */
.L_x_6778:
[----:B------:R-:W-:Y:S01]  /*cdc0*/  DMUL R4, RZ, R38 ;  /* 0x00000026ff047228 */ /* 0x000fe20000000000 */
[----:B------:R-:W-:-:S10]  /*cdd0*/  IMAD.MOV.U32 R3, RZ, RZ, RZ ;  /* 0x000000ffff037224 */ /* 0x000fd400078e00ff */
.L_x_6779:
[----:B------:R-:W-:Y:S05]  /*cde0*/  BSYNC B2 ;  /* 0x0000000000027941 */ /* 0x000fea0003800000 */
.L_x_6777:
        /* <DEDUP_REMOVED lines=45> */
.L_x_6781:
[----:B------:R-:W-:Y:S01]  /*d0c0*/  DMUL R4, RZ, R38 ;  /* 0x00000026ff047228 */ /* 0x000fe20000000000 */
[----:B------:R-:W-:-:S10]  /*d0d0*/  IMAD.MOV.U32 R41, RZ, RZ, RZ ;  /* 0x000000ffff297224 */ /* 0x000fd400078e00ff */
.L_x_6782:
[----:B------:R-:W-:Y:S05]  /*d0e0*/  BSYNC B2 ;  /* 0x0000000000027941 */ /* 0x000fea0003800000 */
.L_x_6780:
        /* <DEDUP_REMOVED lines=31> */
.L_x_6756:
[----:B------:R-:W-:-:S10]  /*d2e0*/  DADD R36, R38, -R38 ;  /* 0x0000000026247229 */ /* 0x000fd40000000826 */
[----:B------:R-:W-:Y:S01]  /*d2f0*/  MOV R34, R36 ;  /* 0x0000002400227202 */ /* 0x000fe20000000f00 */
[----:B------:R-:W-:Y:S01]  /*d300*/  IMAD.MOV.U32 R35, RZ, RZ, R37 ;  /* 0x000000ffff237224 */ /* 0x000fe200078e0025 */
[----:B------:R-:W-:Y:S06]  /*d310*/  BRA `(.L_x_6774) ;  /* 0x0000000400807947 */ /* 0x000fec0003800000 */
.L_x_6755:
        /* <DEDUP_REMOVED lines=35> */
.L_x_6786:
[----:B------:R-:W-:Y:S05]  /*d550*/  BSYNC B3 ;  /* 0x0000000000037941 */ /* 0x000fea0003800000 */
.L_x_6785:
        /* <DEDUP_REMOVED lines=31> */
.L_x_6788:
[----:B------:R-:W-:Y:S05]  /*d750*/  BSYNC B3 ;  /* 0x0000000000037941 */ /* 0x000fea0003800000 */
.L_x_6787:
        /* <DEDUP_REMOVED lines=24> */
.L_x_6784:
[----:B------:R-:W-:Y:S05]  /*d8e0*/  BSYNC B2 ;  /* 0x0000000000027941 */ /* 0x000fea0003800000 */
.L_x_6783:
[----:B------:R-:W-:Y:S01]  /*d8f0*/  IMAD.MOV.U32 R37, RZ, RZ, R34 ;  /* 0x000000ffff257224 */ /* 0x000fe200078e0022 */
[----:B------:R-:W-:Y:S01]  /*d900*/  LOP3.LUT R35, RZ, 0x80000000, R39, 0xb8, !PT ;  /* 0x80000000ff237812 */ /* 0x000fe200078eb827 */
[----:B------:R-:W-:-:S07]  /*d910*/  IMAD.MOV.U32 R34, RZ, RZ, RZ ;  /* 0x000000ffff227224 */ /* 0x000fce00078e00ff */
.L_x_6774:
[----:B------:R-:W-:Y:S05]  /*d920*/  BSYNC B1 ;  /* 0x0000000000017941 */ /* 0x000fea0003800000 */
.L_x_6754:
        /* <DEDUP_REMOVED lines=32> */
.L_x_6794:
[----:B------:R-:W-:Y:S01]  /*db30*/  DMUL R4, RZ, R26 ;  /* 0x0000001aff047228 */ /* 0x000fe20000000000 */
[----:B------:R-:W-:-:S10]  /*db40*/  MOV R41, RZ ;  /* 0x000000ff00297202 */ /* 0x000fd40000000f00 */
.L_x_6795:
[----:B------:R-:W-:Y:S05]  /*db50*/  BSYNC B2 ;  /* 0x0000000000027941 */ /* 0x000fea0003800000 */
.L_x_6793:
        /* <DEDUP_REMOVED lines=63> */
.L_x_6797:
[----:B------:R-:W-:Y:S05]  /*df50*/  BSYNC B0 ;  /* 0x0000000000007941 */ /* 0x000fea0003800000 */
.L_x_6796:
        /* <DEDUP_REMOVED lines=89> */
.L_x_6801:
[----:B------:R-:W-:Y:S05]  /*e4f0*/  BSYNC B3 ;  /* 0x0000000000037941 */ /* 0x000fea0003800000 */
.L_x_6800:
[----:B------:R-:W-:Y:S01]  /*e500*/  DADD R4, R4, R40 ;  /* 0x0000000004047229 */ /* 0x000fe20000000028 */
[----:B------:R-:W-:Y:S01]  /*e510*/  UMOV UR4, 0x8fb9f87e ;  /* 0x8fb9f87e00047882 */ /* 0x000fe20000000000 */
[----:B------:R-:W-:Y:S02]  /*e520*/  UMOV UR5, 0x408633ce ;  /* 0x408633ce00057882 */ /* 0x000fe40000000000 */
[----:B------:R-:W-:-:S06]  /*e530*/  DSETP.GE.AND P0, PT, R44, UR4, PT ;  /* 0x000000042c007e2a */ /* 0x000fcc000bf06000 */
[----:B------:R-:W-:Y:S02]  /*e540*/  FSEL R40, R4, RZ, !P0 ;  /* 0x000000ff04287208 */ /* 0x000fe40004000000 */
[----:B------:R-:W-:Y:S01]  /*e550*/  FSEL R41, R5, +QNAN , !P0 ;  /* 0x7ff0000005297808 */ /* 0x000fe20004000000 */
[----:B------:R-:W-:Y:S06]  /*e560*/  BRA `(.L_x_6802) ;  /* 0x00000000005c7947 */ /* 0x000fec0003800000 */
.L_x_6799:
        /* <DEDUP_REMOVED lines=23> */
.L_x_6802:
[----:B------:R-:W-:Y:S05]  /*e6e0*/  BSYNC B2 ;  /* 0x0000000000027941 */ /* 0x000fea0003800000 */
.L_x_6798:
        /* <DEDUP_REMOVED lines=31> */
.L_x_6804:
[----:B------:R-:W-:Y:S05]  /*e8e0*/  BSYNC B2 ;  /* 0x0000000000027941 */ /* 0x000fea0003800000 */
.L_x_6803:
        /* <DEDUP_REMOVED lines=27> */
.L_x_6806:
[----:B------:R-:W-:Y:S05]  /*eaa0*/  BSYNC B2 ;  /* 0x0000000000027941 */ /* 0x000fea0003800000 */
.L_x_6805:
        /* <DEDUP_REMOVED lines=21> */
[----:B------:R-:W-:-:S07]  /*ec00*/  IMAD.MOV.U32 R41, RZ, RZ, R3 ;  /* 0x000000ffff297224 */ /* 0x000fce00078e0003 */
.L_x_6808:
[----:B------:R-:W-:Y:S05]  /*ec10*/  BSYNC B2 ;  /* 0x0000000000027941 */ /* 0x000fea0003800000 */
.L_x_6807:
[----:B------:R-:W-:Y:S02]  /*ec20*/  IMAD.MOV.U32 R38, RZ, RZ, R40 ;  /* 0x000000ffff267224 */ /* 0x000fe400078e0028 */
[----:B------:R-:W-:Y:S01]  /*ec30*/  IMAD.MOV.U32 R39, RZ, RZ, R41 ;  /* 0x000000ffff277224 */ /* 0x000fe200078e0029 */
[----:B------:R-:W-:Y:S06]  /*ec40*/  BRA `(.L_x_6809) ;  /* 0x0000001000307947 */ /* 0x000fec0003800000 */
.L_x_6792:
        /* <DEDUP_REMOVED lines=61> */
.L_x_6811:
[----:B------:R-:W-:Y:S05]  /*f020*/  BSYNC B0 ;  /* 0x0000000000007941 */ /* 0x000fea0003800000 */
.L_x_6810:
        /* <DEDUP_REMOVED lines=21> */
[----:B------:R-:W-:Y:S05]  /*f180*/  CALL.REL.NOINC `($_ZN2at6native29vectorized_elementwise_kernelILi8EZZZNS0_16tanh_kernel_cudaERNS_18TensorIteratorBaseEENKUlvE_clEvENKUlvE_clEvEUlN3c107complexIdEEE_St5arrayIPcLm2EEEEviT0_T1_$__internal_trig_reduction_slowpathd) ;  /* 0x0000016800087944 */ /* 0x000fea0003c00000 */
[----:B------:R-:W-:Y:S01]  /*f190*/  IMAD.MOV.U32 R3, RZ, RZ, R41 ;  /* 0x000000ffff037224 */ /* 0x000fe200078e0029 */
[----:B------:R-:W-:Y:S06]  /*f1a0*/  BRA `(.L_x_6814) ;  /* 0x0000000000087947 */ /* 0x000fec0003800000 */
.L_x_6813:
[----:B------:R-:W-:Y:S01]  /*f1b0*/  DMUL R4, RZ, R26 ;  /* 0x0000001aff047228 */ /* 0x000fe20000000000 */
[----:B------:R-:W-:-:S10]  /*f1c0*/  IMAD.MOV.U32 R3, RZ, RZ, RZ ;  /* 0x000000ffff037224 */ /* 0x000fd400078e00ff */
.L_x_6814:
[----:B------:R-:W-:Y:S05]  /*f1d0*/  BSYNC B2 ;  /* 0x0000000000027941 */ /* 0x000fea0003800000 */
.L_x_6812:
        /* <DEDUP_REMOVED lines=45> */
.L_x_6816:
[----:B------:R-:W-:Y:S01]  /*f4b0*/  DMUL R4, RZ, R26 ;  /* 0x0000001aff047228 */ /* 0x000fe20000000000 */
[----:B------:R-:W-:-:S10]  /*f4c0*/  IMAD.MOV.U32 R41, RZ, RZ, RZ ;  /* 0x000000ffff297224 */ /* 0x000fd400078e00ff */
.L_x_6817:
[----:B------:R-:W-:Y:S05]  /*f4d0*/  BSYNC B2 ;  /* 0x0000000000027941 */ /* 0x000fea0003800000 */
.L_x_6815:
        /* <DEDUP_REMOVED lines=31> */
.L_x_6791:
[----:B------:R-:W-:-:S10]  /*f6d0*/  DADD R24, R26, -R26 ;  /* 0x000000001a187229 */ /* 0x000fd4000000081a */
[----:B------:R-:W-:Y:S02]  /*f6e0*/  IMAD.MOV.U32 R38, RZ, RZ, R24 ;  /* 0x000000ffff267224 */ /* 0x000fe400078e0018 */
[----:B------:R-:W-:Y:S01]  /*f6f0*/  IMAD.MOV.U32 R39, RZ, RZ, R25 ;  /* 0x000000ffff277224 */ /* 0x000fe200078e0019 */
[----:B------:R-:W-:Y:S06]  /*f700*/  BRA `(.L_x_6809) ;  /* 0x0000000400807947 */ /* 0x000fec0003800000 */
.L_x_6790:
        /* <DEDUP_REMOVED lines=33> */
[----:B------:R-:W-:Y:S05]  /*f920*/  CALL.REL.NOINC `($_ZN2at6native29vectorized_elementwise_kernelILi8EZZZNS0_16tanh_kernel_cudaERNS_18TensorIteratorBaseEENKUlvE_clEvENKUlvE_clEvEUlN3c107complexIdEEE_St5arrayIPcLm2EEEEviT0_T1_$__internal_trig_reduction_slowpathd) ;  /* 0x0000016000207944 */ /* 0x000fea0003c00000 */
[----:B------:R-:W-:-:S07]  /*f930*/  IMAD.MOV.U32 R3, RZ, RZ, R41 ;  /* 0x000000ffff037224 */ /* 0x000fce00078e0029 */
.L_x_6821:
[----:B------:R-:W-:Y:S05]  /*f940*/  BSYNC B3 ;  /* 0x0000000000037941 */ /* 0x000fea0003800000 */
.L_x_6820:
        /* <DEDUP_REMOVED lines=28> */
[----:B------:R-:W-:Y:S01]  /*fb10*/  MOV R39, R41 ;  /* 0x0000002900277202 */ /* 0x000fe20000000f00 */
[----:B------:R-:W-:Y:S02]  /*fb20*/  IMAD.MOV.U32 R58, RZ, RZ, R4 ;  /* 0x000000ffff3a7224 */ /* 0x000fe400078e0004 */
[----:B------:R-:W-:-:S07]  /*fb30*/  IMAD.MOV.U32 R59, RZ, RZ, R5 ;  /* 0x000000ffff3b7224 */ /* 0x000fce00078e0005 */
.L_x_6823:
[----:B------:R-:W-:Y:S05]  /*fb40*/  BSYNC B3 ;  /* 0x0000000000037941 */ /* 0x000fea0003800000 */
.L_x_6822:
        /* <DEDUP_REMOVED lines=24> */
.L_x_6819:
[----:B------:R-:W-:Y:S05]  /*fcd0*/  BSYNC B2 ;  /* 0x0000000000027941 */ /* 0x000fea0003800000 */
.L_x_6818:
[----:B------:R-:W-:Y:S01]  /*fce0*/  IMAD.MOV.U32 R25, RZ, RZ, R38 ;  /* 0x000000ffff197224 */ /* 0x000fe200078e0026 */
[----:B------:R-:W-:Y:S01]  /*fcf0*/  LOP3.LUT R39, RZ, 0x80000000, R27, 0xb8, !PT ;  /* 0x80000000ff277812 */ /* 0x000fe200078eb81b */
[----:B------:R-:W-:-:S07]  /*fd00*/  IMAD.MOV.U32 R38, RZ, RZ, RZ ;  /* 0x000000ffff267224 */ /* 0x000fce00078e00ff */
.L_x_6809:
[----:B------:R-:W-:Y:S05]  /*fd10*/  BSYNC B1 ;  /* 0x0000000000017941 */ /* 0x000fea0003800000 */
.L_x_6789:
        /* <DEDUP_REMOVED lines=31> */
[----:B------:R-:W-:Y:S05]  /*ff10*/  BRA `(.L_x_6830) ;  /* 0x0000000000087947 */ /* 0x000fea0003800000 */
.L_x_6829:
[----:B------:R-:W-:Y:S01]  /*ff20*/  DMUL R4, RZ, R22 ;  /* 0x00000016ff047228 */ /* 0x000fe20000000000 */
[----:B------:R-:W-:-:S10]  /*ff30*/  IMAD.MOV.U32 R41, RZ, RZ, RZ ;  /* 0x000000ffff297224 */ /* 0x000fd400078e00ff */
.L_x_6830:
[----:B------:R-:W-:Y:S05]  /*ff40*/  BSYNC B2 ;  /* 0x0000000000027941 */ /* 0x000fea0003800000 */
.L_x_6828:
        /* <DEDUP_REMOVED lines=63> */
.L_x_6832:
[----:B------:R-:W-:Y:S05]  /*10340*/  BSYNC B0 ;  /* 0x0000000000007941 */ /* 0x000fea0003800000 */
.L_x_6831:
        /* <DEDUP_REMOVED lines=88> */
[----:B------:R-:W-:-:S07]  /*108d0*/  IMAD.MOV.U32 R41, RZ, RZ, R3 ;  /* 0x000000ffff297224 */ /* 0x000fce00078e0003 */
.L_x_6836:
[----:B------:R-:W-:Y:S05]  /*108e0*/  BSYNC B3 ;  /* 0x0000000000037941 */ /* 0x000fea0003800000 */
.L_x_6835:
[----:B------:R-:W-:Y:S01]  /*108f0*/  DADD R4, R4, R40 ;  /* 0x0000000004047229 */ /* 0x000fe20000000028 */
[----:B------:R-:W-:Y:S01]  /*10900*/  UMOV UR4, 0x8fb9f87e ;  /* 0x8fb9f87e00047882 */ /* 0x000fe20000000000 */
[----:B------:R-:W-:Y:S02]  /*10910*/  UMOV UR5, 0x408633ce ;  /* 0x408633ce00057882 */ /* 0x000fe40000000000 */
[----:B------:R-:W-:-:S06]  /*10920*/  DSETP.GE.AND P0, PT, R44, UR4, PT ;  /* 0x000000042c007e2a */ /* 0x000fcc000bf06000 */
[----:B------:R-:W-:Y:S02]  /*10930*/  FSEL R40, R4, RZ, !P0 ;  /* 0x000000ff04287208 */ /* 0x000fe40004000000 */
[----:B------:R-:W-:Y:S01]  /*10940*/  FSEL R41, R5, +QNAN , !P0 ;  /* 0x7ff0000005297808 */ /* 0x000fe20004000000 */
[----:B------:R-:W-:Y:S06]  /*10950*/  BRA `(.L_x_6837) ;  /* 0x00000000005c7947 */ /* 0x000fec0003800000 */
.L_x_6834:
        /* <DEDUP_REMOVED lines=23> */
.L_x_6837:
[----:B------:R-:W-:Y:S05]  /*10ad0*/  BSYNC B2 ;  /* 0x0000000000027941 */ /* 0x000fea0003800000 */
.L_x_6833:
        /* <DEDUP_REMOVED lines=29> */
[----:B------:R-:W-:Y:S01]  /*10cb0*/  IMAD.MOV.U32 R40, RZ, RZ, R5 ;  /* 0x000000ffff287224 */ /* 0x000fe200078e0005 */
[----:B------:R-:W-:-:S07]  /*10cc0*/  MOV R41, R4 ;  /* 0x0000000400297202 */ /* 0x000fce0000000f00 */
.L_x_6839:
[----:B------:R-:W-:Y:S05]  /*10cd0*/  BSYNC B2 ;  /* 0x0000000000027941 */ /* 0x000fea0003800000 */
.L_x_6838:
        /* <DEDUP_REMOVED lines=27> */
.L_x_6841:
[----:B------:R-:W-:Y:S05]  /*10e90*/  BSYNC B2 ;  /* 0x0000000000027941 */ /* 0x000fea0003800000 */
.L_x_6840:
        /* <DEDUP_REMOVED lines=22> */
.L_x_6843:
[----:B------:R-:W-:Y:S05]  /*11000*/  BSYNC B2 ;  /* 0x0000000000027941 */ /* 0x000fea0003800000 */
.L_x_6842:
[----:B------:R-:W-:Y:S01]  /*11010*/  IMAD.MOV.U32 R26, RZ, RZ, R40 ;  /* 0x000000ffff1a7224 */ /* 0x000fe200078e0028 */
[----:B------:R-:W-:Y:S01]  /*11020*/  MOV R27, R41 ;  /* 0x00000029001b7202 */ /* 0x000fe20000000f00 */
[----:B------:R-:W-:Y:S06]  /*11030*/  BRA `(.L_x_6844) ;  /* 0x0000001000307947 */ /* 0x000fec0003800000 */
.L_x_6827:
        /* <DEDUP_REMOVED lines=61> */
.L_x_6846:
[----:B------:R-:W-:Y:S05]  /*11410*/  BSYNC B0 ;  /* 0x0000000000007941 */ /* 0x000fea0003800000 */
.L_x_6845:
        /* <DEDUP_REMOVED lines=23> */
[----:B------:R-:W-:Y:S06]  /*11590*/  BRA `(.L_x_6849) ;  /* 0x0000000000087947 */ /* 0x000fec0003800000 */
.L_x_6848:
[----:B------:R-:W-:Y:S01]  /*115a0*/  DMUL R4, RZ, R22 ;  /* 0x00000016ff047228 */ /* 0x000fe20000000000 */
[----:B------:R-:W-:-:S10]  /*115b0*/  IMAD.MOV.U32 R3, RZ, RZ, RZ ;  /* 0x000000ffff037224 */ /* 0x000fd400078e00ff */
.L_x_6849:
[----:B------:R-:W-:Y:S05]  /*115c0*/  BSYNC B2 ;  /* 0x0000000000027941 */ /* 0x000fea0003800000 */
.L_x_6847:
        /* <DEDUP_REMOVED lines=45> */
.L_x_6851:
[----:B------:R-:W-:Y:S01]  /*118a0*/  DMUL R4, RZ, R22 ;  /* 0x00000016ff047228 */ /* 0x000fe20000000000 */
[----:B------:R-:W-:-:S10]  /*118b0*/  MOV R41, RZ ;  /* 0x000000ff00297202 */ /* 0x000fd40000000f00 */
.L_x_6852:
[----:B------:R-:W-:Y:S05]  /*118c0*/  BSYNC B2 ;  /* 0x0000000000027941 */ /* 0x000fea0003800000 */
.L_x_6850:
        /* <DEDUP_REMOVED lines=31> */
.L_x_6826:
[----:B------:R-:W-:-:S10]  /*11ac0*/  DADD R20, R22, -R22 ;  /* 0x0000000016147229 */ /* 0x000fd40000000816 */
[----:B------:R-:W-:Y:S02]  /*11ad0*/  IMAD.MOV.U32 R26, RZ, RZ, R20 ;  /* 0x000000ffff1a7224 */ /* 0x000fe400078e0014 */
[----:B------:R-:W-:Y:S01]  /*11ae0*/  IMAD.MOV.U32 R27, RZ, RZ, R21 ;  /* 0x000000ffff1b7224 */ /* 0x000fe200078e0015 */
[----:B------:R-:W-:Y:S06]  /*11af0*/  BRA `(.L_x_6844) ;  /* 0x0000000400807947 */ /* 0x000fec0003800000 */
.L_x_6825:
        /* <DEDUP_REMOVED lines=33> */
[----:B------:R-:W-:Y:S05]  /*11d10*/  CALL.REL.NOINC `($_ZN2at6native29vectorized_elementwise_kernelILi8EZZZNS0_16tanh_kernel_cudaERNS_18TensorIteratorBaseEENKUlvE_clEvENKUlvE_clEvEUlN3c107complexIdEEE_St5arrayIPcLm2EEEEviT0_T1_$__internal_trig_reduction_slowpathd) ;  /* 0x0000013c00247944 */ /* 0x000fea0003c00000 */
[----:B------:R-:W-:-:S07]  /*11d20*/  MOV R3, R41 ;  /* 0x0000002900037202 */ /* 0x000fce0000000f00 */
.L_x_6856:
[----:B------:R-:W-:Y:S05]  /*11d30*/  BSYNC B3 ;  /* 0x0000000000037941 */ /* 0x000fea0003800000 */
.L_x_6855:
        /* <DEDUP_REMOVED lines=27> */
[----:B------:R-:W-:Y:S05]  /*11ef0*/  CALL.REL.NOINC `($_ZN2at6native29vectorized_elementwise_kernelILi8EZZZNS0_16tanh_kernel_cudaERNS_18TensorIteratorBaseEENKUlvE_clEvENKUlvE_clEvEUlN3c107complexIdEEE_St5arrayIPcLm2EEEEviT0_T1_$__internal_trig_reduction_slowpathd) ;  /* 0x0000013800ac7944 */ /* 0x000fea0003c00000 */
[----:B------:R-:W-:Y:S02]  /*11f00*/  IMAD.MOV.U32 R27, RZ, RZ, R41 ;  /* 0x000000ffff1b7224 */ /* 0x000fe400078e0029 */
[----:B------:R-:W-:Y:S02]  /*11f10*/  IMAD.MOV.U32 R58, RZ, RZ, R4 ;  /* 0x000000ffff3a7224 */ /* 0x000fe400078e0004 */
[----:B------:R-:W-:-:S07]  /*11f20*/  IMAD.MOV.U32 R59, RZ, RZ, R5 ;  /* 0x000000ffff3b7224 */ /* 0x000fce00078e0005 */
.L_x_6858:
[----:B------:R-:W-:Y:S05]  /*11f30*/  BSYNC B3 ;  /* 0x0000000000037941 */ /* 0x000fea0003800000 */
.L_x_6857:
        /* <DEDUP_REMOVED lines=24> */
.L_x_6854:
[----:B------:R-:W-:Y:S05]  /*120c0*/  BSYNC B2 ;  /* 0x0000000000027941 */ /* 0x000fea0003800000 */
.L_x_6853:
[----:B------:R-:W-:Y:S01]  /*120d0*/  IMAD.MOV.U32 R21, RZ, RZ, R26 ;  /* 0x000000ffff157224 */ /* 0x000fe200078e001a */
[----:B------:R-:W-:Y:S01]  /*120e0*/  LOP3.LUT R27, RZ, 0x80000000, R23, 0xb8, !PT ;  /* 0x80000000ff1b7812 */ /* 0x000fe200078eb817 */
[----:B------:R-:W-:-:S07]  /*120f0*/  IMAD.MOV.U32 R26, RZ, RZ, RZ ;  /* 0x000000ffff1a7224 */ /* 0x000fce00078e00ff */
.L_x_6844:
[----:B------:R-:W-:Y:S05]  /*12100*/  BSYNC B1 ;  /* 0x0000000000017941 */ /* 0x000fea0003800000 */
.L_x_6824:
        /* <DEDUP_REMOVED lines=26> */
.L_x_6578:
        /* <DEDUP_REMOVED lines=99> */
.L_x_6865:
[----:B------:R-:W-:Y:S01]  /*128e0*/  DMUL R4, RZ, R34 ;  /* 0x00000022ff047228 */ /* 0x000fe20000000000 */
[----:B------:R-:W-:-:S10]  /*128f0*/  IMAD.MOV.U32 R41, RZ, RZ, RZ ;  /* 0x000000ffff297224 */ /* 0x000fd400078e00ff */
.L_x_6866:
[----:B------:R-:W-:Y:S05]  /*12900*/  BSYNC B2 ;  /* 0x0000000000027941 */ /* 0x000fea0003800000 */
.L_x_6864:
        /* <DEDUP_REMOVED lines=63> */
.L_x_6868:
[----:B------:R-:W-:Y:S05]  /*12d00*/  BSYNC B0 ;  /* 0x0000000000007941 */ /* 0x000fea0003800000 */
.L_x_6867:
        /* <DEDUP_REMOVED lines=88> */
.L_x_6872:
[----:B------:R-:W-:Y:S05]  /*13290*/  BSYNC B3 ;  /* 0x0000000000037941 */ /* 0x000fea0003800000 */
.L_x_6871:
[----:B------:R-:W-:Y:S01]  /*132a0*/  DADD R4, R4, R40 ;  /* 0x0000000004047229 */ /* 0x000fe20000000028 */
[----:B------:R-:W-:Y:S01]  /*132b0*/  UMOV UR4, 0x8fb9f87e ;  /* 0x8fb9f87e00047882 */ /* 0x000fe20000000000 */
[----:B------:R-:W-:Y:S02]  /*132c0*/  UMOV UR5, 0x408633ce ;  /* 0x408633ce00057882 */ /* 0x000fe40000000000 */
[----:B------:R-:W-:-:S06]  /*132d0*/  DSETP.GE.AND P0, PT, R28, UR4, PT ;  /* 0x000000041c007e2a */ /* 0x000fcc000bf06000 */
[----:B------:R-:W-:Y:S02]  /*132e0*/  FSEL R28, R4, RZ, !P0 ;  /* 0x000000ff041c7208 */ /* 0x000fe40004000000 */
[----:B------:R-:W-:Y:S01]  /*132f0*/  FSEL R29, R5, +QNAN , !P0 ;  /* 0x7ff00000051d7808 */ /* 0x000fe20004000000 */
[----:B------:R-:W-:Y:S06]  /*13300*/  BRA `(.L_x_6873) ;  /* 0x00000000005c7947 */ /* 0x000fec0003800000 */
.L_x_6870:
        /* <DEDUP_REMOVED lines=23> */
.L_x_6873:
[----:B------:R-:W-:Y:S05]  /*13480*/  BSYNC B2 ;  /* 0x0000000000027941 */ /* 0x000fea0003800000 */
.L_x_6869:
        /* <DEDUP_REMOVED lines=32> */
.L_x_6875:
[----:B------:R-:W-:Y:S05]  /*13690*/  BSYNC B2 ;  /* 0x0000000000027941 */ /* 0x000fea0003800000 */
.L_x_6874:
        /* <DEDUP_REMOVED lines=23> */
[----:B------:R-:W-:Y:S05]  /*13810*/  CALL.REL.NOINC `($__internal_12_$__cuda_sm20_div_rn_f64_full) ;  /* 0x0000011400fc7944 */ /* 0x000fea0003c00000 */
[----:B------:R-:W-:Y:S01]  /*13820*/  MOV R28, R40 ;  /* 0x00000028001c7202 */ /* 0x000fe20000000f00 */
[----:B------:R-:W-:-:S07]  /*13830*/  IMAD.MOV.U32 R29, RZ, RZ, R3 ;  /* 0x000000ffff1d7224 */ /* 0x000fce00078e0003 */
.L_x_6877:
[----:B------:R-:W-:Y:S05]  /*13840*/  BSYNC B2 ;  /* 0x0000000000027941 */ /* 0x000fea0003800000 */
.L_x_6876:
        /* <DEDUP_REMOVED lines=23> */
.L_x_6879:
[----:B------:R-:W-:Y:S05]  /*139c0*/  BSYNC B2 ;  /* 0x0000000000027941 */ /* 0x000fea0003800000 */
.L_x_6878:
[----:B------:R-:W-:Y:S05]  /*139d0*/  BRA `(.L_x_6860) ;  /* 0x0000001000587947 */ /* 0x000fea0003800000 */
.L_x_6863:
        /* <DEDUP_REMOVED lines=61> */
.L_x_6881:
[----:B------:R-:W-:Y:S05]  /*13db0*/  BSYNC B0 ;  /* 0x0000000000007941 */ /* 0x000fea0003800000 */
.L_x_6880:
        /* <DEDUP_REMOVED lines=22> */
[----:B------:R-:W-:Y:S02]  /*13f20*/  IMAD.MOV.U32 R3, RZ, RZ, R41 ;  /* 0x000000ffff037224 */ /* 0x000fe400078e0029 */
[----:B------:R-:W-:Y:S02]  /*13f30*/  IMAD.MOV.U32 R40, RZ, RZ, R4 ;  /* 0x000000ffff287224 */ /* 0x000fe400078e0004 */
[----:B------:R-:W-:Y:S01]  /*13f40*/  IMAD.MOV.U32 R41, RZ, RZ, R5 ;  /* 0x000000ffff297224 */ /* 0x000fe200078e0005 */
[----:B------:R-:W-:Y:S06]  /*13f50*/  BRA `(.L_x_6884) ;  /* 0x0000000000087947 */ /* 0x000fec0003800000 */
.L_x_6883:
[----:B------:R-:W-:Y:S01]  /*13f60*/  DMUL R40, RZ, R34 ;  /* 0x00000022ff287228 */ /* 0x000fe20000000000 */
[----:B------:R-:W-:-:S10]  /*13f70*/  IMAD.MOV.U32 R3, RZ, RZ, RZ ;  /* 0x000000ffff037224 */ /* 0x000fd400078e00ff */
.L_x_6884:
[----:B------:R-:W-:Y:S05]  /*13f80*/  BSYNC B2 ;  /* 0x0000000000027941 */ /* 0x000fea0003800000 */
.L_x_6882:
        /* <DEDUP_REMOVED lines=45> */
.L_x_6886:
[----:B------:R-:W-:Y:S01]  /*14260*/  DMUL R4, RZ, R34 ;  /* 0x00000022ff047228 */ /* 0x000fe20000000000 */
[----:B------:R-:W-:-:S10]  /*14270*/  MOV R41, RZ ;  /* 0x000000ff00297202 */ /* 0x000fd40000000f00 */
.L_x_6887:
[----:B------:R-:W-:Y:S05]  /*14280*/  BSYNC B2 ;  /* 0x0000000000027941 */ /* 0x000fea0003800000 */
.L_x_6885:
        /* <DEDUP_REMOVED lines=31> */
.L_x_6862:
[----:B------:R-:W-:-:S10]  /*14480*/  DADD R28, R34, -R34 ;  /* 0x00000000221c7229 */ /* 0x000fd40000000822 */
[----:B------:R-:W-:Y:S02]  /*14490*/  IMAD.MOV.U32 R30, RZ, RZ, R28 ;  /* 0x000000ffff1e7224 */ /* 0x000fe400078e001c */
[----:B------:R-:W-:Y:S01]  /*144a0*/  IMAD.MOV.U32 R31, RZ, RZ, R29 ;  /* 0x000000ffff1f7224 */ /* 0x000fe200078e001d */
[----:B------:R-:W-:Y:S06]  /*144b0*/  BRA `(.L_x_6860) ;  /* 0x0000000400a07947 */ /* 0x000fec0003800000 */
.L_x_6861:
        /* <DEDUP_REMOVED lines=34> */
[----:B------:R-:W-:Y:S05]  /*146e0*/  CALL.REL.NOINC `($_ZN2at6native29vectorized_elementwise_kernelILi8EZZZNS0_16tanh_kernel_cudaERNS_18TensorIteratorBaseEENKUlvE_clEvENKUlvE_clEvEUlN3c107complexIdEEE_St5arrayIPcLm2EEEEviT0_T1_$__internal_trig_reduction_slowpathd) ;  /* 0x0000011000b07944 */ /* 0x000fea0003c00000 */
[----:B------:R-:W-:Y:S02]  /*146f0*/  IMAD.MOV.U32 R3, RZ, RZ, R41 ;  /* 0x000000ffff037224 */ /* 0x000fe400078e0029 */
[----:B------:R-:W-:Y:S02]  /*14700*/  IMAD.MOV.U32 R52, RZ, RZ, R4 ;  /* 0x000000ffff347224 */ /* 0x000fe400078e0004 */
[----:B------:R-:W-:-:S07]  /*14710*/  IMAD.MOV.U32 R53, RZ, RZ, R5 ;  /* 0x000000ffff357224 */ /* 0x000fce00078e0005 */
.L_x_6891:
[----:B------:R-:W-:Y:S05]  /*14720*/  BSYNC B3 ;  /* 0x0000000000037941 */ /* 0x000fea0003800000 */
.L_x_6890:
        /* <DEDUP_REMOVED lines=32> */
[----:B------:R-:W-:Y:S05]  /*14930*/  CALL.REL.NOINC `($_ZN2at6native29vectorized_elementwise_kernelILi8EZZZNS0_16tanh_kernel_cudaERNS_18TensorIteratorBaseEENKUlvE_clEvENKUlvE_clEvEUlN3c107complexIdEEE_St5arrayIPcLm2EEEEviT0_T1_$__internal_trig_reduction_slowpathd) ;  /* 0x00000110001c7944 */ /* 0x000fea0003c00000 */
[----:B------:R-:W-:Y:S01]  /*14940*/  IMAD.MOV.U32 R30, RZ, RZ, R4 ;  /* 0x000000ffff1e7224 */ /* 0x000fe200078e0004 */
[----:B------:R-:W-:-:S07]  /*14950*/  MOV R31, R5 ;  /* 0x00000005001f7202 */ /* 0x000fce0000000f00 */
.L_x_6893:
[----:B------:R-:W-:Y:S05]  /*14960*/  BSYNC B3 ;  /* 0x0000000000037941 */ /* 0x000fea0003800000 */
.L_x_6892:
        /* <DEDUP_REMOVED lines=24> */
.L_x_6889:
[----:B------:R-:W-:Y:S05]  /*14af0*/  BSYNC B2 ;  /* 0x0000000000027941 */ /* 0x000fea0003800000 */
.L_x_6888:
[----:B------:R-:W-:Y:S01]  /*14b00*/  MOV R29, R28 ;  /* 0x0000001c001d7202 */ /* 0x000fe20000000f00 */
[----:B------:R-:W-:Y:S01]  /*14b10*/  IMAD.MOV.U32 R28, RZ, RZ, R32 ;  /* 0x000000ffff1c7224 */ /* 0x000fe200078e0020 */
[----:B------:R-:W-:Y:S01]  /*14b20*/  LOP3.LUT R31, RZ, 0x80000000, R35, 0xb8, !PT ;  /* 0x80000000ff1f7812 */ /* 0x000fe200078eb823 */
[----:B------:R-:W-:-:S07]  /*14b30*/  IMAD.MOV.U32 R30, RZ, RZ, RZ ;  /* 0x000000ffff1e7224 */ /* 0x000fce00078e00ff */
.L_x_6860:
[----:B------:R-:W-:Y:S05]  /*14b40*/  BSYNC B1 ;  /* 0x0000000000017941 */ /* 0x000fea0003800000 */
.L_x_6859:
        /* <DEDUP_REMOVED lines=38> */
.L_x_6900:
[----:B------:R-:W-:Y:S01]  /*14db0*/  DMUL R4, RZ, R10 ;  /* 0x0000000aff047228 */ /* 0x000fe20000000000 */
[----:B------:R-:W-:-:S10]  /*14dc0*/  IMAD.MOV.U32 R41, RZ, RZ, RZ ;  /* 0x000000ffff297224 */ /* 0x000fd400078e00ff */
.L_x_6901:
[----:B------:R-:W-:Y:S05]  /*14dd0*/  BSYNC B2 ;  /* 0x0000000000027941 */ /* 0x000fea0003800000 */
.L_x_6899:
        /* <DEDUP_REMOVED lines=63> */
.L_x_6903:
[----:B------:R-:W-:Y:S05]  /*151d0*/  BSYNC B0 ;  /* 0x0000000000007941 */ /* 0x000fea0003800000 */
.L_x_6902:
        /* <DEDUP_REMOVED lines=88> */
.L_x_6907:
[----:B------:R-:W-:Y:S05]  /*15760*/  BSYNC B3 ;  /* 0x0000000000037941 */ /* 0x000fea0003800000 */
.L_x_6906:
[----:B------:R-:W-:Y:S01]  /*15770*/  DADD R4, R4, R40 ;  /* 0x0000000004047229 */ /* 0x000fe20000000028 */
[----:B------:R-:W-:Y:S01]  /*15780*/  UMOV UR4, 0x8fb9f87e ;  /* 0x8fb9f87e00047882 */ /* 0x000fe20000000000 */
[----:B------:R-:W-:Y:S02]  /*15790*/  UMOV UR5, 0x408633ce ;  /* 0x408633ce00057882 */ /* 0x000fe40000000000 */
[----:B------:R-:W-:-:S06]  /*157a0*/  DSETP.GE.AND P0, PT, R10, UR4, PT ;  /* 0x000000040a007e2a */ /* 0x000fcc000bf06000 */
[----:B------:R-:W-:Y:S02]  /*157b0*/  FSEL R10, R4, RZ, !P0 ;  /* 0x000000ff040a7208 */ /* 0x000fe40004000000 */
[----:B------:R-:W-:Y:S01]  /*157c0*/  FSEL R11, R5, +QNAN , !P0 ;  /* 0x7ff00000050b7808 */ /* 0x000fe20004000000 */
[----:B------:R-:W-:Y:S06]  /*157d0*/  BRA `(.L_x_6908) ;  /* 0x00000000005c7947 */ /* 0x000fec0003800000 */
.L_x_6905:
        /* <DEDUP_REMOVED lines=23> */
.L_x_6908:
[----:B------:R-:W-:Y:S05]  /*15950*/  BSYNC B2 ;  /* 0x0000000000027941 */ /* 0x000fea0003800000 */
.L_x_6904:
        /* <DEDUP_REMOVED lines=32> */
.L_x_6910:
[----:B------:R-:W-:Y:S05]  /*15b60*/  BSYNC B2 ;  /* 0x0000000000027941 */ /* 0x000fea0003800000 */
.L_x_6909:
        /* <DEDUP_REMOVED lines=26> */
.L_x_6912:
[----:B------:R-:W-:Y:S05]  /*15d10*/  BSYNC B2 ;  /* 0x0000000000027941 */ /* 0x000fea0003800000 */
.L_x_6911:
        /* <DEDUP_REMOVED lines=23> */
.L_x_6914:
[----:B------:R-:W-:Y:S05]  /*15e90*/  BSYNC B2 ;  /* 0x0000000000027941 */ /* 0x000fea0003800000 */
.L_x_6913:
[----:B------:R-:W-:Y:S05]  /*15ea0*/  BRA `(.L_x_6895) ;  /* 0x00000010004c7947 */ /* 0x000fea0003800000 */
.L_x_6898:
        /* <DEDUP_REMOVED lines=61> */
.L_x_6916:
[----:B------:R-:W-:Y:S05]  /*16280*/  BSYNC B0 ;  /* 0x0000000000007941 */ /* 0x000fea0003800000 */
.L_x_6915:
        /* <DEDUP_REMOVED lines=26> */
.L_x_6918:
[----:B------:R-:W-:Y:S01]  /*16430*/  DMUL R40, RZ, R10 ;  /* 0x0000000aff287228 */ /* 0x000fe20000000000 */
[----:B------:R-:W-:-:S10]  /*16440*/  IMAD.MOV.U32 R3, RZ, RZ, RZ ;  /* 0x000000ffff037224 */ /* 0x000fd400078e00ff */
.L_x_6919:
[----:B------:R-:W-:Y:S05]  /*16450*/  BSYNC B2 ;  /* 0x0000000000027941 */ /* 0x000fea0003800000 */
.L_x_6917:
        /* <DEDUP_REMOVED lines=45> */
.L_x_6921:
[----:B------:R-:W-:Y:S01]  /*16730*/  DMUL R4, RZ, R10 ;  /* 0x0000000aff047228 */ /* 0x000fe20000000000 */
[----:B------:R-:W-:-:S10]  /*16740*/  MOV R41, RZ ;  /* 0x000000ff00297202 */ /* 0x000fd40000000f00 */
.L_x_6922:
[----:B------:R-:W-:Y:S05]  /*16750*/  BSYNC B2 ;  /* 0x0000000000027941 */ /* 0x000fea0003800000 */
.L_x_6920:
        /* <DEDUP_REMOVED lines=31> */
.L_x_6897:
[----:B------:R-:W-:-:S10]  /*16950*/  DADD R32, R10, -R10 ;  /* 0x000000000a207229 */ /* 0x000fd4000000080a */
[----:B------:R-:W-:Y:S02]  /*16960*/  IMAD.MOV.U32 R34, RZ, RZ, R32 ;  /* 0x000000ffff227224 */ /* 0x000fe400078e0020 */
[----:B------:R-:W-:Y:S01]  /*16970*/  IMAD.MOV.U32 R35, RZ, RZ, R33 ;  /* 0x000000ffff237224 */ /* 0x000fe200078e0021 */
[----:B------:R-:W-:Y:S06]  /*16980*/  BRA `(.L_x_6895) ;  /* 0x0000000400947947 */ /* 0x000fec0003800000 */
.L_x_6896:
        /* <DEDUP_REMOVED lines=35> */
[----:B------:R-:W-:Y:S05]  /*16bc0*/  CALL.REL.NOINC `($_ZN2at6native29vectorized_elementwise_kernelILi8EZZZNS0_16tanh_kernel_cudaERNS_18TensorIteratorBaseEENKUlvE_clEvENKUlvE_clEvEUlN3c107complexIdEEE_St5arrayIPcLm2EEEEviT0_T1_$__internal_trig_reduction_slowpathd) ;  /* 0x000000ec00787944 */ /* 0x000fea0003c00000 */
[----:B------:R-:W-:Y:S02]  /*16bd0*/  IMAD.MOV.U32 R3, RZ, RZ, R41 ;  /* 0x000000ffff037224 */ /* 0x000fe400078e0029 */
[----:B------:R-:W-:Y:S02]  /*16be0*/  IMAD.MOV.U32 R52, RZ, RZ, R4 ;  /* 0x000000ffff347224 */ /* 0x000fe400078e0004 */
[----:B------:R-:W-:-:S07]  /*16bf0*/  IMAD.MOV.U32 R53, RZ, RZ, R5 ;  /* 0x000000ffff357224 */ /* 0x000fce00078e0005 */
.L_x_6926:
[----:B------:R-:W-:Y:S05]  /*16c00*/  BSYNC B3 ;  /* 0x0000000000037941 */ /* 0x000fea0003800000 */
.L_x_6925:
        /* <DEDUP_REMOVED lines=31> */
.L_x_6928:
[----:B------:R-:W-:Y:S05]  /*16e00*/  BSYNC B3 ;  /* 0x0000000000037941 */ /* 0x000fea0003800000 */
.L_x_6927:
        /* <DEDUP_REMOVED lines=24> */
.L_x_6924:
[----:B------:R-:W-:Y:S05]  /*16f90*/  BSYNC B2 ;  /* 0x0000000000027941 */ /* 0x000fea0003800000 */
.L_x_6923:
[----:B------:R-:W-:Y:S01]  /*16fa0*/  IMAD.MOV.U32 R33, RZ, RZ, R32 ;  /* 0x000000ffff217224 */ /* 0x000fe200078e0020 */
[----:B------:R-:W-:Y:S01]  /*16fb0*/  LOP3.LUT R35, RZ, 0x80000000, R11, 0xb8, !PT ;  /* 0x80000000ff237812 */ /* 0x000fe200078eb80b */
[----:B------:R-:W-:Y:S02]  /*16fc0*/  IMAD.MOV.U32 R32, RZ, RZ, R8 ;  /* 0x000000ffff207224 */ /* 0x000fe400078e0008 */
[----:B------:R-:W-:-:S07]  /*16fd0*/  IMAD.MOV.U32 R34, RZ, RZ, RZ ;  /* 0x000000ffff227224 */ /* 0x000fce00078e00ff */
.L_x_6895:
[----:B------:R-:W-:Y:S05]  /*16fe0*/  BSYNC B1 ;  /* 0x0000000000017941 */ /* 0x000fea0003800000 */
.L_x_6894:
        /* <DEDUP_REMOVED lines=39> */
.L_x_6935:
[----:B------:R-:W-:Y:S01]  /*17260*/  DMUL R4, RZ, R46 ;  /* 0x0000002eff047228 */ /* 0x000fe20000000000 */
[----:B------:R-:W-:-:S10]  /*17270*/  IMAD.MOV.U32 R41, RZ, RZ, RZ ;  /* 0x000000ffff297224 */ /* 0x000fd400078e00ff */
.L_x_6936:
[----:B------:R-:W-:Y:S05]  /*17280*/  BSYNC B2 ;  /* 0x0000000000027941 */ /* 0x000fea0003800000 */
.L_x_6934:
        /* <DEDUP_REMOVED lines=63> */
.L_x_6938:
[----:B------:R-:W-:Y:S05]  /*17680*/  BSYNC B0 ;  /* 0x0000000000007941 */ /* 0x000fea0003800000 */
.L_x_6937:
        /* <DEDUP_REMOVED lines=89> */
.L_x_6942:
[----:B------:R-:W-:Y:S05]  /*17c20*/  BSYNC B3 ;  /* 0x0000000000037941 */ /* 0x000fea0003800000 */
.L_x_6941:
[----:B------:R-:W-:Y:S01]  /*17c30*/  DADD R4, R4, R40 ;  /* 0x0000000004047229 */ /* 0x000fe20000000028 */
[----:B------:R-:W-:Y:S01]  /*17c40*/  UMOV UR4, 0x8fb9f87e ;  /* 0x8fb9f87e00047882 */ /* 0x000fe20000000000 */
[----:B------:R-:W-:Y:S02]  /*17c50*/  UMOV UR5, 0x408633ce ;  /* 0x408633ce00057882 */ /* 0x000fe40000000000 */
[----:B------:R-:W-:-:S06]  /*17c60*/  DSETP.GE.AND P0, PT, R36, UR4, PT ;  /* 0x0000000424007e2a */ /* 0x000fcc000bf06000 */
[----:B------:R-:W-:Y:S02]  /*17c70*/  FSEL R36, R4, RZ, !P0 ;  /* 0x000000ff04247208 */ /* 0x000fe40004000000 */
[----:B------:R-:W-:Y:S01]  /*17c80*/  FSEL R37, R5, +QNAN , !P0 ;  /* 0x7ff0000005257808 */ /* 0x000fe20004000000 */
[----:B------:R-:W-:Y:S06]  /*17c90*/  BRA `(.L_x_6943) ;  /* 0x00000000005c7947 */ /* 0x000fec0003800000 */
.L_x_6940:
        /* <DEDUP_REMOVED lines=23> */
.L_x_6943:
[----:B------:R-:W-:Y:S05]  /*17e10*/  BSYNC B2 ;  /* 0x0000000000027941 */ /* 0x000fea0003800000 */
.L_x_6939:
        /* <DEDUP_REMOVED lines=31> */
.L_x_6945:
[----:B------:R-:W-:Y:S05]  /*18010*/  BSYNC B2 ;  /* 0x0000000000027941 */ /* 0x000fea0003800000 */
.L_x_6944:
        /* <DEDUP_REMOVED lines=23> */
[----:B------:R-:W-:Y:S05]  /*18190*/  CALL.REL.NOINC `($__internal_12_$__cuda_sm20_div_rn_f64_full) ;  /* 0x000000cc009c7944 */ /* 0x000fea0003c00000 */
[----:B------:R-:W-:Y:S02]  /*181a0*/  IMAD.MOV.U32 R36, RZ, RZ, R40 ;  /* 0x000000ffff247224 */ /* 0x000fe400078e0028 */
[----:B------:R-:W-:-:S07]  /*181b0*/  IMAD.MOV.U32 R37, RZ, RZ, R3 ;  /* 0x000000ffff257224 */ /* 0x000fce00078e0003 */
.L_x_6947:
[----:B------:R-:W-:Y:S05]  /*181c0*/  BSYNC B2 ;  /* 0x0000000000027941 */ /* 0x000fea0003800000 */
.L_x_6946:
        /* <DEDUP_REMOVED lines=20> */
[----:B------:R-:W-:Y:S05]  /*18310*/  CALL.REL.NOINC `($__internal_12_$__cuda_sm20_div_rn_f64_full) ;  /* 0x000000cc003c7944 */ /* 0x000fea0003c00000 */
[----:B------:R-:W-:Y:S01]  /*18320*/  IMAD.MOV.U32 R38, RZ, RZ, R40 ;  /* 0x000000ffff267224 */ /* 0x000fe200078e0028 */
[----:B------:R-:W-:-:S07]  /*18330*/  MOV R39, R3 ;  /* 0x0000000300277202 */ /* 0x000fce0000000f00 */
.L_x_6949:
[----:B------:R-:W-:Y:S05]  /*18340*/  BSYNC B2 ;  /* 0x0000000000027941 */ /* 0x000fea0003800000 */
.L_x_6948:
[----:B------:R-:W-:Y:S05]  /*18350*/  BRA `(.L_x_6930) ;  /* 0x0000001000547947 */ /* 0x000fea0003800000 */
.L_x_6933:
        /* <DEDUP_REMOVED lines=61> */
.L_x_6951:
[----:B------:R-:W-:Y:S05]  /*18730*/  BSYNC B0 ;  /* 0x0000000000007941 */ /* 0x000fea0003800000 */
.L_x_6950:
        /* <DEDUP_REMOVED lines=26> */
.L_x_6953:
[----:B------:R-:W-:Y:S01]  /*188e0*/  DMUL R58, RZ, R46 ;  /* 0x0000002eff3a7228 */ /* 0x000fe20000000000 */
[----:B------:R-:W-:-:S10]  /*188f0*/  IMAD.MOV.U32 R3, RZ, RZ, RZ ;  /* 0x000000ffff037224 */ /* 0x000fd400078e00ff */
.L_x_6954:
[----:B------:R-:W-:Y:S05]  /*18900*/  BSYNC B2 ;  /* 0x0000000000027941 */ /* 0x000fea0003800000 */
.L_x_6952:
        /* <DEDUP_REMOVED lines=44> */
[----:B------:R-:W-:Y:S02]  /*18bd0*/  IMAD.MOV.U32 R52, RZ, RZ, R4 ;  /* 0x000000ffff347224 */ /* 0x000fe400078e0004 */
[----:B------:R-:W-:Y:S01]  /*18be0*/  IMAD.MOV.U32 R53, RZ, RZ, R5 ;  /* 0x000000ffff357224 */ /* 0x000fe200078e0005 */
[----:B------:R-:W-:Y:S06]  /*18bf0*/  BRA `(.L_x_6957) ;  /* 0x0000000000087947 */ /* 0x000fec0003800000 */
.L_x_6956:
[----:B------:R-:W-:Y:S01]  /*18c00*/  DMUL R52, RZ, R46 ;  /* 0x0000002eff347228 */ /* 0x000fe20000000000 */
[----:B------:R-:W-:-:S10]  /*18c10*/  IMAD.MOV.U32 R41, RZ, RZ, RZ ;  /* 0x000000ffff297224 */ /* 0x000fd400078e00ff */
.L_x_6957:
[----:B------:R-:W-:Y:S05]  /*18c20*/  BSYNC B2 ;  /* 0x0000000000027941 */ /* 0x000fea0003800000 */
.L_x_6955:
        /* <DEDUP_REMOVED lines=31> */
.L_x_6932:
[----:B------:R-:W-:-:S10]  /*18e20*/  DADD R36, R46, -R46 ;  /* 0x000000002e247229 */ /* 0x000fd4000000082e */
[----:B------:R-:W-:Y:S02]  /*18e30*/  IMAD.MOV.U32 R38, RZ, RZ, R36 ;  /* 0x000000ffff267224 */ /* 0x000fe400078e0024 */
[----:B------:R-:W-:Y:S01]  /*18e40*/  IMAD.MOV.U32 R39, RZ, RZ, R37 ;  /* 0x000000ffff277224 */ /* 0x000fe200078e0025 */
[----:B------:R-:W-:Y:S06]  /*18e50*/  BRA `(.L_x_6930) ;  /* 0x0000000400947947 */ /* 0x000fec0003800000 */
.L_x_6931:
        /* <DEDUP_REMOVED lines=39> */
.L_x_6961:
[----:B------:R-:W-:Y:S05]  /*190d0*/  BSYNC B3 ;  /* 0x0000000000037941 */ /* 0x000fea0003800000 */
.L_x_6960:
        /* <DEDUP_REMOVED lines=31> */
.L_x_6963:
[----:B------:R-:W-:Y:S05]  /*192d0*/  BSYNC B3 ;  /* 0x0000000000037941 */ /* 0x000fea0003800000 */
.L_x_6962:
        /* <DEDUP_REMOVED lines=24> */
.L_x_6959:
[----:B------:R-:W-:Y:S05]  /*19460*/  BSYNC B2 ;  /* 0x0000000000027941 */ /* 0x000fea0003800000 */
.L_x_6958:
[----:B------:R-:W-:Y:S01]  /*19470*/  LOP3.LUT R39, RZ, 0x80000000, R47, 0xb8, !PT ;  /* 0x80000000ff277812 */ /* 0x000fe200078eb82f */
[----:B------:R-:W-:Y:S02]  /*19480*/  IMAD.MOV.U32 R36, RZ, RZ, R44 ;  /* 0x000000ffff247224 */ /* 0x000fe400078e002c */
[----:B------:R-:W-:Y:S02]  /*19490*/  IMAD.MOV.U32 R37, RZ, RZ, R8 ;  /* 0x000000ffff257224 */ /* 0x000fe400078e0008 */
[----:B------:R-:W-:-:S07]  /*194a0*/  IMAD.MOV.U32 R38, RZ, RZ, RZ ;  /* 0x000000ffff267224 */ /* 0x000fce00078e00ff */
.L_x_6930:
[----:B------:R-:W-:Y:S05]  /*194b0*/  BSYNC B1 ;  /* 0x0000000000017941 */ /* 0x000fea0003800000 */
.L_x_6929:
        /* <DEDUP_REMOVED lines=36> */
[----:B------:R-:W-:Y:S05]  /*19700*/  BRA `(.L_x_6971) ;  /* 0x0000000000087947 */ /* 0x000fea0003800000 */
.L_x_6970:
[----:B------:R-:W-:Y:S01]  /*19710*/  DMUL R4, RZ, R50 ;  /* 0x00000032ff047228 */ /* 0x000fe20000000000 */
[----:B------:R-:W-:-:S10]  /*19720*/  IMAD.MOV.U32 R41, RZ, RZ, RZ ;  /* 0x000000ffff297224 */ /* 0x000fd400078e00ff */
.L_x_6971:
[----:B------:R-:W-:Y:S05]  /*19730*/  BSYNC B2 ;  /* 0x0000000000027941 */ /* 0x000fea0003800000 */
.L_x_6969:
        /* <DEDUP_REMOVED lines=63> */
.L_x_6973:
[----:B------:R-:W-:Y:S05]  /*19b30*/  BSYNC B0 ;  /* 0x0000000000007941 */ /* 0x000fea0003800000 */
.L_x_6972:
        /* <DEDUP_REMOVED lines=89> */
.L_x_6977:
[----:B------:R-:W-:Y:S05]  /*1a0d0*/  BSYNC B3 ;  /* 0x0000000000037941 */ /* 0x000fea0003800000 */
.L_x_6976:
[----:B------:R-:W-:Y:S01]  /*1a0e0*/  DADD R4, R4, R40 ;  /* 0x0000000004047229 */ /* 0x000fe20000000028 */
[----:B------:R-:W-:Y:S01]  /*1a0f0*/  UMOV UR4, 0x8fb9f87e ;  /* 0x8fb9f87e00047882 */ /* 0x000fe20000000000 */
[----:B------:R-:W-:Y:S02]  /*1a100*/  UMOV UR5, 0x408633ce ;  /* 0x408633ce00057882 */ /* 0x000fe40000000000 */
[----:B------:R-:W-:-:S06]  /*1a110*/  DSETP.GE.AND P0, PT, R10, UR4, PT ;  /* 0x000000040a007e2a */ /* 0x000fcc000bf06000 */
[----:B------:R-:W-:Y:S02]  /*1a120*/  FSEL R10, R4, RZ, !P0 ;  /* 0x000000ff040a7208 */ /* 0x000fe40004000000 */
[----:B------:R-:W-:Y:S01]  /*1a130*/  FSEL R11, R5, +QNAN , !P0 ;  /* 0x7ff00000050b7808 */ /* 0x000fe20004000000 */
[----:B------:R-:W-:Y:S06]  /*1a140*/  BRA `(.L_x_6978) ;  /* 0x00000000005c7947 */ /* 0x000fec0003800000 */
.L_x_6975:
        /* <DEDUP_REMOVED lines=23> */
.L_x_6978:
[----:B------:R-:W-:Y:S05]  /*1a2c0*/  BSYNC B2 ;  /* 0x0000000000027941 */ /* 0x000fea0003800000 */
.L_x_6974:
        /* <DEDUP_REMOVED lines=28> */
[----:B------:R-:W-:Y:S05]  /*1a490*/  CALL.REL.NOINC `($__internal_13_$__cuda_sm20_dsqrt_rn_f64_mediumpath_v1) ;  /* 0x000000b000747944 */ /* 0x000fea0003c00000 */
[----:B------:R-:W-:Y:S01]  /*1a4a0*/  IMAD.MOV.U32 R40, RZ, RZ, R5 ;  /* 0x000000ffff287224 */ /* 0x000fe200078e0005 */
[----:B------:R-:W-:-:S07]  /*1a4b0*/  MOV R41, R4 ;  /* 0x0000000400297202 */ /* 0x000fce0000000f00 */
.L_x_6980:
[----:B------:R-:W-:Y:S05]  /*1a4c0*/  BSYNC B2 ;  /* 0x0000000000027941 */ /* 0x000fea0003800000 */
.L_x_6979:
        /* <DEDUP_REMOVED lines=27> */
.L_x_6982:
[----:B------:R-:W-:Y:S05]  /*1a680*/  BSYNC B2 ;  /* 0x0000000000027941 */ /* 0x000fea0003800000 */
.L_x_6981:
        /* <DEDUP_REMOVED lines=23> */
.L_x_6984:
[----:B------:R-:W-:Y:S05]  /*1a800*/  BSYNC B2 ;  /* 0x0000000000027941 */ /* 0x000fea0003800000 */
.L_x_6983:
[----:B------:R-:W-:Y:S05]  /*1a810*/  BRA `(.L_x_6965) ;  /* 0x00000010004c7947 */ /* 0x000fea0003800000 */
.L_x_6968:
        /* <DEDUP_REMOVED lines=61> */
.L_x_6986:
[----:B------:R-:W-:Y:S05]  /*1abf0*/  BSYNC B0 ;  /* 0x0000000000007941 */ /* 0x000fea0003800000 */
.L_x_6985:
        /* <DEDUP_REMOVED lines=26> */
.L_x_6988:
[----:B------:R-:W-:Y:S01]  /*1ada0*/  DMUL R44, RZ, R50 ;  /* 0x00000032ff2c7228 */ /* 0x000fe20000000000 */
[----:B------:R-:W-:-:S10]  /*1adb0*/  IMAD.MOV.U32 R3, RZ, RZ, RZ ;  /* 0x000000ffff037224 */ /* 0x000fd400078e00ff */
.L_x_6989:
[----:B------:R-:W-:Y:S05]  /*1adc0*/  BSYNC B2 ;  /* 0x0000000000027941 */ /* 0x000fea0003800000 */
.L_x_6987:
        /* <DEDUP_REMOVED lines=45> */
.L_x_6991:
[----:B------:R-:W-:Y:S01]  /*1b0a0*/  DMUL R4, RZ, R50 ;  /* 0x00000032ff047228 */ /* 0x000fe20000000000 */
[----:B------:R-:W-:-:S10]  /*1b0b0*/  MOV R41, RZ ;  /* 0x000000ff00297202 */ /* 0x000fd40000000f00 */
.L_x_6992:
[----:B------:R-:W-:Y:S05]  /*1b0c0*/  BSYNC B2 ;  /* 0x0000000000027941 */ /* 0x000fea0003800000 */
.L_x_6990:
        /* <DEDUP_REMOVED lines=31> */
.L_x_6967:
[----:B------:R-:W-:-:S10]  /*1b2c0*/  DADD R8, R50, -R50 ;  /* 0x0000000032087229 */ /* 0x000fd40000000832 */
[----:B------:R-:W-:Y:S01]  /*1b2d0*/  IMAD.MOV.U32 R10, RZ, RZ, R8 ;  /* 0x000000ffff0a7224 */ /* 0x000fe200078e0008 */
[----:B------:R-:W-:Y:S01]  /*1b2e0*/  MOV R11, R9 ;  /* 0x00000009000b7202 */ /* 0x000fe20000000f00 */
[----:B------:R-:W-:Y:S06]  /*1b2f0*/  BRA `(.L_x_6965) ;  /* 0x0000000400947947 */ /* 0x000fec0003800000 */
.L_x_6966:
        /* <DEDUP_REMOVED lines=39> */
.L_x_6996:
[----:B------:R-:W-:Y:S05]  /*1b570*/  BSYNC B3 ;  /* 0x0000000000037941 */ /* 0x000fea0003800000 */
.L_x_6995:
        /* <DEDUP_REMOVED lines=31> */
.L_x_6998:
[----:B------:R-:W-:Y:S05]  /*1b770*/  BSYNC B3 ;  /* 0x0000000000037941 */ /* 0x000fea0003800000 */
.L_x_6997:
        /* <DEDUP_REMOVED lines=24> */
.L_x_6994:
[----:B------:R-:W-:Y:S05]  /*1b900*/  BSYNC B2 ;  /* 0x0000000000027941 */ /* 0x000fea0003800000 */
.L_x_6993:
[----:B------:R-:W-:Y:S01]  /*1b910*/  MOV R9, R8 ;  /* 0x0000000800097202 */ /* 0x000fe20000000f00 */
[----:B------:R-:W-:Y:S01]  /*1b920*/  IMAD.MOV.U32 R8, RZ, RZ, R48 ;  /* 0x000000ffff087224 */ /* 0x000fe200078e0030 */
[----:B------:R-:W-:Y:S01]  /*1b930*/  LOP3.LUT R11, RZ, 0x80000000, R51, 0xb8, !PT ;  /* 0x80000000ff0b7812 */ /* 0x000fe200078eb833 */
[----:B------:R-:W-:-:S07]  /*1b940*/  IMAD.MOV.U32 R10, RZ, RZ, RZ ;  /* 0x000000ffff0a7224 */ /* 0x000fce00078e00ff */
.L_x_6965:
[----:B------:R-:W-:Y:S05]  /*1b950*/  BSYNC B1 ;  /* 0x0000000000017941 */ /* 0x000fea0003800000 */
.L_x_6964:
        /* <DEDUP_REMOVED lines=39> */
.L_x_7005:
[----:B------:R-:W-:Y:S01]  /*1bbd0*/  DMUL R4, RZ, R14 ;  /* 0x0000000eff047228 */ /* 0x000fe20000000000 */
[----:B------:R-:W-:-:S10]  /*1bbe0*/  IMAD.MOV.U32 R41, RZ, RZ, RZ ;  /* 0x000000ffff297224 */ /* 0x000fd400078e00ff */
.L_x_7006:
[----:B------:R-:W-:Y:S05]  /*1bbf0*/  BSYNC B2 ;  /* 0x0000000000027941 */ /* 0x000fea0003800000 */
.L_x_7004:
        /* <DEDUP_REMOVED lines=63> */
.L_x_7008:
[----:B------:R-:W-:Y:S05]  /*1bff0*/  BSYNC B0 ;  /* 0x0000000000007941 */ /* 0x000fea0003800000 */
.L_x_7007:
        /* <DEDUP_REMOVED lines=89> */
.L_x_7012:
[----:B------:R-:W-:Y:S05]  /*1c590*/  BSYNC B3 ;  /* 0x0000000000037941 */ /* 0x000fea0003800000 */
.L_x_7011:
[----:B------:R-:W-:Y:S01]  /*1c5a0*/  DADD R4, R4, R40 ;  /* 0x0000000004047229 */ /* 0x000fe20000000028 */
[----:B------:R-:W-:Y:S01]  /*1c5b0*/  UMOV UR4, 0x8fb9f87e ;  /* 0x8fb9f87e00047882 */ /* 0x000fe20000000000 */
[----:B------:R-:W-:Y:S02]  /*1c5c0*/  UMOV UR5, 0x408633ce ;  /* 0x408633ce00057882 */ /* 0x000fe40000000000 */
[----:B------:R-:W-:-:S06]  /*1c5d0*/  DSETP.GE.AND P0, PT, R44, UR4, PT ;  /* 0x000000042c007e2a */ /* 0x000fcc000bf06000 */
[----:B------:R-:W-:Y:S02]  /*1c5e0*/  FSEL R40, R4, RZ, !P0 ;  /* 0x000000ff04287208 */ /* 0x000fe40004000000 */
[----:B------:R-:W-:Y:S01]  /*1c5f0*/  FSEL R41, R5, +QNAN , !P0 ;  /* 0x7ff0000005297808 */ /* 0x000fe20004000000 */
[----:B------:R-:W-:Y:S06]  /*1c600*/  BRA `(.L_x_7013) ;  /* 0x00000000005c7947 */ /* 0x000fec0003800000 */
.L_x_7010:
        /* <DEDUP_REMOVED lines=23> */
.L_x_7013:
[----:B------:R-:W-:Y:S05]  /*1c780*/  BSYNC B2 ;  /* 0x0000000000027941 */ /* 0x000fea0003800000 */
.L_x_7009:
        /* <DEDUP_REMOVED lines=29> */
[----:B------:R-:W-:Y:S01]  /*1c960*/  MOV R40, R5 ;  /* 0x0000000500287202 */ /* 0x000fe20000000f00 */
[----:B------:R-:W-:-:S07]  /*1c970*/  IMAD.MOV.U32 R41, RZ, RZ, R4 ;  /* 0x000000ffff297224 */ /* 0x000fce00078e0004 */
.L_x_7015:
[----:B------:R-:W-:Y:S05]  /*1c980*/  BSYNC B2 ;  /* 0x0000000000027941 */ /* 0x000fea0003800000 */
.L_x_7014:
        /* <DEDUP_REMOVED lines=26> */
.L_x_7017:
[----:B------:R-:W-:Y:S05]  /*1cb30*/  BSYNC B2 ;  /* 0x0000000000027941 */ /* 0x000fea0003800000 */
.L_x_7016:
        /* <DEDUP_REMOVED lines=23> */
[----:B------:R-:W-:Y:S01]  /*1ccb0*/  IMAD.MOV.U32 R50, RZ, RZ, R40 ;  /* 0x000000ffff327224 */ /* 0x000fe200078e0028 */
[----:B------:R-:W-:-:S07]  /*1ccc0*/  MOV R51, R3 ;  /* 0x0000000300337202 */ /* 0x000fce0000000f00 */
.L_x_7019:
[----:B------:R-:W-:Y:S05]  /*1ccd0*/  BSYNC B2 ;  /* 0x0000000000027941 */ /* 0x000fea0003800000 */
.L_x_7018:
[----:B------:R-:W-:Y:S05]  /*1cce0*/  BRA `(.L_x_7000) ;  /* 0x0000001000547947 */ /* 0x000fea0003800000 */
.L_x_7003:
        /* <DEDUP_REMOVED lines=61> */
.L_x_7021:
[----:B------:R-:W-:Y:S05]  /*1d0c0*/  BSYNC B0 ;  /* 0x0000000000007941 */ /* 0x000fea0003800000 */
.L_x_7020:
        /* <DEDUP_REMOVED lines=26> */
.L_x_7023:
[----:B------:R-:W-:Y:S01]  /*1d270*/  DMUL R58, RZ, R14 ;  /* 0x0000000eff3a7228 */ /* 0x000fe20000000000 */
[----:B------:R-:W-:-:S10]  /*1d280*/  MOV R3, RZ ;  /* 0x000000ff00037202 */ /* 0x000fd40000000f00 */
.L_x_7024:
[----:B------:R-:W-:Y:S05]  /*1d290*/  BSYNC B2 ;  /* 0x0000000000027941 */ /* 0x000fea0003800000 */
.L_x_7022:
        /* <DEDUP_REMOVED lines=47> */
.L_x_7026:
[----:B------:R-:W-:Y:S01]  /*1d590*/  DMUL R52, RZ, R14 ;  /* 0x0000000eff347228 */ /* 0x000fe20000000000 */
[----:B------:R-:W-:-:S10]  /*1d5a0*/  MOV R41, RZ ;  /* 0x000000ff00297202 */ /* 0x000fd40000000f00 */
.L_x_7027:
[----:B------:R-:W-:Y:S05]  /*1d5b0*/  BSYNC B2 ;  /* 0x0000000000027941 */ /* 0x000fea0003800000 */
.L_x_7025:
        /* <DEDUP_REMOVED lines=31> */
.L_x_7002:
[----:B------:R-:W-:-:S10]  /*1d7b0*/  DADD R48, R14, -R14 ;  /* 0x000000000e307229 */ /* 0x000fd4000000080e */
[----:B------:R-:W-:Y:S01]  /*1d7c0*/  IMAD.MOV.U32 R50, RZ, RZ, R48 ;  /* 0x000000ffff327224 */ /* 0x000fe200078e0030 */
[----:B------:R-:W-:Y:S01]  /*1d7d0*/  MOV R51, R49 ;  /* 0x0000003100337202 */ /* 0x000fe20000000f00 */
[----:B------:R-:W-:Y:S06]  /*1d7e0*/  BRA `(.L_x_7000) ;  /* 0x0000000400947947 */ /* 0x000fec0003800000 */
.L_x_7001:
        /* <DEDUP_REMOVED lines=39> */
.L_x_7031:
[----:B------:R-:W-:Y:S05]  /*1da60*/  BSYNC B3 ;  /* 0x0000000000037941 */ /* 0x000fea0003800000 */
.L_x_7030:
        /* <DEDUP_REMOVED lines=31> */
.L_x_7033:
[----:B------:R-:W-:Y:S05]  /*1dc60*/  BSYNC B3 ;  /* 0x0000000000037941 */ /* 0x000fea0003800000 */
.L_x_7032:
        /* <DEDUP_REMOVED lines=24> */
.L_x_7029:
[----:B------:R-:W-:Y:S05]  /*1ddf0*/  BSYNC B2 ;  /* 0x0000000000027941 */ /* 0x000fea0003800000 */
.L_x_7028:
[----:B------:R-:W-:Y:S01]  /*1de00*/  LOP3.LUT R51, RZ, 0x80000000, R15, 0xb8, !PT ;  /* 0x80000000ff337812 */ /* 0x000fe200078eb80f */
[----:B------:R-:W-:Y:S01]  /*1de10*/  IMAD.MOV.U32 R49, RZ, RZ, R44 ;  /* 0x000000ffff317224 */ /* 0x000fe200078e002c */
[----:B------:R-:W-:Y:S01]  /*1de20*/  MOV R48, R12 ;  /* 0x0000000c00307202 */ /* 0x000fe20000000f00 */
[----:B------:R-:W-:-:S07]  /*1de30*/  IMAD.MOV.U32 R50, RZ, RZ, RZ ;  /* 0x000000ffff327224 */ /* 0x000fce00078e00ff */
.L_x_7000:
[----:B------:R-:W-:Y:S05]  /*1de40*/  BSYNC B1 ;  /* 0x0000000000017941 */ /* 0x000fea0003800000 */
.L_x_6999:
        /* <DEDUP_REMOVED lines=37> */
.L_x_7040:
[----:B------:R-:W-:Y:S01]  /*1e0a0*/  DMUL R4, RZ, R18 ;  /* 0x00000012ff047228 */ /* 0x000fe20000000000 */
[----:B------:R-:W-:-:S10]  /*1e0b0*/  IMAD.MOV.U32 R41, RZ, RZ, RZ ;  /* 0x000000ffff297224 */ /* 0x000fd400078e00ff */
.L_x_7041:
[----:B------:R-:W-:Y:S05]  /*1e0c0*/  BSYNC B2 ;  /* 0x0000000000027941 */ /* 0x000fea0003800000 */
.L_x_7039:
        /* <DEDUP_REMOVED lines=63> */
.L_x_7043:
[----:B------:R-:W-:Y:S05]  /*1e4c0*/  BSYNC B0 ;  /* 0x0000000000007941 */ /* 0x000fea0003800000 */
.L_x_7042:
        /* <DEDUP_REMOVED lines=89> */
.L_x_7047:
[----:B------:R-:W-:Y:S05]  /*1ea60*/  BSYNC B3 ;  /* 0x0000000000037941 */ /* 0x000fea0003800000 */
.L_x_7046:
[----:B------:R-:W-:Y:S01]  /*1ea70*/  DADD R4, R4, R40 ;  /* 0x0000000004047229 */ /* 0x000fe20000000028 */
[----:B------:R-:W-:Y:S01]  /*1ea80*/  UMOV UR4, 0x8fb9f87e ;  /* 0x8fb9f87e00047882 */ /* 0x000fe20000000000 */
[----:B------:R-:W-:Y:S02]  /*1ea90*/  UMOV UR5, 0x408633ce ;  /* 0x408633ce00057882 */ /* 0x000fe40000000000 */
[----:B------:R-:W-:-:S06]  /*1eaa0*/  DSETP.GE.AND P0, PT, R14, UR4, PT ;  /* 0x000000040e007e2a */ /* 0x000fcc000bf06000 */
[----:B------:R-:W-:Y:S02]  /*1eab0*/  FSEL R14, R4, RZ, !P0 ;  /* 0x000000ff040e7208 */ /* 0x000fe40004000000 */
[----:B------:R-:W-:Y:S01]  /*1eac0*/  FSEL R15, R5, +QNAN , !P0 ;  /* 0x7ff00000050f7808 */ /* 0x000fe20004000000 */
[----:B------:R-:W-:Y:S06]  /*1ead0*/  BRA `(.L_x_7048) ;  /* 0x00000000005c7947 */ /* 0x000fec0003800000 */
.L_x_7045:
        /* <DEDUP_REMOVED lines=23> */
.L_x_7048:
[----:B------:R-:W-:Y:S05]  /*1ec50*/  BSYNC B2 ;  /* 0x0000000000027941 */ /* 0x000fea0003800000 */
.L_x_7044:
        /* <DEDUP_REMOVED lines=31> */
.L_x_7050:
[----:B------:R-:W-:Y:S05]  /*1ee50*/  BSYNC B2 ;  /* 0x0000000000027941 */ /* 0x000fea0003800000 */
.L_x_7049:
        /* <DEDUP_REMOVED lines=26> */
.L_x_7052:
[----:B------:R-:W-:Y:S05]  /*1f000*/  BSYNC B2 ;  /* 0x0000000000027941 */ /* 0x000fea0003800000 */
.L_x_7051:
        /* <DEDUP_REMOVED lines=25> */
.L_x_7054:
[----:B------:R-:W-:Y:S05]  /*1f1a0*/  BSYNC B2 ;  /* 0x0000000000027941 */ /* 0x000fea0003800000 */
.L_x_7053:
[----:B------:R-:W-:Y:S05]  /*1f1b0*/  BRA `(.L_x_7035) ;  /* 0x00000010004c7947 */ /* 0x000fea0003800000 */
.L_x_7038:
        /* <DEDUP_REMOVED lines=61> */
.L_x_7056:
[----:B------:R-:W-:Y:S05]  /*1f590*/  BSYNC B0 ;  /* 0x0000000000007941 */ /* 0x000fea0003800000 */
.L_x_7055:
        /* <DEDUP_REMOVED lines=26> */
.L_x_7058:
[----:B------:R-:W-:Y:S01]  /*1f740*/  DMUL R44, RZ, R18 ;  /* 0x00000012ff2c7228 */ /* 0x000fe20000000000 */
[----:B------:R-:W-:-:S10]  /*1f750*/  MOV R3, RZ ;  /* 0x000000ff00037202 */ /* 0x000fd40000000f00 */
.L_x_7059:
[----:B------:R-:W-:Y:S05]  /*1f760*/  BSYNC B2 ;  /* 0x0000000000027941 */ /* 0x000fea0003800000 */
.L_x_7057:
        /* <DEDUP_REMOVED lines=45> */
.L_x_7061:
[----:B------:R-:W-:Y:S01]  /*1fa40*/  DMUL R4, RZ, R18 ;  /* 0x00000012ff047228 */ /* 0x000fe20000000000 */
[----:B------:R-:W-:-:S10]  /*1fa50*/  IMAD.MOV.U32 R41, RZ, RZ, RZ ;  /* 0x000000ffff297224 */ /* 0x000fd400078e00ff */
.L_x_7062:
[----:B------:R-:W-:Y:S05]  /*1fa60*/  BSYNC B2 ;  /* 0x0000000000027941 */ /* 0x000fea0003800000 */
.L_x_7060:
        /* <DEDUP_REMOVED lines=31> */
.L_x_7037:
[----:B------:R-:W-:-:S10]  /*1fc60*/  DADD R44, R18, -R18 ;  /* 0x00000000122c7229 */ /* 0x000fd40000000812 */
[----:B------:R-:W-:Y:S02]  /*1fc70*/  IMAD.MOV.U32 R46, RZ, RZ, R44 ;  /* 0x000000ffff2e7224 */ /* 0x000fe400078e002c */
[----:B------:R-:W-:Y:S01]  /*1fc80*/  IMAD.MOV.U32 R47, RZ, RZ, R45 ;  /* 0x000000ffff2f7224 */ /* 0x000fe200078e002d */
[----:B------:R-:W-:Y:S06]  /*1fc90*/  BRA `(.L_x_7035) ;  /* 0x0000000400947947 */ /* 0x000fec0003800000 */
.L_x_7036:
        /* <DEDUP_REMOVED lines=36> */
[----:B------:R-:W-:Y:S01]  /*1fee0*/  IMAD.MOV.U32 R3, RZ, RZ, R41 ;  /* 0x000000ffff037224 */ /* 0x000fe200078e0029 */
[----:B------:R-:W-:Y:S01]  /*1fef0*/  MOV R52, R4 ;  /* 0x0000000400347202 */ /* 0x000fe20000000f00 */
[----:B------:R-:W-:-:S07]  /*1ff00*/  IMAD.MOV.U32 R53, RZ, RZ, R5 ;  /* 0x000000ffff357224 */ /* 0x000fce00078e0005 */
.L_x_7066:
[----:B------:R-:W-:Y:S05]  /*1ff10*/  BSYNC B3 ;  /* 0x0000000000037941 */ /* 0x000fea0003800000 */
.L_x_7065:
        /* <DEDUP_REMOVED lines=31> */
.L_x_7068:
[----:B------:R-:W-:Y:S05]  /*20110*/  BSYNC B3 ;  /* 0x0000000000037941 */ /* 0x000fea0003800000 */
.L_x_7067:
        /* <DEDUP_REMOVED lines=24> */
.L_x_7064:
[----:B------:R-:W-:Y:S05]  /*202a0*/  BSYNC B2 ;  /* 0x0000000000027941 */ /* 0x000fea0003800000 */
.L_x_7063:
[----:B------:R-:W-:Y:S01]  /*202b0*/  IMAD.MOV.U32 R45, RZ, RZ, R44 ;  /* 0x000000ffff2d7224 */ /* 0x000fe200078e002c */
[----:B------:R-:W-:Y:S01]  /*202c0*/  LOP3.LUT R47, RZ, 0x80000000, R19, 0xb8, !PT ;  /* 0x80000000ff2f7812 */ /* 0x000fe200078eb813 */
[----:B------:R-:W-:Y:S01]  /*202d0*/  IMAD.MOV.U32 R44, RZ, RZ, R16 ;  /* 0x000000ffff2c7224 */ /* 0x000fe200078e0010 */
[----:B------:R-:W-:-:S07]  /*202e0*/  MOV R46, RZ ;  /* 0x000000ff002e7202 */ /* 0x000fce0000000f00 */
.L_x_7035:
[----:B------:R-:W-:Y:S05]  /*202f0*/  BSYNC B1 ;  /* 0x0000000000017941 */ /* 0x000fea0003800000 */
.L_x_7034:
        /* <DEDUP_REMOVED lines=39> */
.L_x_7075:
[----:B------:R-:W-:Y:S01]  /*20570*/  DMUL R4, RZ, R22 ;  /* 0x00000016ff047228 */ /* 0x000fe20000000000 */
[----:B------:R-:W-:-:S10]  /*20580*/  MOV R41, RZ ;  /* 0x000000ff00297202 */ /* 0x000fd40000000f00 */
.L_x_7076:
[----:B------:R-:W-:Y:S05]  /*20590*/  BSYNC B2 ;  /* 0x0000000000027941 */ /* 0x000fea0003800000 */
.L_x_7074:
        /* <DEDUP_REMOVED lines=63> */
.L_x_7078:
[----:B------:R-:W-:Y:S05]  /*20990*/  BSYNC B0 ;  /* 0x0000000000007941 */ /* 0x000fea0003800000 */
.L_x_7077:
        /* <DEDUP_REMOVED lines=89> */
.L_x_7082:
[----:B------:R-:W-:Y:S05]  /*20f30*/  BSYNC B3 ;  /* 0x0000000000037941 */ /* 0x000fea0003800000 */
.L_x_7081:
[----:B------:R-:W-:Y:S01]  /*20f40*/  DADD R4, R4, R40 ;  /* 0x0000000004047229 */ /* 0x000fe20000000028 */
[----:B------:R-:W-:Y:S01]  /*20f50*/  UMOV UR4, 0x8fb9f87e ;  /* 0x8fb9f87e00047882 */ /* 0x000fe20000000000 */
[----:B------:R-:W-:Y:S02]  /*20f60*/  UMOV UR5, 0x408633ce ;  /* 0x408633ce00057882 */ /* 0x000fe40000000000 */
[----:B------:R-:W-:-:S06]  /*20f70*/  DSETP.GE.AND P0, PT, R16, UR4, PT ;  /* 0x0000000410007e2a */ /* 0x000fcc000bf06000 */
[----:B------:R-:W-:Y:S02]  /*20f80*/  FSEL R16, R4, RZ, !P0 ;  /* 0x000000ff04107208 */ /* 0x000fe40004000000 */
[----:B------:R-:W-:Y:S01]  /*20f90*/  FSEL R17, R5, +QNAN , !P0 ;  /* 0x7ff0000005117808 */ /* 0x000fe20004000000 */
[----:B------:R-:W-:Y:S06]  /*20fa0*/  BRA `(.L_x_7083) ;  /* 0x00000000005c7947 */ /* 0x000fec0003800000 */
.L_x_7080:
        /* <DEDUP_REMOVED lines=23> */
.L_x_7083:
[----:B------:R-:W-:Y:S05]  /*21120*/  BSYNC B2 ;  /* 0x0000000000027941 */ /* 0x000fea0003800000 */
.L_x_7079:
        /* <DEDUP_REMOVED lines=31> */
.L_x_7085:
[----:B------:R-:W-:Y:S05]  /*21320*/  BSYNC B2 ;  /* 0x0000000000027941 */ /* 0x000fea0003800000 */
.L_x_7084:
        /* <DEDUP_REMOVED lines=26> */
.L_x_7087:
[----:B------:R-:W-:Y:S05]  /*214d0*/  BSYNC B2 ;  /* 0x0000000000027941 */ /* 0x000fea0003800000 */
.L_x_7086:
        /* <DEDUP_REMOVED lines=22> */
.L_x_7089:
[----:B------:R-:W-:Y:S05]  /*21640*/  BSYNC B2 ;  /* 0x0000000000027941 */ /* 0x000fea0003800000 */
.L_x_7088:
[----:B------:R-:W-:Y:S01]  /*21650*/  MOV R14, R40 ;  /* 0x00000028000e7202 */ /* 0x000fe20000000f00 */
[----:B------:R-:W-:Y:S01]  /*21660*/  IMAD.MOV.U32 R15, RZ, RZ, R41 ;  /* 0x000000ffff0f7224 */ /* 0x000fe200078e0029 */
[----:B------:R-:W-:Y:S06]  /*21670*/  BRA `(.L_x_7070) ;  /* 0x0000001000447947 */ /* 0x000fec0003800000 */
.L_x_7073:
        /* <DEDUP_REMOVED lines=61> */
.L_x_7091:
[----:B------:R-:W-:Y:S05]  /*21a50*/  BSYNC B0 ;  /* 0x0000000000007941 */ /* 0x000fea0003800000 */
.L_x_7090:
        /* <DEDUP_REMOVED lines=24> */
.L_x_7093:
[----:B------:R-:W-:Y:S01]  /*21be0*/  DMUL R4, RZ, R22 ;  /* 0x00000016ff047228 */ /* 0x000fe20000000000 */
[----:B------:R-:W-:-:S10]  /*21bf0*/  IMAD.MOV.U32 R3, RZ, RZ, RZ ;  /* 0x000000ffff037224 */ /* 0x000fd400078e00ff */
.L_x_7094:
[----:B------:R-:W-:Y:S05]  /*21c00*/  BSYNC B2 ;  /* 0x0000000000027941 */ /* 0x000fea0003800000 */
.L_x_7092:
        /* <DEDUP_REMOVED lines=45> */
.L_x_7096:
[----:B------:R-:W-:Y:S01]  /*21ee0*/  DMUL R4, RZ, R22 ;  /* 0x00000016ff047228 */ /* 0x000fe20000000000 */
[----:B------:R-:W-:-:S10]  /*21ef0*/  IMAD.MOV.U32 R41, RZ, RZ, RZ ;  /* 0x000000ffff297224 */ /* 0x000fd400078e00ff */
.L_x_7097:
[----:B------:R-:W-:Y:S05]  /*21f00*/  BSYNC B2 ;  /* 0x0000000000027941 */ /* 0x000fea0003800000 */
.L_x_7095:
        /* <DEDUP_REMOVED lines=31> */
.L_x_7072:
[----:B------:R-:W-:-:S10]  /*22100*/  DADD R12, R22, -R22 ;  /* 0x00000000160c7229 */ /* 0x000fd40000000816 */
[----:B------:R-:W-:Y:S01]  /*22110*/  MOV R14, R12 ;  /* 0x0000000c000e7202 */ /* 0x000fe20000000f00 */
[----:B------:R-:W-:Y:S01]  /*22120*/  IMAD.MOV.U32 R15, RZ, RZ, R13 ;  /* 0x000000ffff0f7224 */ /* 0x000fe200078e000d */
[----:B------:R-:W-:Y:S06]  /*22130*/  BRA `(.L_x_7070) ;  /* 0x0000000400947947 */ /* 0x000fec0003800000 */
.L_x_7071:
        /* <DEDUP_REMOVED lines=36> */
[----:B------:R-:W-:Y:S01]  /*22380*/  IMAD.MOV.U32 R3, RZ, RZ, R41 ;  /* 0x000000ffff037224 */ /* 0x000fe200078e0029 */
[----:B------:R-:W-:Y:S01]  /*22390*/  MOV R55, R5 ;  /* 0x0000000500377202 */ /* 0x000fe20000000f00 */
[----:B------:R-:W-:-:S07]  /*223a0*/  IMAD.MOV.U32 R54, RZ, RZ, R4 ;  /* 0x000000ffff367224 */ /* 0x000fce00078e0004 */
.L_x_7101:
[----:B------:R-:W-:Y:S05]  /*223b0*/  BSYNC B3 ;  /* 0x0000000000037941 */ /* 0x000fea0003800000 */
.L_x_7100:
        /* <DEDUP_REMOVED lines=27> */
[----:B------:R-:W-:Y:S05]  /*22570*/  CALL.REL.NOINC `($_ZN2at6native29vectorized_elementwise_kernelILi8EZZZNS0_16tanh_kernel_cudaERNS_18TensorIteratorBaseEENKUlvE_clEvENKUlvE_clEvEUlN3c107complexIdEEE_St5arrayIPcLm2EEEEviT0_T1_$__internal_trig_reduction_slowpathd) ;  /* 0x00000034000c7944 */ /* 0x000fea0003c00000 */
[----:B------:R-:W-:Y:S01]  /*22580*/  IMAD.MOV.U32 R59, RZ, RZ, R41 ;  /* 0x000000ffff3b7224 */ /* 0x000fe200078e0029 */
[----:B------:R-:W-:Y:S01]  /*22590*/  MOV R61, R5 ;  /* 0x00000005003d7202 */ /* 0x000fe20000000f00 */
[----:B------:R-:W-:-:S07]  /*225a0*/  IMAD.MOV.U32 R60, RZ, RZ, R4 ;  /* 0x000000ffff3c7224 */ /* 0x000fce00078e0004 */
.L_x_7103:
[----:B------:R-:W-:Y:S05]  /*225b0*/  BSYNC B3 ;  /* 0x0000000000037941 */ /* 0x000fea0003800000 */
.L_x_7102:
        /* <DEDUP_REMOVED lines=24> */
.L_x_7099:
[----:B------:R-:W-:Y:S05]  /*22740*/  BSYNC B2 ;  /* 0x0000000000027941 */ /* 0x000fea0003800000 */
.L_x_7098:
[----:B------:R-:W-:Y:S01]  /*22750*/  LOP3.LUT R15, RZ, 0x80000000, R23, 0xb8, !PT ;  /* 0x80000000ff0f7812 */ /* 0x000fe200078eb817 */
[----:B------:R-:W-:Y:S02]  /*22760*/  IMAD.MOV.U32 R12, RZ, RZ, R20 ;  /* 0x000000ffff0c7224 */ /* 0x000fe400078e0014 */
[----:B------:R-:W-:Y:S02]  /*22770*/  IMAD.MOV.U32 R13, RZ, RZ, R58 ;  /* 0x000000ffff0d7224 */ /* 0x000fe400078e003a */
[----:B------:R-:W-:-:S07]  /*22780*/  IMAD.MOV.U32 R14, RZ, RZ, RZ ;  /* 0x000000ffff0e7224 */ /* 0x000fce00078e00ff */
.L_x_7070:
[----:B------:R-:W-:Y:S05]  /*22790*/  BSYNC B1 ;  /* 0x0000000000017941 */ /* 0x000fea0003800000 */
.L_x_7069:
        /* <DEDUP_REMOVED lines=37> */
.L_x_7110:
[----:B------:R-:W-:Y:S01]  /*229f0*/  DMUL R4, RZ, R26 ;  /* 0x0000001aff047228 */ /* 0x000fe20000000000 */
[----:B------:R-:W-:-:S10]  /*22a00*/  IMAD.MOV.U32 R41, RZ, RZ, RZ ;  /* 0x000000ffff297224 */ /* 0x000fd400078e00ff */
.L_x_7111:
[----:B------:R-:W-:Y:S05]  /*22a10*/  BSYNC B2 ;  /* 0x0000000000027941 */ /* 0x000fea0003800000 */
.L_x_7109:
        /* <DEDUP_REMOVED lines=63> */
.L_x_7113:
[----:B------:R-:W-:Y:S05]  /*22e10*/  BSYNC B0 ;  /* 0x0000000000007941 */ /* 0x000fea0003800000 */
.L_x_7112:
        /* <DEDUP_REMOVED lines=87> */
[----:B------:R-:W-:Y:S05]  /*23390*/  CALL.REL.NOINC `($__internal_12_$__cuda_sm20_div_rn_f64_full) ;  /* 0x0000001c001c7944 */ /* 0x000fea0003c00000 */
[----:B------:R-:W-:-:S07]  /*233a0*/  IMAD.MOV.U32 R41, RZ, RZ, R3 ;  /* 0x000000ffff297224 */ /* 0x000fce00078e0003 */
.L_x_7117:
[----:B------:R-:W-:Y:S05]  /*233b0*/  BSYNC B3 ;  /* 0x0000000000037941 */ /* 0x000fea0003800000 */
.L_x_7116:
[----:B------:R-:W-:Y:S01]  /*233c0*/  DADD R4, R4, R40 ;  /* 0x0000000004047229 */ /* 0x000fe20000000028 */
[----:B------:R-:W-:Y:S01]  /*233d0*/  UMOV UR4, 0x8fb9f87e ;  /* 0x8fb9f87e00047882 */ /* 0x000fe20000000000 */
[----:B------:R-:W-:Y:S02]  /*233e0*/  UMOV UR5, 0x408633ce ;  /* 0x408633ce00057882 */ /* 0x000fe40000000000 */
[----:B------:R-:W-:-:S06]  /*233f0*/  DSETP.GE.AND P0, PT, R18, UR4, PT ;  /* 0x0000000412007e2a */ /* 0x000fcc000bf06000 */
[----:B------:R-:W-:Y:S02]  /*23400*/  FSEL R18, R4, RZ, !P0 ;  /* 0x000000ff04127208 */ /* 0x000fe40004000000 */
[----:B------:R-:W-:Y:S01]  /*23410*/  FSEL R19, R5, +QNAN , !P0 ;  /* 0x7ff0000005137808 */ /* 0x000fe20004000000 */
[----:B------:R-:W-:Y:S06]  /*23420*/  BRA `(.L_x_7118) ;  /* 0x00000000005c7947 */ /* 0x000fec0003800000 */
.L_x_7115:
        /* <DEDUP_REMOVED lines=23> */
.L_x_7118:
[----:B------:R-:W-:Y:S05]  /*235a0*/  BSYNC B2 ;  /* 0x0000000000027941 */ /* 0x000fea0003800000 */
.L_x_7114:
        /* <DEDUP_REMOVED lines=29> */
[----:B------:R-:W-:-:S04]  /*23780*/  LOP3.LUT R5, R5, R4, RZ, 0x3c, !PT ;  /* 0x0000000405057212 */ /* 0x000fc800078e3cff */
[----:B------:R-:W-:-:S04]  /*23790*/  LOP3.LUT R4, R5, R4, RZ, 0x3c, !PT ;  /* 0x0000000405047212 */ /* 0x000fc800078e3cff */
[----:B------:R-:W-:-:S07]  /*237a0*/  LOP3.LUT R5, R5, R4, RZ, 0x3c, !PT ;  /* 0x0000000405057212 */ /* 0x000fce00078e3cff */
.L_x_7120:
[----:B------:R-:W-:Y:S05]  /*237b0*/  BSYNC B2 ;  /* 0x0000000000027941 */ /* 0x000fea0003800000 */
.L_x_7119:
        /* <DEDUP_REMOVED lines=26> */
.L_x_7122:
[----:B------:R-:W-:Y:S05]  /*23960*/  BSYNC B2 ;  /* 0x0000000000027941 */ /* 0x000fea0003800000 */
.L_x_7121:
        /* <DEDUP_REMOVED lines=21> */
[----:B------:R-:W-:-:S07]  /*23ac0*/  MOV R41, R3 ;  /* 0x0000000300297202 */ /* 0x000fce0000000f00 */
.L_x_7124:
[----:B------:R-:W-:Y:S05]  /*23ad0*/  BSYNC B2 ;  /* 0x0000000000027941 */ /* 0x000fea0003800000 */
.L_x_7123:
[----:B------:R-:W-:Y:S02]  /*23ae0*/  IMAD.MOV.U32 R6, RZ, RZ, R40 ;  /* 0x000000ffff067224 */ /* 0x000fe400078e0028 */
[----:B------:R-:W-:Y:S01]  /*23af0*/  IMAD.MOV.U32 R7, RZ, RZ, R41 ;  /* 0x000000ffff077224 */ /* 0x000fe200078e0029 */
[----:B------:R-:W-:Y:S06]  /*23b00*/  BRA `(.L_x_7105) ;  /* 0x0000001000447947 */ /* 0x000fec0003800000 */
.L_x_7108:
        /* <DEDUP_REMOVED lines=61> */
.L_x_7126:
[----:B------:R-:W-:Y:S05]  /*23ee0*/  BSYNC B0 ;  /* 0x0000000000007941 */ /* 0x000fea0003800000 */
.L_x_7125:
        /* <DEDUP_REMOVED lines=26> */
.L_x_7128:
[----:B------:R-:W-:Y:S01]  /*24090*/  DMUL R40, RZ, R26 ;  /* 0x0000001aff287228 */ /* 0x000fe20000000000 */
[----:B------:R-:W-:-:S10]  /*240a0*/  IMAD.MOV.U32 R3, RZ, RZ, RZ ;  /* 0x000000ffff037224 */ /* 0x000fd400078e00ff */
.L_x_7129:
[----:B------:R-:W-:Y:S05]  /*240b0*/  BSYNC B2 ;  /* 0x0000000000027941 */ /* 0x000fea0003800000 */
.L_x_7127:
        /* <DEDUP_REMOVED lines=45> */
.L_x_7131:
[----:B------:R-:W-:Y:S01]  /*24390*/  DMUL R4, RZ, R26 ;  /* 0x0000001aff047228 */ /* 0x000fe20000000000 */
[----:B------:R-:W-:-:S10]  /*243a0*/  MOV R41, RZ ;  /* 0x000000ff00297202 */ /* 0x000fd40000000f00 */
.L_x_7132:
[----:B------:R-:W-:Y:S05]  /*243b0*/  BSYNC B2 ;  /* 0x0000000000027941 */ /* 0x000fea0003800000 */
.L_x_7130:
        /* <DEDUP_REMOVED lines=31> */
.L_x_7107:
[----:B------:R-:W-:-:S10]  /*245b0*/  DADD R4, R26, -R26 ;  /* 0x000000001a047229 */ /* 0x000fd4000000081a */
[----:B------:R-:W-:Y:S01]  /*245c0*/  IMAD.MOV.U32 R6, RZ, RZ, R4 ;  /* 0x000000ffff067224 */ /* 0x000fe200078e0004 */
[----:B------:R-:W-:Y:S01]  /*245d0*/  MOV R7, R5 ;  /* 0x0000000500077202 */ /* 0x000fe20000000f00 */
[----:B------:R-:W-:Y:S06]  /*245e0*/  BRA `(.L_x_7105) ;  /* 0x00000004008c7947 */ /* 0x000fec0003800000 */
.L_x_7106:
        /* <DEDUP_REMOVED lines=36> */
[----:B------:R-:W-:-:S07]  /*24830*/  IMAD.MOV.U32 R3, RZ, RZ, R41 ;  /* 0x000000ffff037224 */ /* 0x000fce00078e0029 */
.L_x_7136:
[----:B------:R-:W-:Y:S05]  /*24840*/  BSYNC B3 ;  /* 0x0000000000037941 */ /* 0x000fea0003800000 */
.L_x_7135:
        /* <DEDUP_REMOVED lines=31> */
.L_x_7138:
[----:B------:R-:W-:Y:S05]  /*24a40*/  BSYNC B3 ;  /* 0x0000000000037941 */ /* 0x000fea0003800000 */
.L_x_7137:
        /* <DEDUP_REMOVED lines=24> */
.L_x_7134:
[----:B------:R-:W-:Y:S05]  /*24bd0*/  BSYNC B2 ;  /* 0x0000000000027941 */ /* 0x000fea0003800000 */
.L_x_7133:
[----:B------:R-:W-:Y:S01]  /*24be0*/  IMAD.MOV.U32 R5, RZ, RZ, R6 ;  /* 0x000000ffff057224 */ /* 0x000fe200078e0006 */
[----:B------:R-:W-:Y:S01]  /*24bf0*/  LOP3.LUT R7, RZ, 0x80000000, R27, 0xb8, !PT ;  /* 0x80000000ff077812 */ /* 0x000fe200078eb81b */
[----:B------:R-:W-:Y:S01]  /*24c00*/  IMAD.MOV.U32 R4, RZ, RZ, R24 ;  /* 0x000000ffff047224 */ /* 0x000fe200078e0018 */
[----:B------:R-:W-:-:S07]  /*24c10*/  MOV R6, RZ ;  /* 0x000000ff00067202 */ /* 0x000fce0000000f00 */
.L_x_7105:
[----:B------:R-:W-:Y:S05]  /*24c20*/  BSYNC B1 ;  /* 0x0000000000017941 */ /* 0x000fea0003800000 */
.L_x_7104:
        /* <DEDUP_REMOVED lines=24> */
.L_x_7141:
[----:B------:R-:W-:-:S13]  /*24db0*/  ISETP.GE.AND P0, PT, R3, R0, PT ;  /* 0x000000000300720c */ /* 0x000fda0003f06270 */
[----:B------:R-:W-:Y:S05]  /*24dc0*/  @P0 BRA `(.L_x_7143) ;  /* 0x0000000000300947 */ /* 0x000fea0003800000 */
[----:B0-----:R-:W0:Y:S01]  /*24dd0*/  LDC.64 R16, c[0x0][0x218] ;  /* 0x00008600ff107b82 */ /* 0x001e220000000a00 */
[----:B------:R-:W-:Y:S01]  /*24de0*/  IADD3 R19, R2, R3, RZ ;  /* 0x0000000302137210 */ /* 0x000fe20007ffe0ff */
[----:B------:R-:W-:-:S04]  /*24df0*/  VIADD R3, R3, 0x80 ;  /* 0x0000008003037836 */ /* 0x000fc80000000000 */
[----:B0-----:R-:W-:-:S05]  /*24e00*/  IMAD.WIDE.U32 R16, R19, 0x10, R16 ;  /* 0x0000001013107825 */ /* 0x001fca00078e0010 */
[----:B------:R1:W-:Y:S02]  /*24e10*/  STG.E.128 desc[UR6][R16.64], R8 ;  /* 0x0000000810007986 */ /* 0x0003e4000c101d06 */
.L_x_7142:
[----:B------:R-:W-:-:S13]  /*24e20*/  ISETP.GE.AND P0, PT, R3, R0, PT ;  /* 0x000000000300720c */ /* 0x000fda0003f06270 */
[----:B------:R-:W-:Y:S05]  /*24e30*/  @P0 BRA `(.L_x_7144) ;  /* 0x0000000000340947 */ /* 0x000fea0003800000 */
[----:B-1----:R-:W1:Y:S01]  /*24e40*/  LDC.64 R8, c[0x0][0x218] ;  /* 0x00008600ff087b82 */ /* 0x002e620000000a00 */
[----:B------:R-:W-:Y:S02]  /*24e50*/  IMAD.IADD R11, R2, 0x1, R3 ;  /* 0x00000001020b7824 */ /* 0x000fe400078e0203 */
[----:B------:R-:W-:Y:S02]  /*24e60*/  VIADD R3, R3, 0x80 ;  /* 0x0000008003037836 */ /* 0x000fe40000000000 */
[----:B-1----:R-:W-:-:S05]  /*24e70*/  IMAD.WIDE.U32 R8, R11, 0x10, R8 ;  /* 0x000000100b087825 */ /* 0x002fca00078e0008 */
[----:B------:R1:W-:Y:S02]  /*24e80*/  STG.E.128 desc[UR6][R8.64], R48 ;  /* 0x0000003008007986 */ /* 0x0003e4000c101d06 */
.L_x_7143:
        /* <DEDUP_REMOVED lines=8> */
.L_x_7144:
[----:B------:R-:W-:Y:S05]  /*24f10*/  BSYNC B1 ;  /* 0x0000000000017941 */ /* 0x000fea0003800000 */
.L_x_7140:
[----:B------:R-:W-:-:S13]  /*24f20*/  ISETP.GE.AND P0, PT, R3, R0, PT ;  /* 0x000000000300720c */ /* 0x000fda0003f06270 */
[----:B-12---:R-:W1:Y:S01]  /*24f30*/  @!P0 LDC.64 R8, c[0x0][0x218] ;  /* 0x00008600ff088b82 */ /* 0x006e620000000a00 */
[----:B------:R-:W-:Y:S02]  /*24f40*/  @!P0 IMAD.IADD R11, R2, 0x1, R3 ;  /* 0x00000001020b8824 */ /* 0x000fe400078e0203 */
[----:B------:R-:W-:Y:S02]  /*24f50*/  @!P0 VIADD R3, R3, 0x80 ;  /* 0x0000008003038836 */ /* 0x000fe40000000000 */
[----:B-1----:R-:W-:-:S05]  /*24f60*/  @!P0 IMAD.WIDE.U32 R8, R11, 0x10, R8 ;  /* 0x000000100b088825 */ /* 0x002fca00078e0008 */
[----:B------:R2:W-:Y:S02]  /*24f70*/  @!P0 STG.E.128 desc[UR6][R8.64], R12 ;  /* 0x0000000c08008986 */ /* 0x0005e4000c101d06 */
.L_x_7145:
[----:B------:R-:W-:Y:S05]  /*24f80*/  BSYNC B0 ;  /* 0x0000000000007941 */ /* 0x000fea0003800000 */
.L_x_7139:
        /* <DEDUP_REMOVED lines=8> */
        .weak           $__internal_12_$__cuda_sm20_div_rn_f64_full
        .type           $__internal_12_$__cuda_sm20_div_rn_f64_full,@function
        .size           $__internal_12_$__cuda_sm20_div_rn_f64_full,($__internal_13_$__cuda_sm20_dsqrt_rn_f64_mediumpath_v1 - $__internal_12_$__cuda_sm20_div_rn_f64_full)
$__internal_12_$__cuda_sm20_div_rn_f64_full:
        /* <DEDUP_REMOVED lines=72> */
.L_x_7147:
        /* <DEDUP_REMOVED lines=17> */
.L_x_7150:
[----:B------:R-:W-:Y:S01]  /*255a0*/  LOP3.LUT R3, R55, 0x80000, RZ, 0xfc, !PT ;  /* 0x0008000037037812 */ /* 0x000fe200078efcff */
[----:B------:R-:W-:-:S03]  /*255b0*/  IMAD.MOV.U32 R64, RZ, RZ, R54 ;  /* 0x000000ffff407224 */ /* 0x000fc600078e0036 */
[----:B------:R-:W-:Y:S01]  /*255c0*/  MOV R65, R3 ;  /* 0x0000000300417202 */ /* 0x000fe20000000f00 */
[----:B------:R-:W-:Y:S06]  /*255d0*/  BRA `(.L_x_7148) ;  /* 0x00000000000c7947 */ /* 0x000fec0003800000 */
.L_x_7149:
[----:B------:R-:W-:Y:S01]  /*255e0*/  LOP3.LUT R3, R59, 0x80000, RZ, 0xfc, !PT ;  /* 0x000800003b037812 */ /* 0x000fe200078efcff */
[----:B------:R-:W-:-:S04]  /*255f0*/  IMAD.MOV.U32 R64, RZ, RZ, R58 ;  /* 0x000000ffff407224 */ /* 0x000fc800078e003a */
[----:B------:R-:W-:-:S07]  /*25600*/  IMAD.MOV.U32 R65, RZ, RZ, R3 ;  /* 0x000000ffff417224 */ /* 0x000fce00078e0003 */
.L_x_7148:
[----:B------:R-:W-:Y:S05]  /*25610*/  BSYNC B0 ;  /* 0x0000000000007941 */ /* 0x000fea0003800000 */
.L_x_7146:
[----:B------:R-:W-:Y:S01]  /*25620*/  IMAD.MOV.U32 R42, RZ, RZ, R41 ;  /* 0x000000ffff2a7224 */ /* 0x000fe200078e0029 */
[----:B------:R-:W-:Y:S01]  /*25630*/  MOV R3, R65 ;  /* 0x0000004100037202 */ /* 0x000fe20000000f00 */
[----:B------:R-:W-:Y:S02]  /*25640*/  IMAD.MOV.U32 R43, RZ, RZ, 0x0 ;  /* 0x00000000ff2b7424 */ /* 0x000fe400078e00ff */
[----:B------:R-:W-:Y:S02]  /*25650*/  IMAD.MOV.U32 R40, RZ, RZ, R64 ;  /* 0x000000ffff287224 */ /* 0x000fe400078e0040 */
[----:B------:R-:W-:Y:S05]  /*25660*/  RET.REL.NODEC R42 `(_ZN2at6native29vectorized_elementwise_kernelILi8EZZZNS0_16tanh_kernel_cudaERNS_18TensorIteratorBaseEENKUlvE_clEvENKUlvE_clEvEUlN3c107complexIdEEE_St5arrayIPcLm2EEEEviT0_T1_) ;  /* 0xfffffda82a647950 */ /* 0x000fea0003c3ffff */
        .weak           $__internal_13_$__cuda_sm20_dsqrt_rn_f64_mediumpath_v1
        .type           $__internal_13_$__cuda_sm20_dsqrt_rn_f64_mediumpath_v1,@function
        .size           $__internal_13_$__cuda_sm20_dsqrt_rn_f64_mediumpath_v1,($_ZN2at6native29vectorized_elementwise_kernelILi8EZZZNS0_16tanh_kernel_cudaERNS_18TensorIteratorBaseEENKUlvE_clEvENKUlvE_clEvEUlN3c107complexIdEEE_St5arrayIPcLm2EEEEviT0_T1_$__internal_trig_reduction_slowpathd - $__internal_13_$__cuda_sm20_dsqrt_rn_f64_mediumpath_v1)
$__internal_13_$__cuda_sm20_dsqrt_rn_f64_mediumpath_v1:
        /* <DEDUP_REMOVED lines=21> */
.L_x_7152:
        /* <DEDUP_REMOVED lines=24> */
.L_x_7154:
[----:B------:R-:W-:-:S11]  /*25940*/  DADD R40, R54, R54 ;  /* 0x0000000036287229 */ /* 0x000fd60000000036 */
.L_x_7153:
[----:B------:R-:W-:Y:S05]  /*25950*/  BSYNC B0 ;  /* 0x0000000000007941 */ /* 0x000fea0003800000 */
.L_x_7151:
[----:B------:R-:W-:Y:S01]  /*25960*/  MOV R5, R40 ;  /* 0x0000002800057202 */ /* 0x000fe20000000f00 */
[----:B------:R-:W-:Y:S02]  /*25970*/  IMAD.MOV.U32 R4, RZ, RZ, R41 ;  /* 0x000000ffff047224 */ /* 0x000fe400078e0029 */
[----:B------:R-:W-:Y:S02]  /*25980*/  IMAD.MOV.U32 R40, RZ, RZ, R3 ;  /* 0x000000ffff287224 */ /* 0x000fe400078e0003 */
[----:B------:R-:W-:-:S04]  /*25990*/  IMAD.MOV.U32 R41, RZ, RZ, 0x0 ;  /* 0x00000000ff297424 */ /* 0x000fc800078e00ff */
[----:B------:R-:W-:Y:S05]  /*259a0*/  RET.REL.NODEC R40 `(_ZN2at6native29vectorized_elementwise_kernelILi8EZZZNS0_16tanh_kernel_cudaERNS_18TensorIteratorBaseEENKUlvE_clEvENKUlvE_clEvEUlN3c107complexIdEEE_St5arrayIPcLm2EEEEviT0_T1_) ;  /* 0xfffffda428947950 */ /* 0x000fea0003c3ffff */
        .type           $_ZN2at6native29vectorized_elementwise_kernelILi8EZZZNS0_16tanh_kernel_cudaERNS_18TensorIteratorBaseEENKUlvE_clEvENKUlvE_clEvEUlN3c107complexIdEEE_St5arrayIPcLm2EEEEviT0_T1_$__internal_trig_reduction_slowpathd,@function
        .size           $_ZN2at6native29vectorized_elementwise_kernelILi8EZZZNS0_16tanh_kernel_cudaERNS_18TensorIteratorBaseEENKUlvE_clEvENKUlvE_clEvEUlN3c107complexIdEEE_St5arrayIPcLm2EEEEviT0_T1_$__internal_trig_reduction_slowpathd,(.L_x_7180 - $_ZN2at6native29vectorized_elementwise_kernelILi8EZZZNS0_16tanh_kernel_cudaERNS_18TensorIteratorBaseEENKUlvE_clEvENKUlvE_clEvEUlN3c107complexIdEEE_St5arrayIPcLm2EEEEviT0_T1_$__internal_trig_reduction_slowpathd)
$_ZN2at6native29vectorized_elementwise_kernelILi8EZZZNS0_16tanh_kernel_cudaERNS_18TensorIteratorBaseEENKUlvE_clEvENKUlvE_clEvEUlN3c107complexIdEEE_St5arrayIPcLm2EEEEviT0_T1_$__internal_trig_reduction_slowpathd:
        /* <DEDUP_REMOVED lines=31> */
.L_x_7158:
        /* <DEDUP_REMOVED lines=28> */
.L_x_7157:
[----:B------:R-:W-:Y:S05]  /*25d60*/  BSYNC B0 ;  /* 0x0000000000007941 */ /* 0x000fea0003800000 */
.L_x_7156:
        /* <DEDUP_REMOVED lines=96> */
.L_x_7155:
[----:B------:R-:W-:Y:S01]  /*26370*/  IMAD.MOV.U32 R42, RZ, RZ, R55 ;  /* 0x000000ffff2a7224 */ /* 0x000fe200078e0037 */
[----:B------:R-:W-:Y:S01]  /*26380*/  MOV R4, R3 ;  /* 0x0000000300047202 */ /* 0x000fe20000000f00 */
[----:B------:R-:W-:-:S04]  /*26390*/  IMAD.MOV.U32 R43, RZ, RZ, 0x0 ;  /* 0x00000000ff2b7424 */ /* 0x000fc800078e00ff */
[----:B------:R-:W-:Y:S05]  /*263a0*/  RET.REL.NODEC R42 `(_ZN2at6native29vectorized_elementwise_kernelILi8EZZZNS0_16tanh_kernel_cudaERNS_18TensorIteratorBaseEENKUlvE_clEvENKUlvE_clEvEUlN3c107complexIdEEE_St5arrayIPcLm2EEEEviT0_T1_) ;  /* 0xfffffd9c2a147950 */ /* 0x000fea0003c3ffff */
.L_x_7159:
        /* <DEDUP_REMOVED lines=13> */
.L_x_7180:


//--------------------- .nv.global.init           --------------------------
	.section	.nv.global.init,"aw",@progbits
	.align	16
.nv.global.init:
	.type		__cudart_sin_cos_coeffs,@object
	.size		__cudart_sin_cos_coeffs,(__cudart_i2opi_d - __cudart_sin_cos_coeffs)
__cudart_sin_cos_coeffs:
        /*0000*/ 	.byte	0x46, 0xd2, 0xb0, 0x2c, 0xf1, 0xe5, 0x5a, 0xbe, 0x92, 0xe3, 0xac, 0x69, 0xe3, 0x1d, 0xc7, 0x3e
        /*0010*/ 	.byte	0xa1, 0x62, 0xdb, 0x19, 0xa0, 0x01, 0x2a, 0xbf, 0x18, 0x08, 0x11, 0x11, 0x11, 0x11, 0x81, 0x3f
        /*0020*/ 	.byte	0x54, 0x55, 0x55, 0x55, 0x55, 0x55, 0xc5, 0xbf, 0x00, 0x00, 0x00, 0x00, 0x00, 0x00, 0x00, 0x00
        /*0030*/ 	.byte	0x00, 0x00, 0x00, 0x00, 0x00, 0x00, 0x00, 0x00, 0x64, 0x81, 0xfd, 0x20, 0x83, 0xff, 0xa8, 0xbd
        /*0040*/ 	.byte	0x28, 0x85, 0xef, 0xc1, 0xa7, 0xee, 0x21, 0x3e, 0xd9, 0xe6, 0x06, 0x8e, 0x4f, 0x7e, 0x92, 0xbe
        /*0050*/ 	.byte	0xe9, 0xbc, 0xdd, 0x19, 0xa0, 0x01, 0xfa, 0x3e, 0x47, 0x5d, 0xc1, 0x16, 0x6c, 0xc1, 0x56, 0xbf
        /*0060*/ 	.byte	0x51, 0x55, 0x55, 0x55, 0x55, 0x55, 0xa5, 0x3f, 0x00, 0x00, 0x00, 0x00, 0x00, 0x00, 0xe0, 0xbf
        /*0070*/ 	.byte	0x00, 0x00, 0x00, 0x00, 0x00, 0x00, 0xf0, 0x3f, 0x00, 0x00, 0x00, 0x00, 0x00, 0x00, 0x00, 0x00
	.type		__cudart_i2opi_d,@object
	.size		__cudart_i2opi_d,($str$6 - __cudart_i2opi_d)
__cudart_i2opi_d:
        /* <DEDUP_REMOVED lines=9> */
	.type		$str$6,@object
	.size		$str$6,(__unnamed_1 - $str$6)
$str$6:
        /*0110*/ 	.byte	0x66, 0x61, 0x6c, 0x73, 0x65, 0x00
	.type		__unnamed_1,@object
	.size		__unnamed_1,(__unnamed_9 - __unnamed_1)
__unnamed_1:
        /*0116*/ 	.byte	0x66, 0x65, 0x74, 0x63, 0x68, 0x5f, 0x61, 0x6e, 0x64, 0x5f, 0x63, 0x61, 0x73, 0x74, 0x00
	.type		__unnamed_9,@object
	.size		__unnamed_9,(__unnamed_13 - __unnamed_9)
__unnamed_9:
        /*0125*/ 	.byte	0x66, 0x65, 0x74, 0x63, 0x68, 0x5f, 0x61, 0x6e, 0x64, 0x5f, 0x63, 0x61, 0x73, 0x74, 0x00
	.type		__unnamed_13,@object
	.size		__unnamed_13,(__unnamed_5 - __unnamed_13)
__unnamed_13:
        /*0134*/ 	.byte	0x66, 0x65, 0x74, 0x63, 0x68, 0x5f, 0x61, 0x6e, 0x64, 0x5f, 0x63, 0x61, 0x73, 0x74, 0x00
	.type		__unnamed_5,@object
	.size		__unnamed_5,(__unnamed_11 - __unnamed_5)
__unnamed_5:
        /*0143*/ 	.byte	0x66, 0x65, 0x74, 0x63, 0x68, 0x5f, 0x61, 0x6e, 0x64, 0x5f, 0x63, 0x61, 0x73, 0x74, 0x00
	.type		__unnamed_11,@object
	.size		__unnamed_11,(__unnamed_3 - __unnamed_11)
__unnamed_11:
        /*0152*/ 	.byte	0x66, 0x65, 0x74, 0x63, 0x68, 0x5f, 0x61, 0x6e, 0x64, 0x5f, 0x63, 0x61, 0x73, 0x74, 0x00
	.type		__unnamed_3,@object
	.size		__unnamed_3,(__unnamed_7 - __unnamed_3)
__unnamed_3:
        /*0161*/ 	.byte	0x66, 0x65, 0x74, 0x63, 0x68, 0x5f, 0x61, 0x6e, 0x64, 0x5f, 0x63, 0x61, 0x73, 0x74, 0x00
	.type		__unnamed_7,@object
	.size		__unnamed_7,(__unnamed_2 - __unnamed_7)
__unnamed_7:
        /*0170*/ 	.byte	0x66, 0x65, 0x74, 0x63, 0x68, 0x5f, 0x61, 0x6e, 0x64, 0x5f, 0x63, 0x61, 0x73, 0x74, 0x00
	.type		__unnamed_2,@object
	.size		__unnamed_2,(__unnamed_10 - __unnamed_2)
__unnamed_2:
        /*017f*/ 	.byte	0x63, 0x61, 0x73, 0x74, 0x5f, 0x61, 0x6e, 0x64, 0x5f, 0x73, 0x74, 0x6f, 0x72, 0x65, 0x00
	.type		__unnamed_10,@object
	.size		__unnamed_10,(__unnamed_14 - __unnamed_10)
__unnamed_10:
        /*018e*/ 	.byte	0x63, 0x61, 0x73, 0x74, 0x5f, 0x61, 0x6e, 0x64, 0x5f, 0x73, 0x74, 0x6f, 0x72, 0x65, 0x00
	.type		__unnamed_14,@object
	.size		__unnamed_14,(__unnamed_6 - __unnamed_14)
__unnamed_14:
        /*019d*/ 	.byte	0x63, 0x61, 0x73, 0x74, 0x5f, 0x61, 0x6e, 0x64, 0x5f, 0x73, 0x74, 0x6f, 0x72, 0x65, 0x00
	.type		__unnamed_6,@object
	.size		__unnamed_6,(__unnamed_12 - __unnamed_6)
__unnamed_6:
        /*01ac*/ 	.byte	0x63, 0x61, 0x73, 0x74, 0x5f, 0x61, 0x6e, 0x64, 0x5f, 0x73, 0x74, 0x6f, 0x72, 0x65, 0x00
	.type		__unnamed_12,@object
	.size		__unnamed_12,(__unnamed_4 - __unnamed_12)
__unnamed_12:
        /*01bb*/ 	.byte	0x63, 0x61, 0x73, 0x74, 0x5f, 0x61, 0x6e, 0x64, 0x5f, 0x73, 0x74, 0x6f, 0x72, 0x65, 0x00
	.type		__unnamed_4,@object
	.size		__unnamed_4,(__unnamed_8 - __unnamed_4)
__unnamed_4:
        /*01ca*/ 	.byte	0x63, 0x61, 0x73, 0x74, 0x5f, 0x61, 0x6e, 0x64, 0x5f, 0x73, 0x74, 0x6f, 0x72, 0x65, 0x00
	.type		__unnamed_8,@object
	.size		__unnamed_8,($str$7 - __unnamed_8)
__unnamed_8:
        /*01d9*/ 	.byte	0x63, 0x61, 0x73, 0x74, 0x5f, 0x61, 0x6e, 0x64, 0x5f, 0x73, 0x74, 0x6f, 0x72, 0x65, 0x00
	.type		$str$7,@object
	.size		$str$7,(.L_43 - $str$7)
$str$7:
        /*01e8*/ 	.byte	0x2f, 0x72, 0x6f, 0x6f, 0x74, 0x2f, 0x2e, 0x70, 0x79, 0x65, 0x6e, 0x76, 0x2f, 0x76, 0x65, 0x72
        /*01f8*/ 	.byte	0x73, 0x69, 0x6f, 0x6e, 0x73, 0x2f, 0x33, 0x2e, 0x31, 0x33, 0x2e, 0x31, 0x32, 0x2f, 0x6c, 0x69
        /*0208*/ 	.byte	0x62, 0x2f, 0x70, 0x79, 0x74, 0x68, 0x6f, 0x6e, 0x33, 0x2e, 0x31, 0x33, 0x2f, 0x73, 0x69, 0x74
        /*0218*/ 	.byte	0x65, 0x2d, 0x70, 0x61, 0x63, 0x6b, 0x61, 0x67, 0x65, 0x73, 0x2f, 0x74, 0x6f, 0x72, 0x63, 0x68
        /*0228*/ 	.byte	0x2f, 0x69, 0x6e, 0x63, 0x6c, 0x75, 0x64, 0x65, 0x2f, 0x63, 0x31, 0x30, 0x2f, 0x63, 0x6f, 0x72
        /*0238*/ 	.byte	0x65, 0x2f, 0x44, 0x79, 0x6e, 0x61, 0x6d, 0x69, 0x63, 0x43, 0x61, 0x73, 0x74, 0x2e, 0x68, 0x00
.L_43:


//--------------------- .nv.shared.reserved.0     --------------------------
	.section	.nv.shared.reserved.0,"aw",@nobits
	.weak		__nv_reservedSMEM_offset_0_alias
	.size		__nv_reservedSMEM_offset_0_alias, 0, 0
	.other		__nv_reservedSMEM_offset_0_alias,@"STO_CUDA_RESERVED_SHARED STV_DEFAULT"
__nv_reservedSMEM_offset_0_alias:
	.zero		0


//--------------------- .nv.global                --------------------------
	.section	.nv.global,"aw",@nobits
.nv.global:
	.type		_ZN58_INTERNAL_c5cf20fd_27_UnaryGeometricTanhKernel_cu_5bec5f124cuda3std3__48in_placeE,@object
	.size		_ZN58_INTERNAL_c5cf20fd_27_UnaryGeometricTanhKernel_cu_5bec5f124cuda3std3__48in_placeE,(_ZN58_INTERNAL_c5cf20fd_27_UnaryGeometricTanhKernel_cu_5bec5f124cuda3std6ranges3__45__cpo8distanceE - _ZN58_INTERNAL_c5cf20fd_27_UnaryGeometricTanhKernel_cu_5bec5f124cuda3std3__48in_placeE)
_ZN58_INTERNAL_c5cf20fd_27_UnaryGeometricTanhKernel_cu_5bec5f124cuda3std3__48in_placeE:
	.zero		1
	.type		_ZN58_INTERNAL_c5cf20fd_27_UnaryGeometricTanhKernel_cu_5bec5f124cuda3std6ranges3__45__cpo8distanceE,@object
	.size		_ZN58_INTERNAL_c5cf20fd_27_UnaryGeometricTanhKernel_cu_5bec5f124cuda3std6ranges3__45__cpo8distanceE,(_ZN58_INTERNAL_c5cf20fd_27_UnaryGeometricTanhKernel_cu_5bec5f124cuda3std3__45__cpo6cbeginE - _ZN58_INTERNAL_c5cf20fd_27_UnaryGeometricTanhKernel_cu_5bec5f124cuda3std6ranges3__45__cpo8distanceE)
_ZN58_INTERNAL_c5cf20fd_27_UnaryGeometricTanhKernel_cu_5bec5f124cuda3std6ranges3__45__cpo8distanceE:
	.zero		1
	.type		_ZN58_INTERNAL_c5cf20fd_27_UnaryGeometricTanhKernel_cu_5bec5f124cuda3std3__45__cpo6cbeginE,@object
	.size		_ZN58_INTERNAL_c5cf20fd_27_UnaryGeometricTanhKernel_cu_5bec5f124cuda3std3__45__cpo6cbeginE,(_ZN58_INTERNAL_c5cf20fd_27_UnaryGeometricTanhKernel_cu_5bec5f124cuda3std6ranges3__45__cpo7advanceE - _ZN58_INTERNAL_c5cf20fd_27_UnaryGeometricTanhKernel_cu_5bec5f124cuda3std3__45__cpo6cbeginE)
_ZN58_INTERNAL_c5cf20fd_27_UnaryGeometricTanhKernel_cu_5bec5f124cuda3std3__45__cpo6cbeginE:
	.zero		1
	.type		_ZN58_INTERNAL_c5cf20fd_27_UnaryGeometricTanhKernel_cu_5bec5f124cuda3std6ranges3__45__cpo7advanceE,@object
	.size		_ZN58_INTERNAL_c5cf20fd_27_UnaryGeometricTanhKernel_cu_5bec5f124cuda3std6ranges3__45__cpo7advanceE,(_ZN58_INTERNAL_c5cf20fd_27_UnaryGeometricTanhKernel_cu_5bec5f124cuda3std3__45__cpo7crbeginE - _ZN58_INTERNAL_c5cf20fd_27_UnaryGeometricTanhKernel_cu_5bec5f124cuda3std6ranges3__45__cpo7advanceE)
_ZN58_INTERNAL_c5cf20fd_27_UnaryGeometricTanhKernel_cu_5bec5f124cuda3std6ranges3__45__cpo7advanceE:
	.zero		1
	.type		_ZN58_INTERNAL_c5cf20fd_27_UnaryGeometricTanhKernel_cu_5bec5f124cuda3std3__45__cpo7crbeginE,@object
	.size		_ZN58_INTERNAL_c5cf20fd_27_UnaryGeometricTanhKernel_cu_5bec5f124cuda3std3__45__cpo7crbeginE,(_ZN58_INTERNAL_c5cf20fd_27_UnaryGeometricTanhKernel_cu_5bec5f124cuda3std6ranges3__45__cpo4dataE - _ZN58_INTERNAL_c5cf20fd_27_UnaryGeometricTanhKernel_cu_5bec5f124cuda3std3__45__cpo7crbeginE)
_ZN58_INTERNAL_c5cf20fd_27_UnaryGeometricTanhKernel_cu_5bec5f124cuda3std3__45__cpo7crbeginE:
	.zero		1
	.type		_ZN58_INTERNAL_c5cf20fd_27_UnaryGeometricTanhKernel_cu_5bec5f124cuda3std6ranges3__45__cpo4dataE,@object
	.size		_ZN58_INTERNAL_c5cf20fd_27_UnaryGeometricTanhKernel_cu_5bec5f124cuda3std6ranges3__45__cpo4dataE,(_ZN58_INTERNAL_c5cf20fd_27_UnaryGeometricTanhKernel_cu_5bec5f124cuda3std6ranges3__45__cpo5beginE - _ZN58_INTERNAL_c5cf20fd_27_UnaryGeometricTanhKernel_cu_5bec5f124cuda3std6ranges3__45__cpo4dataE)
_ZN58_INTERNAL_c5cf20fd_27_UnaryGeometricTanhKernel_cu_5bec5f124cuda3std6ranges3__45__cpo4dataE:
	.zero		1
	.type		_ZN58_INTERNAL_c5cf20fd_27_UnaryGeometricTanhKernel_cu_5bec5f124cuda3std6ranges3__45__cpo5beginE,@object
	.size		_ZN58_INTERNAL_c5cf20fd_27_UnaryGeometricTanhKernel_cu_5bec5f124cuda3std6ranges3__45__cpo5beginE,(_ZN58_INTERNAL_c5cf20fd_27_UnaryGeometricTanhKernel_cu_5bec5f124cuda3std3__460_GLOBAL__N__c5cf20fd_27_UnaryGeometricTanhKernel_cu_5bec5f126ignoreE - _ZN58_INTERNAL_c5cf20fd_27_UnaryGeometricTanhKernel_cu_5bec5f124cuda3std6ranges3__45__cpo5beginE)
_ZN58_INTERNAL_c5cf20fd_27_UnaryGeometricTanhKernel_cu_5bec5f124cuda3std6ranges3__45__cpo5beginE:
	.zero		1
	.type		_ZN58_INTERNAL_c5cf20fd_27_UnaryGeometricTanhKernel_cu_5bec5f124cuda3std3__460_GLOBAL__N__c5cf20fd_27_UnaryGeometricTanhKernel_cu_5bec5f126ignoreE,@object
	.size		_ZN58_INTERNAL_c5cf20fd_27_UnaryGeometricTanhKernel_cu_5bec5f124cuda3std3__460_GLOBAL__N__c5cf20fd_27_UnaryGeometricTanhKernel_cu_5bec5f126ignoreE,(_ZN58_INTERNAL_c5cf20fd_27_UnaryGeometricTanhKernel_cu_5bec5f124cuda3std6ranges3__45__cpo4sizeE - _ZN58_INTERNAL_c5cf20fd_27_UnaryGeometricTanhKernel_cu_5bec5f124cuda3std3__460_GLOBAL__N__c5cf20fd_27_UnaryGeometricTanhKernel_cu_5bec5f126ignoreE)
_ZN58_INTERNAL_c5cf20fd_27_UnaryGeometricTanhKernel_cu_5bec5f124cuda3std3__460_GLOBAL__N__c5cf20fd_27_UnaryGeometricTanhKernel_cu_5bec5f126ignoreE:
	.zero		1
	.type		_ZN58_INTERNAL_c5cf20fd_27_UnaryGeometricTanhKernel_cu_5bec5f124cuda3std6ranges3__45__cpo4sizeE,@object
	.size		_ZN58_INTERNAL_c5cf20fd_27_UnaryGeometricTanhKernel_cu_5bec5f124cuda3std6ranges3__45__cpo4sizeE,(_ZN58_INTERNAL_c5cf20fd_27_UnaryGeometricTanhKernel_cu_5bec5f124cuda3std3__45__cpo5beginE - _ZN58_INTERNAL_c5cf20fd_27_UnaryGeometricTanhKernel_cu_5bec5f124cuda3std6ranges3__45__cpo4sizeE)
_ZN58_INTERNAL_c5cf20fd_27_UnaryGeometricTanhKernel_cu_5bec5f124cuda3std6ranges3__45__cpo4sizeE:
	.zero		1
	.type		_ZN58_INTERNAL_c5cf20fd_27_UnaryGeometricTanhKernel_cu_5bec5f124cuda3std3__45__cpo5beginE,@object
	.size		_ZN58_INTERNAL_c5cf20fd_27_UnaryGeometricTanhKernel_cu_5bec5f124cuda3std3__45__cpo5beginE,(_ZN58_INTERNAL_c5cf20fd_27_UnaryGeometricTanhKernel_cu_5bec5f124cuda3std6ranges3__45__cpo6cbeginE - _ZN58_INTERNAL_c5cf20fd_27_UnaryGeometricTanhKernel_cu_5bec5f124cuda3std3__45__cpo5beginE)
_ZN58_INTERNAL_c5cf20fd_27_UnaryGeometricTanhKernel_cu_5bec5f124cuda3std3__45__cpo5beginE:
	.zero		1
	.type		_ZN58_INTERNAL_c5cf20fd_27_UnaryGeometricTanhKernel_cu_5bec5f124cuda3std6ranges3__45__cpo6cbeginE,@object
	.size		_ZN58_INTERNAL_c5cf20fd_27_UnaryGeometricTanhKernel_cu_5bec5f124cuda3std6ranges3__45__cpo6cbeginE,(_ZN58_INTERNAL_c5cf20fd_27_UnaryGeometricTanhKernel_cu_5bec5f124cuda3std3__45__cpo6rbeginE - _ZN58_INTERNAL_c5cf20fd_27_UnaryGeometricTanhKernel_cu_5bec5f124cuda3std6ranges3__45__cpo6cbeginE)
_ZN58_INTERNAL_c5cf20fd_27_UnaryGeometricTanhKernel_cu_5bec5f124cuda3std6ranges3__45__cpo6cbeginE:
	.zero		1
	.type		_ZN58_INTERNAL_c5cf20fd_27_UnaryGeometricTanhKernel_cu_5bec5f124cuda3std3__45__cpo6rbeginE,@object
	.size		_ZN58_INTERNAL_c5cf20fd_27_UnaryGeometricTanhKernel_cu_5bec5f124cuda3std3__45__cpo6rbeginE,(_ZN58_INTERNAL_c5cf20fd_27_UnaryGeometricTanhKernel_cu_5bec5f124cuda3std6ranges3__45__cpo4nextE - _ZN58_INTERNAL_c5cf20fd_27_UnaryGeometricTanhKernel_cu_5bec5f124cuda3std3__45__cpo6rbeginE)
_ZN58_INTERNAL_c5cf20fd_27_UnaryGeometricTanhKernel_cu_5bec5f124cuda3std3__45__cpo6rbeginE:
	.zero		1
	.type		_ZN58_INTERNAL_c5cf20fd_27_UnaryGeometricTanhKernel_cu_5bec5f124cuda3std6ranges3__45__cpo4nextE,@object
	.size		_ZN58_INTERNAL_c5cf20fd_27_UnaryGeometricTanhKernel_cu_5bec5f124cuda3std6ranges3__45__cpo4nextE,(_ZN58_INTERNAL_c5cf20fd_27_UnaryGeometricTanhKernel_cu_5bec5f124cuda3std6ranges3__45__cpo4swapE - _ZN58_INTERNAL_c5cf20fd_27_UnaryGeometricTanhKernel_cu_5bec5f124cuda3std6ranges3__45__cpo4nextE)
_ZN58_INTERNAL_c5cf20fd_27_UnaryGeometricTanhKernel_cu_5bec5f124cuda3std6ranges3__45__cpo4nextE:
	.zero		1
	.type		_ZN58_INTERNAL_c5cf20fd_27_UnaryGeometricTanhKernel_cu_5bec5f124cuda3std6ranges3__45__cpo4swapE,@object
	.size		_ZN58_INTERNAL_c5cf20fd_27_UnaryGeometricTanhKernel_cu_5bec5f124cuda3std6ranges3__45__cpo4swapE,(_ZN58_INTERNAL_c5cf20fd_27_UnaryGeometricTanhKernel_cu_5bec5f124cuda3std3__420unreachable_sentinelE - _ZN58_INTERNAL_c5cf20fd_27_UnaryGeometricTanhKernel_cu_5bec5f124cuda3std6ranges3__45__cpo4swapE)
_ZN58_INTERNAL_c5cf20fd_27_UnaryGeometricTanhKernel_cu_5bec5f124cuda3std6ranges3__45__cpo4swapE:
	.zero		1
	.type		_ZN58_INTERNAL_c5cf20fd_27_UnaryGeometricTanhKernel_cu_5bec5f124cuda3std3__420unreachable_sentinelE,@object
	.size		_ZN58_INTERNAL_c5cf20fd_27_UnaryGeometricTanhKernel_cu_5bec5f124cuda3std3__420unreachable_sentinelE,(_ZN58_INTERNAL_c5cf20fd_27_UnaryGeometricTanhKernel_cu_5bec5f126thrust23THRUST_300001_SM_900_NS6system6detail10sequential3seqE - _ZN58_INTERNAL_c5cf20fd_27_UnaryGeometricTanhKernel_cu_5bec5f124cuda3std3__420unreachable_sentinelE)
_ZN58_INTERNAL_c5cf20fd_27_UnaryGeometricTanhKernel_cu_5bec5f124cuda3std3__420unreachable_sentinelE:
	.zero		1
	.type		_ZN58_INTERNAL_c5cf20fd_27_UnaryGeometricTanhKernel_cu_5bec5f126thrust23THRUST_300001_SM_900_NS6system6detail10sequential3seqE,@object
	.size		_ZN58_INTERNAL_c5cf20fd_27_UnaryGeometricTanhKernel_cu_5bec5f126thrust23THRUST_300001_SM_900_NS6system6detail10sequential3seqE,(_ZN58_INTERNAL_c5cf20fd_27_UnaryGeometricTanhKernel_cu_5bec5f124cuda3std3__45__cpo4cendE - _ZN58_INTERNAL_c5cf20fd_27_UnaryGeometricTanhKernel_cu_5bec5f126thrust23THRUST_300001_SM_900_NS6system6detail10sequential3seqE)
_ZN58_INTERNAL_c5cf20fd_27_UnaryGeometricTanhKernel_cu_5bec5f126thrust23THRUST_300001_SM_900_NS6system6detail10sequential3seqE:
	.zero		1
	.type		_ZN58_INTERNAL_c5cf20fd_27_UnaryGeometricTanhKernel_cu_5bec5f124cuda3std3__45__cpo4cendE,@object
	.size		_ZN58_INTERNAL_c5cf20fd_27_UnaryGeometricTanhKernel_cu_5bec5f124cuda3std3__45__cpo4cendE,(_ZN58_INTERNAL_c5cf20fd_27_UnaryGeometricTanhKernel_cu_5bec5f124cuda3std6ranges3__45__cpo9iter_swapE - _ZN58_INTERNAL_c5cf20fd_27_UnaryGeometricTanhKernel_cu_5bec5f124cuda3std3__45__cpo4cendE)
_ZN58_INTERNAL_c5cf20fd_27_UnaryGeometricTanhKernel_cu_5bec5f124cuda3std3__45__cpo4cendE:
	.zero		1
	.type		_ZN58_INTERNAL_c5cf20fd_27_UnaryGeometricTanhKernel_cu_5bec5f124cuda3std6ranges3__45__cpo9iter_swapE,@object
	.size		_ZN58_INTERNAL_c5cf20fd_27_UnaryGeometricTanhKernel_cu_5bec5f124cuda3std6ranges3__45__cpo9iter_swapE,(_ZN58_INTERNAL_c5cf20fd_27_UnaryGeometricTanhKernel_cu_5bec5f124cuda3std3__45__cpo5crendE - _ZN58_INTERNAL_c5cf20fd_27_UnaryGeometricTanhKernel_cu_5bec5f124cuda3std6ranges3__45__cpo9iter_swapE)
_ZN58_INTERNAL_c5cf20fd_27_UnaryGeometricTanhKernel_cu_5bec5f124cuda3std6ranges3__45__cpo9iter_swapE:
	.zero		1
	.type		_ZN58_INTERNAL_c5cf20fd_27_UnaryGeometricTanhKernel_cu_5bec5f124cuda3std3__45__cpo5crendE,@object
	.size		_ZN58_INTERNAL_c5cf20fd_27_UnaryGeometricTanhKernel_cu_5bec5f124cuda3std3__45__cpo5crendE,(_ZN58_INTERNAL_c5cf20fd_27_UnaryGeometricTanhKernel_cu_5bec5f124cuda3std6ranges3__45__cpo5cdataE - _ZN58_INTERNAL_c5cf20fd_27_UnaryGeometricTanhKernel_cu_5bec5f124cuda3std3__45__cpo5crendE)
_ZN58_INTERNAL_c5cf20fd_27_UnaryGeometricTanhKernel_cu_5bec5f124cuda3std3__45__cpo5crendE:
	.zero		1
	.type		_ZN58_INTERNAL_c5cf20fd_27_UnaryGeometricTanhKernel_cu_5bec5f124cuda3std6ranges3__45__cpo5cdataE,@object
	.size		_ZN58_INTERNAL_c5cf20fd_27_UnaryGeometricTanhKernel_cu_5bec5f124cuda3std6ranges3__45__cpo5cdataE,(_ZN58_INTERNAL_c5cf20fd_27_UnaryGeometricTanhKernel_cu_5bec5f124cuda3std6ranges3__45__cpo3endE - _ZN58_INTERNAL_c5cf20fd_27_UnaryGeometricTanhKernel_cu_5bec5f124cuda3std6ranges3__45__cpo5cdataE)
_ZN58_INTERNAL_c5cf20fd_27_UnaryGeometricTanhKernel_cu_5bec5f124cuda3std6ranges3__45__cpo5cdataE:
	.zero		1
	.type		_ZN58_INTERNAL_c5cf20fd_27_UnaryGeometricTanhKernel_cu_5bec5f124cuda3std6ranges3__45__cpo3endE,@object
	.size		_ZN58_INTERNAL_c5cf20fd_27_UnaryGeometricTanhKernel_cu_5bec5f124cuda3std6ranges3__45__cpo3endE,(_ZN58_INTERNAL_c5cf20fd_27_UnaryGeometricTanhKernel_cu_5bec5f124cuda3std3__419piecewise_constructE - _ZN58_INTERNAL_c5cf20fd_27_UnaryGeometricTanhKernel_cu_5bec5f124cuda3std6ranges3__45__cpo3endE)
_ZN58_INTERNAL_c5cf20fd_27_UnaryGeometricTanhKernel_cu_5bec5f124cuda3std6ranges3__45__cpo3endE:
	.zero		1
	.type		_ZN58_INTERNAL_c5cf20fd_27_UnaryGeometricTanhKernel_cu_5bec5f124cuda3std3__419piecewise_constructE,@object
	.size		_ZN58_INTERNAL_c5cf20fd_27_UnaryGeometricTanhKernel_cu_5bec5f124cuda3std3__419piecewise_constructE,(_ZN58_INTERNAL_c5cf20fd_27_UnaryGeometricTanhKernel_cu_5bec5f124cuda3std6ranges3__45__cpo5ssizeE - _ZN58_INTERNAL_c5cf20fd_27_UnaryGeometricTanhKernel_cu_5bec5f124cuda3std3__419piecewise_constructE)
_ZN58_INTERNAL_c5cf20fd_27_UnaryGeometricTanhKernel_cu_5bec5f124cuda3std3__419piecewise_constructE:
	.zero		1
	.type		_ZN58_INTERNAL_c5cf20fd_27_UnaryGeometricTanhKernel_cu_5bec5f124cuda3std6ranges3__45__cpo5ssizeE,@object
	.size		_ZN58_INTERNAL_c5cf20fd_27_UnaryGeometricTanhKernel_cu_5bec5f124cuda3std6ranges3__45__cpo5ssizeE,(_ZN58_INTERNAL_c5cf20fd_27_UnaryGeometricTanhKernel_cu_5bec5f124cuda3std3__45__cpo3endE - _ZN58_INTERNAL_c5cf20fd_27_UnaryGeometricTanhKernel_cu_5bec5f124cuda3std6ranges3__45__cpo5ssizeE)
_ZN58_INTERNAL_c5cf20fd_27_UnaryGeometricTanhKernel_cu_5bec5f124cuda3std6ranges3__45__cpo5ssizeE:
	.zero		1
	.type		_ZN58_INTERNAL_c5cf20fd_27_UnaryGeometricTanhKernel_cu_5bec5f124cuda3std3__45__cpo3endE,@object
	.size		_ZN58_INTERNAL_c5cf20fd_27_UnaryGeometricTanhKernel_cu_5bec5f124cuda3std3__45__cpo3endE,(_ZN58_INTERNAL_c5cf20fd_27_UnaryGeometricTanhKernel_cu_5bec5f124cuda3std6ranges3__45__cpo4cendE - _ZN58_INTERNAL_c5cf20fd_27_UnaryGeometricTanhKernel_cu_5bec5f124cuda3std3__45__cpo3endE)
_ZN58_INTERNAL_c5cf20fd_27_UnaryGeometricTanhKernel_cu_5bec5f124cuda3std3__45__cpo3endE:
	.zero		1
	.type		_ZN58_INTERNAL_c5cf20fd_27_UnaryGeometricTanhKernel_cu_5bec5f124cuda3std6ranges3__45__cpo4cendE,@object
	.size		_ZN58_INTERNAL_c5cf20fd_27_UnaryGeometricTanhKernel_cu_5bec5f124cuda3std6ranges3__45__cpo4cendE,(_ZN58_INTERNAL_c5cf20fd_27_UnaryGeometricTanhKernel_cu_5bec5f124cuda3std3__45__cpo4rendE - _ZN58_INTERNAL_c5cf20fd_27_UnaryGeometricTanhKernel_cu_5bec5f124cuda3std6ranges3__45__cpo4cendE)
_ZN58_INTERNAL_c5cf20fd_27_UnaryGeometricTanhKernel_cu_5bec5f124cuda3std6ranges3__45__cpo4cendE:
	.zero		1
	.type		_ZN58_INTERNAL_c5cf20fd_27_UnaryGeometricTanhKernel_cu_5bec5f124cuda3std3__45__cpo4rendE,@object
	.size		_ZN58_INTERNAL_c5cf20fd_27_UnaryGeometricTanhKernel_cu_5bec5f124cuda3std3__45__cpo4rendE,(_ZN58_INTERNAL_c5cf20fd_27_UnaryGeometricTanhKernel_cu_5bec5f124cuda3std6ranges3__45__cpo4prevE - _ZN58_INTERNAL_c5cf20fd_27_UnaryGeometricTanhKernel_cu_5bec5f124cuda3std3__45__cpo4rendE)
_ZN58_INTERNAL_c5cf20fd_27_UnaryGeometricTanhKernel_cu_5bec5f124cuda3std3__45__cpo4rendE:
	.zero		1
	.type		_ZN58_INTERNAL_c5cf20fd_27_UnaryGeometricTanhKernel_cu_5bec5f124cuda3std6ranges3__45__cpo4prevE,@object
	.size		_ZN58_INTERNAL_c5cf20fd_27_UnaryGeometricTanhKernel_cu_5bec5f124cuda3std6ranges3__45__cpo4prevE,(_ZN58_INTERNAL_c5cf20fd_27_UnaryGeometricTanhKernel_cu_5bec5f124cuda3std6ranges3__45__cpo9iter_moveE - _ZN58_INTERNAL_c5cf20fd_27_UnaryGeometricTanhKernel_cu_5bec5f124cuda3std6ranges3__45__cpo4prevE)
_ZN58_INTERNAL_c5cf20fd_27_UnaryGeometricTanhKernel_cu_5bec5f124cuda3std6ranges3__45__cpo4prevE:
	.zero		1
	.type		_ZN58_INTERNAL_c5cf20fd_27_UnaryGeometricTanhKernel_cu_5bec5f124cuda3std6ranges3__45__cpo9iter_moveE,@object
	.size		_ZN58_INTERNAL_c5cf20fd_27_UnaryGeometricTanhKernel_cu_5bec5f124cuda3std6ranges3__45__cpo9iter_moveE,(.L_27 - _ZN58_INTERNAL_c5cf20fd_27_UnaryGeometricTanhKernel_cu_5bec5f124cuda3std6ranges3__45__cpo9iter_moveE)
_ZN58_INTERNAL_c5cf20fd_27_UnaryGeometricTanhKernel_cu_5bec5f124cuda3std6ranges3__45__cpo9iter_moveE:
	.zero		1
.L_27:


//--------------------- .nv.constant0._ZN2at6native18elementwise_kernelILi128ELi4EZNS0_15gpu_kernel_implIZZZNS0_16tanh_kernel_cudaERNS_18TensorIteratorBaseEENKUlvE0_clEvENKUlvE2_clEvEUlN3c108BFloat16EE_EEvS4_RKT_EUliE_EEviT1_ --------------------------
	.section	.nv.constant0._ZN2at6native18elementwise_kernelILi128ELi4EZNS0_15gpu_kernel_implIZZZNS0_16tanh_kernel_cudaERNS_18TensorIteratorBaseEENKUlvE0_clEvENKUlvE2_clEvEUlN3c108BFloat16EE_EEvS4_RKT_EUliE_EEviT1_,"a",@progbits
	.sectionflags	@""
	.align	4
.nv.constant0._ZN2at6native18elementwise_kernelILi128ELi4EZNS0_15gpu_kernel_implIZZZNS0_16tanh_kernel_cudaERNS_18TensorIteratorBaseEENKUlvE0_clEvENKUlvE2_clEvEUlN3c108BFloat16EE_EEvS4_RKT_EUliE_EEviT1_:
	.zero		1072


//--------------------- .nv.constant0._ZN2at6native27unrolled_elementwise_kernelIZZZNS0_16tanh_kernel_cudaERNS_18TensorIteratorBaseEENKUlvE0_clEvENKUlvE2_clEvEUlN3c108BFloat16EE_St5arrayIPcLm2EELi4E23TrivialOffsetCalculatorILi1EjESD_NS0_6memory12LoadWithCastILi1EEENSE_13StoreWithCastILi1EEEEEviT_T0_T2_T3_T4_T5_ --------------------------
	.section	.nv.constant0._ZN2at6native27unrolled_elementwise_kernelIZZZNS0_16tanh_kernel_cudaERNS_18TensorIteratorBaseEENKUlvE0_clEvENKUlvE2_clEvEUlN3c108BFloat16EE_St5arrayIPcLm2EELi4E23TrivialOffsetCalculatorILi1EjESD_NS0_6memory12LoadWithCastILi1EEENSE_13StoreWithCastILi1EEEEEviT_T0_T2_T3_T4_T5_,"a",@progbits
	.sectionflags	@""
	.align	4
.nv.constant0._ZN2at6native27unrolled_elementwise_kernelIZZZNS0_16tanh_kernel_cudaERNS_18TensorIteratorBaseEENKUlvE0_clEvENKUlvE2_clEvEUlN3c108BFloat16EE_St5arrayIPcLm2EELi4E23TrivialOffsetCalculatorILi1EjESD_NS0_6memory12LoadWithCastILi1EEENSE_13StoreWithCastILi1EEEEEviT_T0_T2_T3_T4_T5_:
	.zero		572


//--------------------- .nv.constant0._ZN2at6native18elementwise_kernelILi128ELi4EZNS0_22gpu_kernel_impl_nocastIZZZNS0_16tanh_kernel_cudaERNS_18TensorIteratorBaseEENKUlvE0_clEvENKUlvE2_clEvEUlN3c108BFloat16EE_EEvS4_RKT_EUliE_EEviT1_ --------------------------
	.section	.nv.constant0._ZN2at6native18elementwise_kernelILi128ELi4EZNS0_22gpu_kernel_impl_nocastIZZZNS0_16tanh_kernel_cudaERNS_18TensorIteratorBaseEENKUlvE0_clEvENKUlvE2_clEvEUlN3c108BFloat16EE_EEvS4_RKT_EUliE_EEviT1_,"a",@progbits
	.sectionflags	@""
	.align	4
.nv.constant0._ZN2at6native18elementwise_kernelILi128ELi4EZNS0_22gpu_kernel_impl_nocastIZZZNS0_16tanh_kernel_cudaERNS_18TensorIteratorBaseEENKUlvE0_clEvENKUlvE2_clEvEUlN3c108BFloat16EE_EEvS4_RKT_EUliE_EEviT1_:
	.zero		1072


//--------------------- .nv.constant0._ZN2at6native27unrolled_elementwise_kernelIZZZNS0_16tanh_kernel_cudaERNS_18TensorIteratorBaseEENKUlvE0_clEvENKUlvE2_clEvEUlN3c108BFloat16EE_St5arrayIPcLm2EELi4E23TrivialOffsetCalculatorILi1EjESD_NS0_6memory15LoadWithoutCastENSE_16StoreWithoutCastEEEviT_T0_T2_T3_T4_T5_ --------------------------
	.section	.nv.constant0._ZN2at6native27unrolled_elementwise_kernelIZZZNS0_16tanh_kernel_cudaERNS_18TensorIteratorBaseEENKUlvE0_clEvENKUlvE2_clEvEUlN3c108BFloat16EE_St5arrayIPcLm2EELi4E23TrivialOffsetCalculatorILi1EjESD_NS0_6memory15LoadWithoutCastENSE_16StoreWithoutCastEEEviT_T0_T2_T3_T4_T5_,"a",@progbits
	.sectionflags	@""
	.align	4
.nv.constant0._ZN2at6native27unrolled_elementwise_kernelIZZZNS0_16tanh_kernel_cudaERNS_18TensorIteratorBaseEENKUlvE0_clEvENKUlvE2_clEvEUlN3c108BFloat16EE_St5arrayIPcLm2EELi4E23TrivialOffsetCalculatorILi1EjESD_NS0_6memory15LoadWithoutCastENSE_16StoreWithoutCastEEEviT_T0_T2_T3_T4_T5_:
	.zero		556


//--------------------- .nv.constant0._ZN2at6native29vectorized_elementwise_kernelILi2EZZZNS0_16tanh_kernel_cudaERNS_18TensorIteratorBaseEENKUlvE0_clEvENKUlvE2_clEvEUlN3c108BFloat16EE_St5arrayIPcLm2EEEEviT0_T1_ --------------------------
	.section	.nv.constant0._ZN2at6native29vectorized_elementwise_kernelILi2EZZZNS0_16tanh_kernel_cudaERNS_18TensorIteratorBaseEENKUlvE0_clEvENKUlvE2_clEvEUlN3c108BFloat16EE_St5arrayIPcLm2EEEEviT0_T1_,"a",@progbits
	.sectionflags	@""
	.align	4
.nv.constant0._ZN2at6native29vectorized_elementwise_kernelILi2EZZZNS0_16tanh_kernel_cudaERNS_18TensorIteratorBaseEENKUlvE0_clEvENKUlvE2_clEvEUlN3c108BFloat16EE_St5arrayIPcLm2EEEEviT0_T1_:
	.zero		552


//--------------------- .nv.constant0._ZN2at6native29vectorized_elementwise_kernelILi4EZZZNS0_16tanh_kernel_cudaERNS_18TensorIteratorBaseEENKUlvE0_clEvENKUlvE2_clEvEUlN3c108BFloat16EE_St5arrayIPcLm2EEEEviT0_T1_ --------------------------
	.section	.nv.constant0._ZN2at6native29vectorized_elementwise_kernelILi4EZZZNS0_16tanh_kernel_cudaERNS_18TensorIteratorBaseEENKUlvE0_clEvENKUlvE2_clEvEUlN3c108BFloat16EE_St5arrayIPcLm2EEEEviT0_T1_,"a",@progbits
	.sectionflags	@""
	.align	4
.nv.constant0._ZN2at6native29vectorized_elementwise_kernelILi4EZZZNS0_16tanh_kernel_cudaERNS_18TensorIteratorBaseEENKUlvE0_clEvENKUlvE2_clEvEUlN3c108BFloat16EE_St5arrayIPcLm2EEEEviT0_T1_:
	.zero		552


//--------------------- .nv.constant0._ZN2at6native29vectorized_elementwise_kernelILi8EZZZNS0_16tanh_kernel_cudaERNS_18TensorIteratorBaseEENKUlvE0_clEvENKUlvE2_clEvEUlN3c108BFloat16EE_St5arrayIPcLm2EEEEviT0_T1_ --------------------------
	.section	.nv.constant0._ZN2at6native29vectorized_elementwise_kernelILi8EZZZNS0_16tanh_kernel_cudaERNS_18TensorIteratorBaseEENKUlvE0_clEvENKUlvE2_clEvEUlN3c108BFloat16EE_St5arrayIPcLm2EEEEviT0_T1_,"a",@progbits
	.sectionflags	@""
	.align	4
.nv.constant0._ZN2at6native29vectorized_elementwise_kernelILi8EZZZNS0_16tanh_kernel_cudaERNS_18TensorIteratorBaseEENKUlvE0_clEvENKUlvE2_clEvEUlN3c108BFloat16EE_St5arrayIPcLm2EEEEviT0_T1_:
	.zero		552


//--------------------- .nv.constant0._ZN2at6native18elementwise_kernelILi128ELi4EZNS0_15gpu_kernel_implIZZZNS0_16tanh_kernel_cudaERNS_18TensorIteratorBaseEENKUlvE0_clEvENKUlvE1_clEvEUlN3c104HalfEE_EEvS4_RKT_EUliE_EEviT1_ --------------------------
	.section	.nv.constant0._ZN2at6native18elementwise_kernelILi128ELi4EZNS0_15gpu_kernel_implIZZZNS0_16tanh_kernel_cudaERNS_18TensorIteratorBaseEENKUlvE0_clEvENKUlvE1_clEvEUlN3c104HalfEE_EEvS4_RKT_EUliE_EEviT1_,"a",@progbits
	.sectionflags	@""
	.align	4
.nv.constant0._ZN2at6native18elementwise_kernelILi128ELi4EZNS0_15gpu_kernel_implIZZZNS0_16tanh_kernel_cudaERNS_18TensorIteratorBaseEENKUlvE0_clEvENKUlvE1_clEvEUlN3c104HalfEE_EEvS4_RKT_EUliE_EEviT1_:
	.zero		1072


//--------------------- .nv.constant0._ZN2at6native27unrolled_elementwise_kernelIZZZNS0_16tanh_kernel_cudaERNS_18TensorIteratorBaseEENKUlvE0_clEvENKUlvE1_clEvEUlN3c104HalfEE_St5arrayIPcLm2EELi4E23TrivialOffsetCalculatorILi1EjESD_NS0_6memory12LoadWithCastILi1EEENSE_13StoreWithCastILi1EEEEEviT_T0_T2_T3_T4_T5_ --------------------------
	.section	.nv.constant0._ZN2at6native27unrolled_elementwise_kernelIZZZNS0_16tanh_kernel_cudaERNS_18TensorIteratorBaseEENKUlvE0_clEvENKUlvE1_clEvEUlN3c104HalfEE_St5arrayIPcLm2EELi4E23TrivialOffsetCalculatorILi1EjESD_NS0_6memory12LoadWithCastILi1EEENSE_13StoreWithCastILi1EEEEEviT_T0_T2_T3_T4_T5_,"a",@progbits
	.sectionflags	@""
	.align	4
.nv.constant0._ZN2at6native27unrolled_elementwise_kernelIZZZNS0_16tanh_kernel_cudaERNS_18TensorIteratorBaseEENKUlvE0_clEvENKUlvE1_clEvEUlN3c104HalfEE_St5arrayIPcLm2EELi4E23TrivialOffsetCalculatorILi1EjESD_NS0_6memory12LoadWithCastILi1EEENSE_13StoreWithCastILi1EEEEEviT_T0_T2_T3_T4_T5_:
	.zero		572


//--------------------- .nv.constant0._ZN2at6native18elementwise_kernelILi128ELi4EZNS0_22gpu_kernel_impl_nocastIZZZNS0_16tanh_kernel_cudaERNS_18TensorIteratorBaseEENKUlvE0_clEvENKUlvE1_clEvEUlN3c104HalfEE_EEvS4_RKT_EUliE_EEviT1_ --------------------------
	.section	.nv.constant0._ZN2at6native18elementwise_kernelILi128ELi4EZNS0_22gpu_kernel_impl_nocastIZZZNS0_16tanh_kernel_cudaERNS_18TensorIteratorBaseEENKUlvE0_clEvENKUlvE1_clEvEUlN3c104HalfEE_EEvS4_RKT_EUliE_EEviT1_,"a",@progbits
	.sectionflags	@""
	.align	4
.nv.constant0._ZN2at6native18elementwise_kernelILi128ELi4EZNS0_22gpu_kernel_impl_nocastIZZZNS0_16tanh_kernel_cudaERNS_18TensorIteratorBaseEENKUlvE0_clEvENKUlvE1_clEvEUlN3c104HalfEE_EEvS4_RKT_EUliE_EEviT1_:
	.zero		1072


//--------------------- .nv.constant0._ZN2at6native27unrolled_elementwise_kernelIZZZNS0_16tanh_kernel_cudaERNS_18TensorIteratorBaseEENKUlvE0_clEvENKUlvE1_clEvEUlN3c104HalfEE_St5arrayIPcLm2EELi4E23TrivialOffsetCalculatorILi1EjESD_NS0_6memory15LoadWithoutCastENSE_16StoreWithoutCastEEEviT_T0_T2_T3_T4_T5_ --------------------------
	.section	.nv.constant0._ZN2at6native27unrolled_elementwise_kernelIZZZNS0_16tanh_kernel_cudaERNS_18TensorIteratorBaseEENKUlvE0_clEvENKUlvE1_clEvEUlN3c104HalfEE_St5arrayIPcLm2EELi4E23TrivialOffsetCalculatorILi1EjESD_NS0_6memory15LoadWithoutCastENSE_16StoreWithoutCastEEEviT_T0_T2_T3_T4_T5_,"a",@progbits
	.sectionflags	@""
	.align	4
.nv.constant0._ZN2at6native27unrolled_elementwise_kernelIZZZNS0_16tanh_kernel_cudaERNS_18TensorIteratorBaseEENKUlvE0_clEvENKUlvE1_clEvEUlN3c104HalfEE_St5arrayIPcLm2EELi4E23TrivialOffsetCalculatorILi1EjESD_NS0_6memory15LoadWithoutCastENSE_16StoreWithoutCastEEEviT_T0_T2_T3_T4_T5_:
	.zero		556


//--------------------- .nv.constant0._ZN2at6native29vectorized_elementwise_kernelILi2EZZZNS0_16tanh_kernel_cudaERNS_18TensorIteratorBaseEENKUlvE0_clEvENKUlvE1_clEvEUlN3c104HalfEE_St5arrayIPcLm2EEEEviT0_T1_ --------------------------
	.section	.nv.constant0._ZN2at6native29vectorized_elementwise_kernelILi2EZZZNS0_16tanh_kernel_cudaERNS_18TensorIteratorBaseEENKUlvE0_clEvENKUlvE1_clEvEUlN3c104HalfEE_St5arrayIPcLm2EEEEviT0_T1_,"a",@progbits
	.sectionflags	@""
	.align	4
.nv.constant0._ZN2at6native29vectorized_elementwise_kernelILi2EZZZNS0_16tanh_kernel_cudaERNS_18TensorIteratorBaseEENKUlvE0_clEvENKUlvE1_clEvEUlN3c104HalfEE_St5arrayIPcLm2EEEEviT0_T1_:
	.zero		552


//--------------------- .nv.constant0._ZN2at6native29vectorized_elementwise_kernelILi4EZZZNS0_16tanh_kernel_cudaERNS_18TensorIteratorBaseEENKUlvE0_clEvENKUlvE1_clEvEUlN3c104HalfEE_St5arrayIPcLm2EEEEviT0_T1_ --------------------------
	.section	.nv.constant0._ZN2at6native29vectorized_elementwise_kernelILi4EZZZNS0_16tanh_kernel_cudaERNS_18TensorIteratorBaseEENKUlvE0_clEvENKUlvE1_clEvEUlN3c104HalfEE_St5arrayIPcLm2EEEEviT0_T1_,"a",@progbits
	.sectionflags	@""
	.align	4
.nv.constant0._ZN2at6native29vectorized_elementwise_kernelILi4EZZZNS0_16tanh_kernel_cudaERNS_18TensorIteratorBaseEENKUlvE0_clEvENKUlvE1_clEvEUlN3c104HalfEE_St5arrayIPcLm2EEEEviT0_T1_:
	.zero		552


//--------------------- .nv.constant0._ZN2at6native29vectorized_elementwise_kernelILi8EZZZNS0_16tanh_kernel_cudaERNS_18TensorIteratorBaseEENKUlvE0_clEvENKUlvE1_clEvEUlN3c104HalfEE_St5arrayIPcLm2EEEEviT0_T1_ --------------------------
	.section	.nv.constant0._ZN2at6native29vectorized_elementwise_kernelILi8EZZZNS0_16tanh_kernel_cudaERNS_18TensorIteratorBaseEENKUlvE0_clEvENKUlvE1_clEvEUlN3c104HalfEE_St5arrayIPcLm2EEEEviT0_T1_,"a",@progbits
	.sectionflags	@""
	.align	4
.nv.constant0._ZN2at6native29vectorized_elementwise_kernelILi8EZZZNS0_16tanh_kernel_cudaERNS_18TensorIteratorBaseEENKUlvE0_clEvENKUlvE1_clEvEUlN3c104HalfEE_St5arrayIPcLm2EEEEviT0_T1_:
	.zero		552


//--------------------- .nv.constant0._ZN2at6native18elementwise_kernelILi128ELi4EZNS0_15gpu_kernel_implIZZZNS0_16tanh_kernel_cudaERNS_18TensorIteratorBaseEENKUlvE0_clEvENKUlvE0_clEvEUlfE_EEvS4_RKT_EUliE_EEviT1_ --------------------------
	.section	.nv.constant0._ZN2at6native18elementwise_kernelILi128ELi4EZNS0_15gpu_kernel_implIZZZNS0_16tanh_kernel_cudaERNS_18TensorIteratorBaseEENKUlvE0_clEvENKUlvE0_clEvEUlfE_EEvS4_RKT_EUliE_EEviT1_,"a",@progbits
	.sectionflags	@""
	.align	4
.nv.constant0._ZN2at6native18elementwise_kernelILi128ELi4EZNS0_15gpu_kernel_implIZZZNS0_16tanh_kernel_cudaERNS_18TensorIteratorBaseEENKUlvE0_clEvENKUlvE0_clEvEUlfE_EEvS4_RKT_EUliE_EEviT1_:
	.zero		1072


//--------------------- .nv.constant0._ZN2at6native27unrolled_elementwise_kernelIZZZNS0_16tanh_kernel_cudaERNS_18TensorIteratorBaseEENKUlvE0_clEvENKUlvE0_clEvEUlfE_St5arrayIPcLm2EELi4E23TrivialOffsetCalculatorILi1EjESB_NS0_6memory12LoadWithCastILi1EEENSC_13StoreWithCastILi1EEEEEviT_T0_T2_T3_T4_T5_ --------------------------
	.section	.nv.constant0._ZN2at6native27unrolled_elementwise_kernelIZZZNS0_16tanh_kernel_cudaERNS_18TensorIteratorBaseEENKUlvE0_clEvENKUlvE0_clEvEUlfE_St5arrayIPcLm2EELi4E23TrivialOffsetCalculatorILi1EjESB_NS0_6memory12LoadWithCastILi1EEENSC_13StoreWithCastILi1EEEEEviT_T0_T2_T3_T4_T5_,"a",@progbits
	.sectionflags	@""
	.align	4
.nv.constant0._ZN2at6native27unrolled_elementwise_kernelIZZZNS0_16tanh_kernel_cudaERNS_18TensorIteratorBaseEENKUlvE0_clEvENKUlvE0_clEvEUlfE_St5arrayIPcLm2EELi4E23TrivialOffsetCalculatorILi1EjESB_NS0_6memory12LoadWithCastILi1EEENSC_13StoreWithCastILi1EEEEEviT_T0_T2_T3_T4_T5_:
	.zero		572


//--------------------- .nv.constant0._ZN2at6native18elementwise_kernelILi128ELi2EZNS0_22gpu_kernel_impl_nocastIZZZNS0_16tanh_kernel_cudaERNS_18TensorIteratorBaseEENKUlvE0_clEvENKUlvE0_clEvEUlfE_EEvS4_RKT_EUliE_EEviT1_ --------------------------
	.section	.nv.constant0._ZN2at6native18elementwise_kernelILi128ELi2EZNS0_22gpu_kernel_impl_nocastIZZZNS0_16tanh_kernel_cudaERNS_18TensorIteratorBaseEENKUlvE0_clEvENKUlvE0_clEvEUlfE_EEvS4_RKT_EUliE_EEviT1_,"a",@progbits
	.sectionflags	@""
	.align	4
.nv.constant0._ZN2at6native18elementwise_kernelILi128ELi2EZNS0_22gpu_kernel_impl_nocastIZZZNS0_16tanh_kernel_cudaERNS_18TensorIteratorBaseEENKUlvE0_clEvENKUlvE0_clEvEUlfE_EEvS4_RKT_EUliE_EEviT1_:
	.zero		1072


//--------------------- .nv.constant0._ZN2at6native27unrolled_elementwise_kernelIZZZNS0_16tanh_kernel_cudaERNS_18TensorIteratorBaseEENKUlvE0_clEvENKUlvE0_clEvEUlfE_St5arrayIPcLm2EELi4E23TrivialOffsetCalculatorILi1EjESB_NS0_6memory15LoadWithoutCastENSC_16StoreWithoutCastEEEviT_T0_T2_T3_T4_T5_ --------------------------
	.section	.nv.constant0._ZN2at6native27unrolled_elementwise_kernelIZZZNS0_16tanh_kernel_cudaERNS_18TensorIteratorBaseEENKUlvE0_clEvENKUlvE0_clEvEUlfE_St5arrayIPcLm2EELi4E23TrivialOffsetCalculatorILi1EjESB_NS0_6memory15LoadWithoutCastENSC_16StoreWithoutCastEEEviT_T0_T2_T3_T4_T5_,"a",@progbits
	.sectionflags	@""
	.align	4
.nv.constant0._ZN2at6native27unrolled_elementwise_kernelIZZZNS0_16tanh_kernel_cudaERNS_18TensorIteratorBaseEENKUlvE0_clEvENKUlvE0_clEvEUlfE_St5arrayIPcLm2EELi4E23TrivialOffsetCalculatorILi1EjESB_NS0_6memory15LoadWithoutCastENSC_16StoreWithoutCastEEEviT_T0_T2_T3_T4_T5_:
	.zero		556


//--------------------- .nv.constant0._ZN2at6native29vectorized_elementwise_kernelILi2EZZZNS0_16tanh_kernel_cudaERNS_18TensorIteratorBaseEENKUlvE0_clEvENKUlvE0_clEvEUlfE_St5arrayIPcLm2EEEEviT0_T1_ --------------------------
	.section	.nv.constant0._ZN2at6native29vectorized_elementwise_kernelILi2EZZZNS0_16tanh_kernel_cudaERNS_18TensorIteratorBaseEENKUlvE0_clEvENKUlvE0_clEvEUlfE_St5arrayIPcLm2EEEEviT0_T1_,"a",@progbits
	.sectionflags	@""
	.align	4
.nv.constant0._ZN2at6native29vectorized_elementwise_kernelILi2EZZZNS0_16tanh_kernel_cudaERNS_18TensorIteratorBaseEENKUlvE0_clEvENKUlvE0_clEvEUlfE_St5arrayIPcLm2EEEEviT0_T1_:
	.zero		552


//--------------------- .nv.constant0._ZN2at6native29vectorized_elementwise_kernelILi4EZZZNS0_16tanh_kernel_cudaERNS_18TensorIteratorBaseEENKUlvE0_clEvENKUlvE0_clEvEUlfE_St5arrayIPcLm2EEEEviT0_T1_ --------------------------
	.section	.nv.constant0._ZN2at6native29vectorized_elementwise_kernelILi4EZZZNS0_16tanh_kernel_cudaERNS_18TensorIteratorBaseEENKUlvE0_clEvENKUlvE0_clEvEUlfE_St5arrayIPcLm2EEEEviT0_T1_,"a",@progbits
	.sectionflags	@""
	.align	4
.nv.constant0._ZN2at6native29vectorized_elementwise_kernelILi4EZZZNS0_16tanh_kernel_cudaERNS_18TensorIteratorBaseEENKUlvE0_clEvENKUlvE0_clEvEUlfE_St5arrayIPcLm2EEEEviT0_T1_:
	.zero		552


//--------------------- .nv.constant0._ZN2at6native29vectorized_elementwise_kernelILi8EZZZNS0_16tanh_kernel_cudaERNS_18TensorIteratorBaseEENKUlvE0_clEvENKUlvE0_clEvEUlfE_St5arrayIPcLm2EEEEviT0_T1_ --------------------------
	.section	.nv.constant0._ZN2at6native29vectorized_elementwise_kernelILi8EZZZNS0_16tanh_kernel_cudaERNS_18TensorIteratorBaseEENKUlvE0_clEvENKUlvE0_clEvEUlfE_St5arrayIPcLm2EEEEviT0_T1_,"a",@progbits
	.sectionflags	@""
	.align	4
.nv.constant0._ZN2at6native29vectorized_elementwise_kernelILi8EZZZNS0_16tanh_kernel_cudaERNS_18TensorIteratorBaseEENKUlvE0_clEvENKUlvE0_clEvEUlfE_St5arrayIPcLm2EEEEviT0_T1_:
	.zero		552


//--------------------- .nv.constant0._ZN2at6native18elementwise_kernelILi128ELi4EZNS0_15gpu_kernel_implIZZZNS0_16tanh_kernel_cudaERNS_18TensorIteratorBaseEENKUlvE0_clEvENKUlvE_clEvEUldE_EEvS4_RKT_EUliE_EEviT1_ --------------------------
	.section	.nv.constant0._ZN2at6native18elementwise_kernelILi128ELi4EZNS0_15gpu_kernel_implIZZZNS0_16tanh_kernel_cudaERNS_18TensorIteratorBaseEENKUlvE0_clEvENKUlvE_clEvEUldE_EEvS4_RKT_EUliE_EEviT1_,"a",@progbits
	.sectionflags	@""
	.align	4
.nv.constant0._ZN2at6native18elementwise_kernelILi128ELi4EZNS0_15gpu_kernel_implIZZZNS0_16tanh_kernel_cudaERNS_18TensorIteratorBaseEENKUlvE0_clEvENKUlvE_clEvEUldE_EEvS4_RKT_EUliE_EEviT1_:
	.zero		1072


//--------------------- .nv.constant0._ZN2at6native27unrolled_elementwise_kernelIZZZNS0_16tanh_kernel_cudaERNS_18TensorIteratorBaseEENKUlvE0_clEvENKUlvE_clEvEUldE_St5arrayIPcLm2EELi4E23TrivialOffsetCalculatorILi1EjESB_NS0_6memory12LoadWithCastILi1EEENSC_13StoreWithCastILi1EEEEEviT_T0_T2_T3_T4_T5_ --------------------------
	.section	.nv.constant0._ZN2at6native27unrolled_elementwise_kernelIZZZNS0_16tanh_kernel_cudaERNS_18TensorIteratorBaseEENKUlvE0_clEvENKUlvE_clEvEUldE_St5arrayIPcLm2EELi4E23TrivialOffsetCalculatorILi1EjESB_NS0_6memory12LoadWithCastILi1EEENSC_13StoreWithCastILi1EEEEEviT_T0_T2_T3_T4_T5_,"a",@progbits
	.sectionflags	@""
	.align	4
.nv.constant0._ZN2at6native27unrolled_elementwise_kernelIZZZNS0_16tanh_kernel_cudaERNS_18TensorIteratorBaseEENKUlvE0_clEvENKUlvE_clEvEUldE_St5arrayIPcLm2EELi4E23TrivialOffsetCalculatorILi1EjESB_NS0_6memory12LoadWithCastILi1EEENSC_13StoreWithCastILi1EEEEEviT_T0_T2_T3_T4_T5_:
	.zero		572


//--------------------- .nv.constant0._ZN2at6native18elementwise_kernelILi128ELi2EZNS0_22gpu_kernel_impl_nocastIZZZNS0_16tanh_kernel_cudaERNS_18TensorIteratorBaseEENKUlvE0_clEvENKUlvE_clEvEUldE_EEvS4_RKT_EUliE_EEviT1_ --------------------------
	.section	.nv.constant0._ZN2at6native18elementwise_kernelILi128ELi2EZNS0_22gpu_kernel_impl_nocastIZZZNS0_16tanh_kernel_cudaERNS_18TensorIteratorBaseEENKUlvE0_clEvENKUlvE_clEvEUldE_EEvS4_RKT_EUliE_EEviT1_,"a",@progbits
	.sectionflags	@""
	.align	4
.nv.constant0._ZN2at6native18elementwise_kernelILi128ELi2EZNS0_22gpu_kernel_impl_nocastIZZZNS0_16tanh_kernel_cudaERNS_18TensorIteratorBaseEENKUlvE0_clEvENKUlvE_clEvEUldE_EEvS4_RKT_EUliE_EEviT1_:
	.zero		1072


//--------------------- .nv.constant0._ZN2at6native27unrolled_elementwise_kernelIZZZNS0_16tanh_kernel_cudaERNS_18TensorIteratorBaseEENKUlvE0_clEvENKUlvE_clEvEUldE_St5arrayIPcLm2EELi4E23TrivialOffsetCalculatorILi1EjESB_NS0_6memory15LoadWithoutCastENSC_16StoreWithoutCastEEEviT_T0_T2_T3_T4_T5_ --------------------------
	.section	.nv.constant0._ZN2at6native27unrolled_elementwise_kernelIZZZNS0_16tanh_kernel_cudaERNS_18TensorIteratorBaseEENKUlvE0_clEvENKUlvE_clEvEUldE_St5arrayIPcLm2EELi4E23TrivialOffsetCalculatorILi1EjESB_NS0_6memory15LoadWithoutCastENSC_16StoreWithoutCastEEEviT_T0_T2_T3_T4_T5_,"a",@progbits
	.sectionflags	@""
	.align	4
.nv.constant0._ZN2at6native27unrolled_elementwise_kernelIZZZNS0_16tanh_kernel_cudaERNS_18TensorIteratorBaseEENKUlvE0_clEvENKUlvE_clEvEUldE_St5arrayIPcLm2EELi4E23TrivialOffsetCalculatorILi1EjESB_NS0_6memory15LoadWithoutCastENSC_16StoreWithoutCastEEEviT_T0_T2_T3_T4_T5_:
	.zero		556


//--------------------- .nv.constant0._ZN2at6native29vectorized_elementwise_kernelILi2EZZZNS0_16tanh_kernel_cudaERNS_18TensorIteratorBaseEENKUlvE0_clEvENKUlvE_clEvEUldE_St5arrayIPcLm2EEEEviT0_T1_ --------------------------
	.section	.nv.constant0._ZN2at6native29vectorized_elementwise_kernelILi2EZZZNS0_16tanh_kernel_cudaERNS_18TensorIteratorBaseEENKUlvE0_clEvENKUlvE_clEvEUldE_St5arrayIPcLm2EEEEviT0_T1_,"a",@progbits
	.sectionflags	@""
	.align	4
.nv.constant0._ZN2at6native29vectorized_elementwise_kernelILi2EZZZNS0_16tanh_kernel_cudaERNS_18TensorIteratorBaseEENKUlvE0_clEvENKUlvE_clEvEUldE_St5arrayIPcLm2EEEEviT0_T1_:
	.zero		552


//--------------------- .nv.constant0._ZN2at6native29vectorized_elementwise_kernelILi4EZZZNS0_16tanh_kernel_cudaERNS_18TensorIteratorBaseEENKUlvE0_clEvENKUlvE_clEvEUldE_St5arrayIPcLm2EEEEviT0_T1_ --------------------------
	.section	.nv.constant0._ZN2at6native29vectorized_elementwise_kernelILi4EZZZNS0_16tanh_kernel_cudaERNS_18TensorIteratorBaseEENKUlvE0_clEvENKUlvE_clEvEUldE_St5arrayIPcLm2EEEEviT0_T1_,"a",@progbits
	.sectionflags	@""
	.align	4
.nv.constant0._ZN2at6native29vectorized_elementwise_kernelILi4EZZZNS0_16tanh_kernel_cudaERNS_18TensorIteratorBaseEENKUlvE0_clEvENKUlvE_clEvEUldE_St5arrayIPcLm2EEEEviT0_T1_:
	.zero		552


//--------------------- .nv.constant0._ZN2at6native29vectorized_elementwise_kernelILi8EZZZNS0_16tanh_kernel_cudaERNS_18TensorIteratorBaseEENKUlvE0_clEvENKUlvE_clEvEUldE_St5arrayIPcLm2EEEEviT0_T1_ --------------------------
	.section	.nv.constant0._ZN2at6native29vectorized_elementwise_kernelILi8EZZZNS0_16tanh_kernel_cudaERNS_18TensorIteratorBaseEENKUlvE0_clEvENKUlvE_clEvEUldE_St5arrayIPcLm2EEEEviT0_T1_,"a",@progbits
	.sectionflags	@""
	.align	4
.nv.constant0._ZN2at6native29vectorized_elementwise_kernelILi8EZZZNS0_16tanh_kernel_cudaERNS_18TensorIteratorBaseEENKUlvE0_clEvENKUlvE_clEvEUldE_St5arrayIPcLm2EEEEviT0_T1_:
	.zero		552


//--------------------- .nv.constant0._ZN2at6native18elementwise_kernelILi128ELi4EZNS0_15gpu_kernel_implIZZZNS0_16tanh_kernel_cudaERNS_18TensorIteratorBaseEENKUlvE_clEvENKUlvE1_clEvEUlN3c107complexINS7_4HalfEEEE_EEvS4_RKT_EUliE_EEviT1_ --------------------------
	.section	.nv.constant0._ZN2at6native18elementwise_kernelILi128ELi4EZNS0_15gpu_kernel_implIZZZNS0_16tanh_kernel_cudaERNS_18TensorIteratorBaseEENKUlvE_clEvENKUlvE1_clEvEUlN3c107complexINS7_4HalfEEEE_EEvS4_RKT_EUliE_EEviT1_,"a",@progbits
	.sectionflags	@""
	.align	4
.nv.constant0._ZN2at6native18elementwise_kernelILi128ELi4EZNS0_15gpu_kernel_implIZZZNS0_16tanh_kernel_cudaERNS_18TensorIteratorBaseEENKUlvE_clEvENKUlvE1_clEvEUlN3c107complexINS7_4HalfEEEE_EEvS4_RKT_EUliE_EEviT1_:
	.zero		1072


//--------------------- .nv.constant0._ZN2at6native27unrolled_elementwise_kernelIZZZNS0_16tanh_kernel_cudaERNS_18TensorIteratorBaseEENKUlvE_clEvENKUlvE1_clEvEUlN3c107complexINS6_4HalfEEEE_St5arrayIPcLm2EELi4E23TrivialOffsetCalculatorILi1EjESF_NS0_6memory12LoadWithCastILi1EEENSG_13StoreWithCastILi1EEEEEviT_T0_T2_T3_T4_T5_ --------------------------
	.section	.nv.constant0._ZN2at6native27unrolled_elementwise_kernelIZZZNS0_16tanh_kernel_cudaERNS_18TensorIteratorBaseEENKUlvE_clEvENKUlvE1_clEvEUlN3c107complexINS6_4HalfEEEE_St5arrayIPcLm2EELi4E23TrivialOffsetCalculatorILi1EjESF_NS0_6memory12LoadWithCastILi1EEENSG_13StoreWithCastILi1EEEEEviT_T0_T2_T3_T4_T5_,"a",@progbits
	.sectionflags	@""
	.align	4
.nv.constant0._ZN2at6native27unrolled_elementwise_kernelIZZZNS0_16tanh_kernel_cudaERNS_18TensorIteratorBaseEENKUlvE_clEvENKUlvE1_clEvEUlN3c107complexINS6_4HalfEEEE_St5arrayIPcLm2EELi4E23TrivialOffsetCalculatorILi1EjESF_NS0_6memory12LoadWithCastILi1EEENSG_13StoreWithCastILi1EEEEEviT_T0_T2_T3_T4_T5_:
	.zero		572


//--------------------- .nv.constant0._ZN2at6native18elementwise_kernelILi128ELi2EZNS0_22gpu_kernel_impl_nocastIZZZNS0_16tanh_kernel_cudaERNS_18TensorIteratorBaseEENKUlvE_clEvENKUlvE1_clEvEUlN3c107complexINS7_4HalfEEEE_EEvS4_RKT_EUliE_EEviT1_ --------------------------
	.section	.nv.constant0._ZN2at6native18elementwise_kernelILi128ELi2EZNS0_22gpu_kernel_impl_nocastIZZZNS0_16tanh_kernel_cudaERNS_18TensorIteratorBaseEENKUlvE_clEvENKUlvE1_clEvEUlN3c107complexINS7_4HalfEEEE_EEvS4_RKT_EUliE_EEviT1_,"a",@progbits
	.sectionflags	@""
	.align	4
.nv.constant0._ZN2at6native18elementwise_kernelILi128ELi2EZNS0_22gpu_kernel_impl_nocastIZZZNS0_16tanh_kernel_cudaERNS_18TensorIteratorBaseEENKUlvE_clEvENKUlvE1_clEvEUlN3c107complexINS7_4HalfEEEE_EEvS4_RKT_EUliE_EEviT1_:
	.zero		1072


//--------------------- .nv.constant0._ZN2at6native27unrolled_elementwise_kernelIZZZNS0_16tanh_kernel_cudaERNS_18TensorIteratorBaseEENKUlvE_clEvENKUlvE1_clEvEUlN3c107complexINS6_4HalfEEEE_St5arrayIPcLm2EELi4E23TrivialOffsetCalculatorILi1EjESF_NS0_6memory15LoadWithoutCastENSG_16StoreWithoutCastEEEviT_T0_T2_T3_T4_T5_ --------------------------
	.section	.nv.constant0._ZN2at6native27unrolled_elementwise_kernelIZZZNS0_16tanh_kernel_cudaERNS_18TensorIteratorBaseEENKUlvE_clEvENKUlvE1_clEvEUlN3c107complexINS6_4HalfEEEE_St5arrayIPcLm2EELi4E23TrivialOffsetCalculatorILi1EjESF_NS0_6memory15LoadWithoutCastENSG_16StoreWithoutCastEEEviT_T0_T2_T3_T4_T5_,"a",@progbits
	.sectionflags	@""
	.align	4
.nv.constant0._ZN2at6native27unrolled_elementwise_kernelIZZZNS0_16tanh_kernel_cudaERNS_18TensorIteratorBaseEENKUlvE_clEvENKUlvE1_clEvEUlN3c107complexINS6_4HalfEEEE_St5arrayIPcLm2EELi4E23TrivialOffsetCalculatorILi1EjESF_NS0_6memory15LoadWithoutCastENSG_16StoreWithoutCastEEEviT_T0_T2_T3_T4_T5_:
	.zero		556


//--------------------- .nv.constant0._ZN2at6native29vectorized_elementwise_kernelILi2EZZZNS0_16tanh_kernel_cudaERNS_18TensorIteratorBaseEENKUlvE_clEvENKUlvE1_clEvEUlN3c107complexINS6_4HalfEEEE_St5arrayIPcLm2EEEEviT0_T1_ --------------------------
	.section	.nv.constant0._ZN2at6native29vectorized_elementwise_kernelILi2EZZZNS0_16tanh_kernel_cudaERNS_18TensorIteratorBaseEENKUlvE_clEvENKUlvE1_clEvEUlN3c107complexINS6_4HalfEEEE_St5arrayIPcLm2EEEEviT0_T1_,"a",@progbits
	.sectionflags	@""
	.align	4
.nv.constant0._ZN2at6native29vectorized_elementwise_kernelILi2EZZZNS0_16tanh_kernel_cudaERNS_18TensorIteratorBaseEENKUlvE_clEvENKUlvE1_clEvEUlN3c107complexINS6_4HalfEEEE_St5arrayIPcLm2EEEEviT0_T1_:
	.zero		552


//--------------------- .nv.constant0._ZN2at6native29vectorized_elementwise_kernelILi4EZZZNS0_16tanh_kernel_cudaERNS_18TensorIteratorBaseEENKUlvE_clEvENKUlvE1_clEvEUlN3c107complexINS6_4HalfEEEE_St5arrayIPcLm2EEEEviT0_T1_ --------------------------
	.section	.nv.constant0._ZN2at6native29vectorized_elementwise_kernelILi4EZZZNS0_16tanh_kernel_cudaERNS_18TensorIteratorBaseEENKUlvE_clEvENKUlvE1_clEvEUlN3c107complexINS6_4HalfEEEE_St5arrayIPcLm2EEEEviT0_T1_,"a",@progbits
	.sectionflags	@""
	.align	4
.nv.constant0._ZN2at6native29vectorized_elementwise_kernelILi4EZZZNS0_16tanh_kernel_cudaERNS_18TensorIteratorBaseEENKUlvE_clEvENKUlvE1_clEvEUlN3c107complexINS6_4HalfEEEE_St5arrayIPcLm2EEEEviT0_T1_:
	.zero		552


//--------------------- .nv.constant0._ZN2at6native29vectorized_elementwise_kernelILi8EZZZNS0_16tanh_kernel_cudaERNS_18TensorIteratorBaseEENKUlvE_clEvENKUlvE1_clEvEUlN3c107complexINS6_4HalfEEEE_St5arrayIPcLm2EEEEviT0_T1_ --------------------------
	.section	.nv.constant0._ZN2at6native29vectorized_elementwise_kernelILi8EZZZNS0_16tanh_kernel_cudaERNS_18TensorIteratorBaseEENKUlvE_clEvENKUlvE1_clEvEUlN3c107complexINS6_4HalfEEEE_St5arrayIPcLm2EEEEviT0_T1_,"a",@progbits
	.sectionflags	@""
	.align	4
.nv.constant0._ZN2at6native29vectorized_elementwise_kernelILi8EZZZNS0_16tanh_kernel_cudaERNS_18TensorIteratorBaseEENKUlvE_clEvENKUlvE1_clEvEUlN3c107complexINS6_4HalfEEEE_St5arrayIPcLm2EEEEviT0_T1_:
	.zero		552


//--------------------- .nv.constant0._ZN2at6native18elementwise_kernelILi128ELi4EZNS0_15gpu_kernel_implIZZZNS0_16tanh_kernel_cudaERNS_18TensorIteratorBaseEENKUlvE_clEvENKUlvE0_clEvEUlN3c107complexIfEEE_EEvS4_RKT_EUliE_EEviT1_ --------------------------
	.section	.nv.constant0._ZN2at6native18elementwise_kernelILi128ELi4EZNS0_15gpu_kernel_implIZZZNS0_16tanh_kernel_cudaERNS_18TensorIteratorBaseEENKUlvE_clEvENKUlvE0_clEvEUlN3c107complexIfEEE_EEvS4_RKT_EUliE_EEviT1_,"a",@progbits
	.sectionflags	@""
	.align	4
.nv.constant0._ZN2at6native18elementwise_kernelILi128ELi4EZNS0_15gpu_kernel_implIZZZNS0_16tanh_kernel_cudaERNS_18TensorIteratorBaseEENKUlvE_clEvENKUlvE0_clEvEUlN3c107complexIfEEE_EEvS4_RKT_EUliE_EEviT1_:
	.zero		1072


//--------------------- .nv.constant0._ZN2at6native27unrolled_elementwise_kernelIZZZNS0_16tanh_kernel_cudaERNS_18TensorIteratorBaseEENKUlvE_clEvENKUlvE0_clEvEUlN3c107complexIfEEE_St5arrayIPcLm2EELi4E23TrivialOffsetCalculatorILi1EjESE_NS0_6memory12LoadWithCastILi1EEENSF_13StoreWithCastILi1EEEEEviT_T0_T2_T3_T4_T5_ --------------------------
	.section	.nv.constant0._ZN2at6native27unrolled_elementwise_kernelIZZZNS0_16tanh_kernel_cudaERNS_18TensorIteratorBaseEENKUlvE_clEvENKUlvE0_clEvEUlN3c107complexIfEEE_St5arrayIPcLm2EELi4E23TrivialOffsetCalculatorILi1EjESE_NS0_6memory12LoadWithCastILi1EEENSF_13StoreWithCastILi1EEEEEviT_T0_T2_T3_T4_T5_,"a",@progbits
	.sectionflags	@""
	.align	4
.nv.constant0._ZN2at6native27unrolled_elementwise_kernelIZZZNS0_16tanh_kernel_cudaERNS_18TensorIteratorBaseEENKUlvE_clEvENKUlvE0_clEvEUlN3c107complexIfEEE_St5arrayIPcLm2EELi4E23TrivialOffsetCalculatorILi1EjESE_NS0_6memory12LoadWithCastILi1EEENSF_13StoreWithCastILi1EEEEEviT_T0_T2_T3_T4_T5_:
	.zero		572


//--------------------- .nv.constant0._ZN2at6native18elementwise_kernelILi128ELi2EZNS0_22gpu_kernel_impl_nocastIZZZNS0_16tanh_kernel_cudaERNS_18TensorIteratorBaseEENKUlvE_clEvENKUlvE0_clEvEUlN3c107complexIfEEE_EEvS4_RKT_EUliE_EEviT1_ --------------------------
	.section	.nv.constant0._ZN2at6native18elementwise_kernelILi128ELi2EZNS0_22gpu_kernel_impl_nocastIZZZNS0_16tanh_kernel_cudaERNS_18TensorIteratorBaseEENKUlvE_clEvENKUlvE0_clEvEUlN3c107complexIfEEE_EEvS4_RKT_EUliE_EEviT1_,"a",@progbits
	.sectionflags	@""
	.align	4
.nv.constant0._ZN2at6native18elementwise_kernelILi128ELi2EZNS0_22gpu_kernel_impl_nocastIZZZNS0_16tanh_kernel_cudaERNS_18TensorIteratorBaseEENKUlvE_clEvENKUlvE0_clEvEUlN3c107complexIfEEE_EEvS4_RKT_EUliE_EEviT1_:
	.zero		1072


//--------------------- .nv.constant0._ZN2at6native27unrolled_elementwise_kernelIZZZNS0_16tanh_kernel_cudaERNS_18TensorIteratorBaseEENKUlvE_clEvENKUlvE0_clEvEUlN3c107complexIfEEE_St5arrayIPcLm2EELi4E23TrivialOffsetCalculatorILi1EjESE_NS0_6memory15LoadWithoutCastENSF_16StoreWithoutCastEEEviT_T0_T2_T3_T4_T5_ --------------------------
	.section	.nv.constant0._ZN2at6native27unrolled_elementwise_kernelIZZZNS0_16tanh_kernel_cudaERNS_18TensorIteratorBaseEENKUlvE_clEvENKUlvE0_clEvEUlN3c107complexIfEEE_St5arrayIPcLm2EELi4E23TrivialOffsetCalculatorILi1EjESE_NS0_6memory15LoadWithoutCastENSF_16StoreWithoutCastEEEviT_T0_T2_T3_T4_T5_,"a",@progbits
	.sectionflags	@""
	.align	4
.nv.constant0._ZN2at6native27unrolled_elementwise_kernelIZZZNS0_16tanh_kernel_cudaERNS_18TensorIteratorBaseEENKUlvE_clEvENKUlvE0_clEvEUlN3c107complexIfEEE_St5arrayIPcLm2EELi4E23TrivialOffsetCalculatorILi1EjESE_NS0_6memory15LoadWithoutCastENSF_16StoreWithoutCastEEEviT_T0_T2_T3_T4_T5_:
	.zero		556


//--------------------- .nv.constant0._ZN2at6native29vectorized_elementwise_kernelILi2EZZZNS0_16tanh_kernel_cudaERNS_18TensorIteratorBaseEENKUlvE_clEvENKUlvE0_clEvEUlN3c107complexIfEEE_St5arrayIPcLm2EEEEviT0_T1_ --------------------------
	.section	.nv.constant0._ZN2at6native29vectorized_elementwise_kernelILi2EZZZNS0_16tanh_kernel_cudaERNS_18TensorIteratorBaseEENKUlvE_clEvENKUlvE0_clEvEUlN3c107complexIfEEE_St5arrayIPcLm2EEEEviT0_T1_,"a",@progbits
	.sectionflags	@""
	.align	4
.nv.constant0._ZN2at6native29vectorized_elementwise_kernelILi2EZZZNS0_16tanh_kernel_cudaERNS_18TensorIteratorBaseEENKUlvE_clEvENKUlvE0_clEvEUlN3c107complexIfEEE_St5arrayIPcLm2EEEEviT0_T1_:
	.zero		552


//--------------------- .nv.constant0._ZN2at6native29vectorized_elementwise_kernelILi4EZZZNS0_16tanh_kernel_cudaERNS_18TensorIteratorBaseEENKUlvE_clEvENKUlvE0_clEvEUlN3c107complexIfEEE_St5arrayIPcLm2EEEEviT0_T1_ --------------------------
	.section	.nv.constant0._ZN2at6native29vectorized_elementwise_kernelILi4EZZZNS0_16tanh_kernel_cudaERNS_18TensorIteratorBaseEENKUlvE_clEvENKUlvE0_clEvEUlN3c107complexIfEEE_St5arrayIPcLm2EEEEviT0_T1_,"a",@progbits
	.sectionflags	@""
	.align	4
.nv.constant0._ZN2at6native29vectorized_elementwise_kernelILi4EZZZNS0_16tanh_kernel_cudaERNS_18TensorIteratorBaseEENKUlvE_clEvENKUlvE0_clEvEUlN3c107complexIfEEE_St5arrayIPcLm2EEEEviT0_T1_:
	.zero		552


//--------------------- .nv.constant0._ZN2at6native29vectorized_elementwise_kernelILi8EZZZNS0_16tanh_kernel_cudaERNS_18TensorIteratorBaseEENKUlvE_clEvENKUlvE0_clEvEUlN3c107complexIfEEE_St5arrayIPcLm2EEEEviT0_T1_ --------------------------
	.section	.nv.constant0._ZN2at6native29vectorized_elementwise_kernelILi8EZZZNS0_16tanh_kernel_cudaERNS_18TensorIteratorBaseEENKUlvE_clEvENKUlvE0_clEvEUlN3c107complexIfEEE_St5arrayIPcLm2EEEEviT0_T1_,"a",@progbits
	.sectionflags	@""
	.align	4
.nv.constant0._ZN2at6native29vectorized_elementwise_kernelILi8EZZZNS0_16tanh_kernel_cudaERNS_18TensorIteratorBaseEENKUlvE_clEvENKUlvE0_clEvEUlN3c107complexIfEEE_St5arrayIPcLm2EEEEviT0_T1_:
	.zero		552


//--------------------- .nv.constant0._ZN2at6native18elementwise_kernelILi128ELi4EZNS0_15gpu_kernel_implIZZZNS0_16tanh_kernel_cudaERNS_18TensorIteratorBaseEENKUlvE_clEvENKUlvE_clEvEUlN3c107complexIdEEE_EEvS4_RKT_EUliE_EEviT1_ --------------------------
	.section	.nv.constant0._ZN2at6native18elementwise_kernelILi128ELi4EZNS0_15gpu_kernel_implIZZZNS0_16tanh_kernel_cudaERNS_18TensorIteratorBaseEENKUlvE_clEvENKUlvE_clEvEUlN3c107complexIdEEE_EEvS4_RKT_EUliE_EEviT1_,"a",@progbits
	.sectionflags	@""
	.align	4
.nv.constant0._ZN2at6native18elementwise_kernelILi128ELi4EZNS0_15gpu_kernel_implIZZZNS0_16tanh_kernel_cudaERNS_18TensorIteratorBaseEENKUlvE_clEvENKUlvE_clEvEUlN3c107complexIdEEE_EEvS4_RKT_EUliE_EEviT1_:
	.zero		1072


//--------------------- .nv.constant0._ZN2at6native27unrolled_elementwise_kernelIZZZNS0_16tanh_kernel_cudaERNS_18TensorIteratorBaseEENKUlvE_clEvENKUlvE_clEvEUlN3c107complexIdEEE_St5arrayIPcLm2EELi4E23TrivialOffsetCalculatorILi1EjESE_NS0_6memory12LoadWithCastILi1EEENSF_13StoreWithCastILi1EEEEEviT_T0_T2_T3_T4_T5_ --------------------------
	.section	.nv.constant0._ZN2at6native27unrolled_elementwise_kernelIZZZNS0_16tanh_kernel_cudaERNS_18TensorIteratorBaseEENKUlvE_clEvENKUlvE_clEvEUlN3c107complexIdEEE_St5arrayIPcLm2EELi4E23TrivialOffsetCalculatorILi1EjESE_NS0_6memory12LoadWithCastILi1EEENSF_13StoreWithCastILi1EEEEEviT_T0_T2_T3_T4_T5_,"a",@progbits
	.sectionflags	@""
	.align	4
.nv.constant0._ZN2at6native27unrolled_elementwise_kernelIZZZNS0_16tanh_kernel_cudaERNS_18TensorIteratorBaseEENKUlvE_clEvENKUlvE_clEvEUlN3c107complexIdEEE_St5arrayIPcLm2EELi4E23TrivialOffsetCalculatorILi1EjESE_NS0_6memory12LoadWithCastILi1EEENSF_13StoreWithCastILi1EEEEEviT_T0_T2_T3_T4_T5_:
	.zero		572


//--------------------- .nv.constant0._ZN2at6native18elementwise_kernelILi128ELi2EZNS0_22gpu_kernel_impl_nocastIZZZNS0_16tanh_kernel_cudaERNS_18TensorIteratorBaseEENKUlvE_clEvENKUlvE_clEvEUlN3c107complexIdEEE_EEvS4_RKT_EUliE_EEviT1_ --------------------------
	.section	.nv.constant0._ZN2at6native18elementwise_kernelILi128ELi2EZNS0_22gpu_kernel_impl_nocastIZZZNS0_16tanh_kernel_cudaERNS_18TensorIteratorBaseEENKUlvE_clEvENKUlvE_clEvEUlN3c107complexIdEEE_EEvS4_RKT_EUliE_EEviT1_,"a",@progbits
	.sectionflags	@""
	.align	4
.nv.constant0._ZN2at6native18elementwise_kernelILi128ELi2EZNS0_22gpu_kernel_impl_nocastIZZZNS0_16tanh_kernel_cudaERNS_18TensorIteratorBaseEENKUlvE_clEvENKUlvE_clEvEUlN3c107complexIdEEE_EEvS4_RKT_EUliE_EEviT1_:
	.zero		1072


//--------------------- .nv.constant0._ZN2at6native27unrolled_elementwise_kernelIZZZNS0_16tanh_kernel_cudaERNS_18TensorIteratorBaseEENKUlvE_clEvENKUlvE_clEvEUlN3c107complexIdEEE_St5arrayIPcLm2EELi4E23TrivialOffsetCalculatorILi1EjESE_NS0_6memory15LoadWithoutCastENSF_16StoreWithoutCastEEEviT_T0_T2_T3_T4_T5_ --------------------------
	.section	.nv.constant0._ZN2at6native27unrolled_elementwise_kernelIZZZNS0_16tanh_kernel_cudaERNS_18TensorIteratorBaseEENKUlvE_clEvENKUlvE_clEvEUlN3c107complexIdEEE_St5arrayIPcLm2EELi4E23TrivialOffsetCalculatorILi1EjESE_NS0_6memory15LoadWithoutCastENSF_16StoreWithoutCastEEEviT_T0_T2_T3_T4_T5_,"a",@progbits
	.sectionflags	@""
	.align	4
.nv.constant0._ZN2at6native27unrolled_elementwise_kernelIZZZNS0_16tanh_kernel_cudaERNS_18TensorIteratorBaseEENKUlvE_clEvENKUlvE_clEvEUlN3c107complexIdEEE_St5arrayIPcLm2EELi4E23TrivialOffsetCalculatorILi1EjESE_NS0_6memory15LoadWithoutCastENSF_16StoreWithoutCastEEEviT_T0_T2_T3_T4_T5_:
	.zero		556


//--------------------- .nv.constant0._ZN2at6native29vectorized_elementwise_kernelILi2EZZZNS0_16tanh_kernel_cudaERNS_18TensorIteratorBaseEENKUlvE_clEvENKUlvE_clEvEUlN3c107complexIdEEE_St5arrayIPcLm2EEEEviT0_T1_ --------------------------
	.section	.nv.constant0._ZN2at6native29vectorized_elementwise_kernelILi2EZZZNS0_16tanh_kernel_cudaERNS_18TensorIteratorBaseEENKUlvE_clEvENKUlvE_clEvEUlN3c107complexIdEEE_St5arrayIPcLm2EEEEviT0_T1_,"a",@progbits
	.sectionflags	@""
	.align	4
.nv.constant0._ZN2at6native29vectorized_elementwise_kernelILi2EZZZNS0_16tanh_kernel_cudaERNS_18TensorIteratorBaseEENKUlvE_clEvENKUlvE_clEvEUlN3c107complexIdEEE_St5arrayIPcLm2EEEEviT0_T1_:
	.zero		552


//--------------------- .nv.constant0._ZN2at6native29vectorized_elementwise_kernelILi4EZZZNS0_16tanh_kernel_cudaERNS_18TensorIteratorBaseEENKUlvE_clEvENKUlvE_clEvEUlN3c107complexIdEEE_St5arrayIPcLm2EEEEviT0_T1_ --------------------------
	.section	.nv.constant0._ZN2at6native29vectorized_elementwise_kernelILi4EZZZNS0_16tanh_kernel_cudaERNS_18TensorIteratorBaseEENKUlvE_clEvENKUlvE_clEvEUlN3c107complexIdEEE_St5arrayIPcLm2EEEEviT0_T1_,"a",@progbits
	.sectionflags	@""
	.align	4
.nv.constant0._ZN2at6native29vectorized_elementwise_kernelILi4EZZZNS0_16tanh_kernel_cudaERNS_18TensorIteratorBaseEENKUlvE_clEvENKUlvE_clEvEUlN3c107complexIdEEE_St5arrayIPcLm2EEEEviT0_T1_:
	.zero		552


//--------------------- .nv.constant0._ZN2at6native29vectorized_elementwise_kernelILi8EZZZNS0_16tanh_kernel_cudaERNS_18TensorIteratorBaseEENKUlvE_clEvENKUlvE_clEvEUlN3c107complexIdEEE_St5arrayIPcLm2EEEEviT0_T1_ --------------------------
	.section	.nv.constant0._ZN2at6native29vectorized_elementwise_kernelILi8EZZZNS0_16tanh_kernel_cudaERNS_18TensorIteratorBaseEENKUlvE_clEvENKUlvE_clEvEUlN3c107complexIdEEE_St5arrayIPcLm2EEEEviT0_T1_,"a",@progbits
	.sectionflags	@""
	.align	4
.nv.constant0._ZN2at6native29vectorized_elementwise_kernelILi8EZZZNS0_16tanh_kernel_cudaERNS_18TensorIteratorBaseEENKUlvE_clEvENKUlvE_clEvEUlN3c107complexIdEEE_St5arrayIPcLm2EEEEviT0_T1_:
	.zero		552


//--------------------- SYMBOLS --------------------------

	.type		.nv.reservedSmem.offset0,@object
	.size		.nv.reservedSmem.offset0,0x4
	.type		__assertfail,@function
